def matmul_kernel(
    a_ptr,
    b_ptr,
    c_ptr,
    M,
    N,
    K,
    stride_am,
    stride_ak,
    stride_bk,
    stride_bn,
    stride_cm,
    stride_cn,
    BLOCK_M: tl.constexpr,
    BLOCK_N: tl.constexpr,
    BLOCK_K: tl.constexpr,
    GROUP_M: tl.constexpr,
):
    pid = tl.program_id(axis=0)
    num_pid_m = tl.cdiv(M, BLOCK_M)
    num_pid_n = tl.cdiv(N, BLOCK_N)
    num_pid_in_group = GROUP_M * num_pid_n
    group_id = pid // num_pid_in_group
    first_pid_m = group_id * GROUP_M
    group_size_m = min(num_pid_m - first_pid_m, GROUP_M)
    pid_m = first_pid_m + ((pid % num_pid_in_group) % group_size_m)
    pid_n = (pid % num_pid_in_group) // group_size_m

    offs_am = (pid_m * BLOCK_M + tl.arange(0, BLOCK_M)) % M
    offs_bn = (pid_n * BLOCK_N + tl.arange(0, BLOCK_N)) % N
    offs_k = tl.arange(0, BLOCK_K)
    a_ptrs = a_ptr + offs_am[:, None] * stride_am + offs_k[None, :] * stride_ak
    b_ptrs = b_ptr + offs_k[:, None] * stride_bk + offs_bn[None, :] * stride_bn

    acc = tl.zeros((BLOCK_M, BLOCK_N), dtype=tl.float32)
    for kk in range(0, tl.cdiv(K, BLOCK_K)):
        a = tl.load(a_ptrs, mask=offs_k[None, :] < K - kk * BLOCK_K, other=0.0)
        b = tl.load(b_ptrs, mask=offs_k[:, None] < K - kk * BLOCK_K, other=0.0)
        acc = tl.dot(a, b, acc)
        a_ptrs += BLOCK_K * stride_ak
        b_ptrs += BLOCK_K * stride_bk

    c = acc.to(c_ptr.dtype.element_ty)
    offs_cm = pid_m * BLOCK_M + tl.arange(0, BLOCK_M)
    offs_cn = pid_n * BLOCK_N + tl.arange(0, BLOCK_N)
    c_ptrs = c_ptr + offs_cm[:, None] * stride_cm + offs_cn[None, :] * stride_cn
    mask = (offs_cm[:, None] < M) & (offs_cn[None, :] < N)
    tl.store(c_ptrs, c, mask=mask)

# config = {"BLOCK_K": 128, "BLOCK_M": 512, "BLOCK_N": 64, "GROUP_M": 8, "arch": "sm_90", "dtype": "fp8e4m3", "num_ctas": 4, "num_stages": 3, "num_warps": 4}
# arch = sm_90


// ===== COMPILED SASS (sm_90a) =====

	.target	sm_90a

	.elftype	@"ET_EXEC"


//--------------------- .note.nv.tkinfo           --------------------------
	.section	.note.nv.tkinfo,"",@"SHT_NOTE"
	.sectionflags	@"SHF_NOTE_NV_TKINFO"
	.tkinfo
        /*0018*/ 	.word	0x00000002
        /*0030*/ 	.string	""
        /*0030*/ 	.string	"ptxas"
        /*0030*/ 	.string	"Cuda compilation tools, release 13.0, V13.0.88"
        /*0030*/ 	.string	"Build cuda_13.0.r13.0/compiler.36424714_0"
        /*0030*/ 	.string	"-v  -suppress-debug-info  -lineinfo  -arch sm_90a "



//--------------------- .note.nv.cuinfo           --------------------------
	.section	.note.nv.cuinfo,"",@"SHT_NOTE"
	.sectionflags	@"SHF_NOTE_NV_CUINFO"
        /*0018*/ 	.short	0x0002
        /*001a*/ 	.short	0x005a
        /*001c*/ 	.short	0x0082
	.zero		2


//--------------------- .nv.info                  --------------------------
	.section	.nv.info,"",@"SHT_CUDA_INFO"
	.align	4


	//----- nvinfo : EIATTR_REGCOUNT
	.align		4
        /*0000*/ 	.byte	0x04, 0x2f
        /*0002*/ 	.short	(.L_1 - .L_0)
	.align		4
.L_0:
        /*0004*/ 	.word	index@(matmul_kernel)
        /*0008*/ 	.word	0x000000ff


	//----- nvinfo : EIATTR_FRAME_SIZE
	.align		4
.L_1:
        /*000c*/ 	.byte	0x04, 0x11
        /*000e*/ 	.short	(.L_3 - .L_2)
	.align		4
.L_2:
        /*0010*/ 	.word	index@(matmul_kernel)
        /*0014*/ 	.word	0x00000678


	//----- nvinfo : EIATTR_MIN_STACK_SIZE
	.align		4
.L_3:
        /*0018*/ 	.byte	0x04, 0x12
        /*001a*/ 	.short	(.L_5 - .L_4)
	.align		4
.L_4:
        /*001c*/ 	.word	index@(matmul_kernel)
        /*0020*/ 	.word	0x00000678
.L_5:


//--------------------- .nv.compat                --------------------------
	.section	.nv.compat,"",@"SHT_CUDA_COMPAT_INFO"
	.align	4
        /*0000*/ 	.byte	0x02, 0x09, 0x01, 0x00, 0x02, 0x02, 0x04, 0x00, 0x02, 0x05, 0x05, 0x00, 0x03, 0x07, 0x01, 0x01
        /*0010*/ 	.byte	0x02, 0x03, 0x00, 0x00, 0x02, 0x06, 0x01, 0x00, 0x04, 0x0b, 0x08, 0x00, 0x00, 0x00, 0x00, 0x00
        /*0020*/ 	.byte	0x00, 0x00, 0x00, 0x00


//--------------------- .nv.info.matmul_kernel    --------------------------
	.section	.nv.info.matmul_kernel,"",@"SHT_CUDA_INFO"
	.sectionflags	@""
	.align	4


	//----- nvinfo : EIATTR_CUDA_API_VERSION
	.align		4
        /*0000*/ 	.byte	0x04, 0x37
        /*0002*/ 	.short	(.L_7 - .L_6)
.L_6:
        /*0004*/ 	.word	0x00000082


	//----- nvinfo : EIATTR_KPARAM_INFO
	.align		4
.L_7:
        /*0008*/ 	.byte	0x04, 0x17
        /*000a*/ 	.short	(.L_9 - .L_8)
.L_8:
        /*000c*/ 	.word	0x00000000
        /*0010*/ 	.short	0x000d
        /*0012*/ 	.short	0x0048
        /*0014*/ 	.byte	0x00, 0xf4, 0x21, 0x00


	//----- nvinfo : EIATTR_KPARAM_INFO
	.align		4
.L_9:
        /*0018*/ 	.byte	0x04, 0x17
        /*001a*/ 	.short	(.L_11 - .L_10)
.L_10:
        /*001c*/ 	.word	0x00000000
        /*0020*/ 	.short	0x000c
        /*0022*/ 	.short	0x0040
        /*0024*/ 	.byte	0x00, 0xf4, 0x21, 0x00


	//----- nvinfo : EIATTR_KPARAM_INFO
	.align		4
.L_11:
        /*0028*/ 	.byte	0x04, 0x17
        /*002a*/ 	.short	(.L_13 - .L_12)
.L_12:
        /*002c*/ 	.word	0x00000000
        /*0030*/ 	.short	0x000b
        /*0032*/ 	.short	0x0038
        /*0034*/ 	.byte	0x00, 0xf0, 0x11, 0x00


	//----- nvinfo : EIATTR_KPARAM_INFO
	.align		4
.L_13:
        /*0038*/ 	.byte	0x04, 0x17
        /*003a*/ 	.short	(.L_15 - .L_14)
.L_14:
        /*003c*/ 	.word	0x00000000
        /*0040*/ 	.short	0x000a
        /*0042*/ 	.short	0x0034
        /*0044*/ 	.byte	0x00, 0xf0, 0x11, 0x00


	//----- nvinfo : EIATTR_KPARAM_INFO
	.align		4
.L_15:
        /*0048*/ 	.byte	0x04, 0x17
        /*004a*/ 	.short	(.L_17 - .L_16)
.L_16:
        /*004c*/ 	.word	0x00000000
        /*0050*/ 	.short	0x0009
        /*0052*/ 	.short	0x0030
        /*0054*/ 	.byte	0x00, 0xf0, 0x11, 0x00


	//----- nvinfo : EIATTR_KPARAM_INFO
	.align		4
.L_17:
        /*0058*/ 	.byte	0x04, 0x17
        /*005a*/ 	.short	(.L_19 - .L_18)
.L_18:
        /*005c*/ 	.word	0x00000000
        /*0060*/ 	.short	0x0008
        /*0062*/ 	.short	0x002c
        /*0064*/ 	.byte	0x00, 0xf0, 0x11, 0x00


	//----- nvinfo : EIATTR_KPARAM_INFO
	.align		4
.L_19:
        /*0068*/ 	.byte	0x04, 0x17
        /*006a*/ 	.short	(.L_21 - .L_20)
.L_20:
        /*006c*/ 	.word	0x00000000
        /*0070*/ 	.short	0x0007
        /*0072*/ 	.short	0x0028
        /*0074*/ 	.byte	0x00, 0xf0, 0x11, 0x00


	//----- nvinfo : EIATTR_KPARAM_INFO
	.align		4
.L_21:
        /*0078*/ 	.byte	0x04, 0x17
        /*007a*/ 	.short	(.L_23 - .L_22)
.L_22:
        /*007c*/ 	.word	0x00000000
        /*0080*/ 	.short	0x0006
        /*0082*/ 	.short	0x0024
        /*0084*/ 	.byte	0x00, 0xf0, 0x11, 0x00


	//----- nvinfo : EIATTR_KPARAM_INFO
	.align		4
.L_23:
        /*0088*/ 	.byte	0x04, 0x17
        /*008a*/ 	.short	(.L_25 - .L_24)
.L_24:
        /*008c*/ 	.word	0x00000000
        /*0090*/ 	.short	0x0005
        /*0092*/ 	.short	0x0020
        /*0094*/ 	.byte	0x00, 0xf0, 0x11, 0x00


	//----- nvinfo : EIATTR_KPARAM_INFO
	.align		4
.L_25:
        /*0098*/ 	.byte	0x04, 0x17
        /*009a*/ 	.short	(.L_27 - .L_26)
.L_26:
        /*009c*/ 	.word	0x00000000
        /*00a0*/ 	.short	0x0004
        /*00a2*/ 	.short	0x001c
        /*00a4*/ 	.byte	0x00, 0xf0, 0x11, 0x00


	//----- nvinfo : EIATTR_KPARAM_INFO
	.align		4
.L_27:
        /*00a8*/ 	.byte	0x04, 0x17
        /*00aa*/ 	.short	(.L_29 - .L_28)
.L_28:
        /*00ac*/ 	.word	0x00000000
        /*00b0*/ 	.short	0x0003
        /*00b2*/ 	.short	0x0018
        /*00b4*/ 	.byte	0x00, 0xf0, 0x11, 0x00


	//----- nvinfo : EIATTR_KPARAM_INFO
	.align		4
.L_29:
        /*00b8*/ 	.byte	0x04, 0x17
        /*00ba*/ 	.short	(.L_31 - .L_30)
.L_30:
        /*00bc*/ 	.word	0x00000000
        /*00c0*/ 	.short	0x0002
        /*00c2*/ 	.short	0x0010
        /*00c4*/ 	.byte	0x00, 0xf4, 0x21, 0x00


	//----- nvinfo : EIATTR_KPARAM_INFO
	.align		4
.L_31:
        /*00c8*/ 	.byte	0x04, 0x17
        /*00ca*/ 	.short	(.L_33 - .L_32)
.L_32:
        /*00cc*/ 	.word	0x00000000
        /*00d0*/ 	.short	0x0001
        /*00d2*/ 	.short	0x0008
        /*00d4*/ 	.byte	0x00, 0xf4, 0x21, 0x00


	//----- nvinfo : EIATTR_KPARAM_INFO
	.align		4
.L_33:
        /*00d8*/ 	.byte	0x04, 0x17
        /*00da*/ 	.short	(.L_35 - .L_34)
.L_34:
        /*00dc*/ 	.word	0x00000000
        /*00e0*/ 	.short	0x0000
        /*00e2*/ 	.short	0x0000
        /*00e4*/ 	.byte	0x00, 0xf4, 0x21, 0x00


	//----- nvinfo : EIATTR_EXPLICIT_CLUSTER
	.align		4
.L_35:
        /*00e8*/ 	.byte	0x01, 0x3e
	.zero		2


	//----- nvinfo : EIATTR_CTA_PER_CLUSTER
	.align		4
        /*00ec*/ 	.byte	0x04, 0x3d
        /*00ee*/ 	.short	(.L_37 - .L_36)
.L_36:
        /*00f0*/ 	.word	0x00000004
        /*00f4*/ 	.word	0x00000001
        /*00f8*/ 	.word	0x00000001


	//----- nvinfo : EIATTR_SPARSE_MMA_MASK
	.align		4
.L_37:
        /*00fc*/ 	.byte	0x03, 0x50
        /*00fe*/ 	.short	0x0000


	//----- nvinfo : EIATTR_MAXREG_COUNT
	.align		4
        /*0100*/ 	.byte	0x03, 0x1b
        /*0102*/ 	.short	0x00ff


	//----- nvinfo : EIATTR_NUM_BARRIERS
	.align		4
        /*0104*/ 	.byte	0x02, 0x4c
        /*0106*/ 	.byte	0x01
	.zero		1


	//----- nvinfo : EIATTR_ANNOTATIONS
	.align		4
        /*0108*/ 	.byte	0x04, 0x55
        /*010a*/ 	.short	(.L_39 - .L_38)


	//   ....[0]....
.L_38:
        /*010c*/ 	.word	0x00000001
        /*0110*/ 	.byte	0x60, 0x06, 0x00, 0x00, 0x01, 0x00, 0x00, 0x00, 0xe0, 0x09, 0x00, 0x00, 0x01, 0x00, 0x00, 0x00
        /* <DEDUP_REMOVED lines=695> */
        /*2c90*/ 	.byte	0xc0, 0x20, 0x01, 0x00


	//----- nvinfo : EIATTR_MERCURY_ISA_VERSION
	.align		4
.L_39:
        /*2c94*/ 	.byte	0x03, 0x5f
        /*2c96*/ 	.short	0x0101


	//----- nvinfo : EIATTR_EXIT_INSTR_OFFSETS
	.align		4
        /*2c98*/ 	.byte	0x04, 0x1c
        /*2c9a*/ 	.short	(.L_41 - .L_40)


	//   ....[0]....
.L_40:
        /*2c9c*/ 	.word	0x000141a0


	//   ....[1]....
        /*2ca0*/ 	.word	0x000141c0


	//----- nvinfo : EIATTR_REQNTID
	.align		4
.L_41:
        /*2ca4*/ 	.byte	0x04, 0x10
        /*2ca6*/ 	.short	(.L_43 - .L_42)
.L_42:
        /*2ca8*/ 	.word	0x00000080
        /*2cac*/ 	.word	0x00000001
        /*2cb0*/ 	.word	0x00000001


	//----- nvinfo : EIATTR_CBANK_PARAM_SIZE
	.align		4
.L_43:
        /*2cb4*/ 	.byte	0x03, 0x19
        /*2cb6*/ 	.short	0x0050


	//----- nvinfo : EIATTR_PARAM_CBANK
	.align		4
        /*2cb8*/ 	.byte	0x04, 0x0a
        /*2cba*/ 	.short	(.L_45 - .L_44)
	.align		4
.L_44:
        /*2cbc*/ 	.word	index@(.nv.constant0.matmul_kernel)
        /*2cc0*/ 	.short	0x0210
        /*2cc2*/ 	.short	0x0050


	//----- nvinfo : EIATTR_SW_WAR
	.align		4
.L_45:
        /*2cc4*/ 	.byte	0x04, 0x36
        /*2cc6*/ 	.short	(.L_47 - .L_46)
.L_46:
        /*2cc8*/ 	.word	0x00000008
.L_47:


//--------------------- .nv.callgraph             --------------------------
	.section	.nv.callgraph,"",@"SHT_CUDA_CALLGRAPH"
	.align	4
	.sectionentsize	8
	.align		4
        /*0000*/ 	.word	0x00000000
	.align		4
        /*0004*/ 	.word	0xffffffff
	.align		4
        /*0008*/ 	.word	0x00000000
	.align		4
        /*000c*/ 	.word	0xfffffffe
	.align		4
        /*0010*/ 	.word	0x00000000
	.align		4
        /*0014*/ 	.word	0xfffffffd
	.align		4
        /*0018*/ 	.word	0x00000000
	.align		4
        /*001c*/ 	.word	0xfffffffc


//--------------------- .text.matmul_kernel       --------------------------
	.section	.text.matmul_kernel,"ax",@progbits
	.align	128
        .global         matmul_kernel
        .type           matmul_kernel,@function
        .size           matmul_kernel,(.L_x_4 - matmul_kernel)
        .other          matmul_kernel,@"STO_CUDA_ENTRY STV_DEFAULT"
matmul_kernel:
.text.matmul_kernel:
[----:B------:R-:W0:Y:S08]  /*0000*/  LDC R1, c[0x0][0x28] ;  /* 0x00000a00ff017b82 */ /* 0x000e300000000800 */
[----:B------:R-:W1:Y:S01]  /*0010*/  LDC.64 R44, c[0x0][0x228] ;  /* 0x00008a00ff2c7b82 */ /* 0x000e620000000a00 */
[----:B0-----:R-:W-:Y:S01]  /*0020*/  VIADD R1, R1, 0xfffff988 ;  /* 0xfffff98801017836 */ /* 0x001fe20000000000 */
[----:B------:R-:W-:Y:S01]  /*0030*/  UMOV UR8, 0x400 ;  /* 0x0000040000087882 */ /* 0x000fe20000000000 */
[----:B------:R-:W-:-:S05]  /*0040*/  ULDC.64 UR40, c[0x0][0x208] ;  /* 0x0000820000287ab9 */ /* 0x000fca0000000a00 */
[----:B------:R-:W0:Y:S08]  /*0050*/  S2UR UR4, SR_CTAID.X ;  /* 0x00000000000479c3 */ /* 0x000e300000002500 */
[----:B------:R-:W2:Y:S01]  /*0060*/  S2UR UR6, SR_CgaCtaId ;  /* 0x00000000000679c3 */ /* 0x000ea20000008800 */
[----:B-1----:R-:W-:-:S07]  /*0070*/  VIADD R0, R45, 0x3f ;  /* 0x0000003f2d007836 */ /* 0x002fce0000000000 */
[----:B------:R-:W1:Y:S01]  /*0080*/  LDC R114, c[0x0][0x230] ;  /* 0x00008c00ff727b82 */ /* 0x000e620000000800 */
[----:B------:R-:W-:Y:S02]  /*0090*/  SHF.R.S32.HI R3, RZ, 0x1f, R0 ;  /* 0x0000001fff037819 */ /* 0x000fe40000011400 */
[----:B0-----:R-:W-:Y:S01]  /*00a0*/  I2FP.F32.U32 R5, UR4 ;  /* 0x0000000400057c45 */ /* 0x001fe20008201000 */
[----:B------:R-:W-:Y:S01]  /*00b0*/  ULDC UR4, c[0x0][0x150] ;  /* 0x0000540000047ab9 */ /* 0x000fe20000000800 */
[----:B------:R-:W-:-:S03]  /*00c0*/  LEA.HI R3, R3, R0, RZ, 0x6 ;  /* 0x0000000003037211 */ /* 0x000fc600078f30ff */
[----:B------:R-:W-:Y:S01]  /*00d0*/  FMUL R5, R5, UR4 ;  /* 0x0000000405057c20 */ /* 0x000fe20008400000 */
[----:B------:R-:W-:Y:S01]  /*00e0*/  SHF.R.S32.HI R3, RZ, 0x6, R3 ;  /* 0x00000006ff037819 */ /* 0x000fe20000011403 */
[----:B--2---:R-:W-:Y:S02]  /*00f0*/  USHF.L.U32 UR5, UR6, 0x7, URZ ;  /* 0x0000000706057899 */ /* 0x004fe4000800063f */
[----:B------:R-:W-:Y:S02]  /*0100*/  ULEA UR8, UR6, UR8, 0x18 ;  /* 0x0000000806087291 */ /* 0x000fe4000f8ec03f */
[----:B------:R-:W-:Y:S01]  /*0110*/  IMAD.SHL.U32 R4, R3, 0x8, RZ ;  /* 0x0000000803047824 */ /* 0x000fe200078e00ff */
[----:B------:R-:W0:Y:S01]  /*0120*/  F2I.U32.TRUNC.NTZ R5, R5 ;  /* 0x0000000500057305 */ /* 0x000e22000020f000 */
[----:B------:R-:W-:-:S03]  /*0130*/  ULOP3.LUT UR5, UR5, 0x180, URZ, 0xc0, !UPT ;  /* 0x0000018005057892 */ /* 0x000fc6000f8ec03f */
[----:B------:R-:W-:Y:S01]  /*0140*/  IABS R7, R4 ;  /* 0x0000000400077213 */ /* 0x000fe20000000000 */
[----:B-1----:R-:W-:-:S03]  /*0150*/  VIADD R114, R114, 0x7f ;  /* 0x0000007f72727836 */ /* 0x002fc60000000000 */
[----:B------:R-:W1:Y:S01]  /*0160*/  I2F.RP R0, R7 ;  /* 0x0000000700007306 */ /* 0x000e620000209400 */
[----:B0-----:R-:W-:-:S07]  /*0170*/  IABS R11, R5 ;  /* 0x00000005000b7213 */ /* 0x001fce0000000000 */
[----:B-1----:R-:W0:Y:S02]  /*0180*/  MUFU.RCP R0, R0 ;  /* 0x0000000000007308 */ /* 0x002e240000001000 */
[----:B0-----:R-:W-:Y:S01]  /*0190*/  VIADD R2, R0, 0xffffffe ;  /* 0x0ffffffe00027836 */ /* 0x001fe20000000000 */
[----:B------:R-:W-:-:S05]  /*01a0*/  IABS R0, R4 ;  /* 0x0000000400007213 */ /* 0x000fca0000000000 */
[----:B------:R0:W1:Y:S01]  /*01b0*/  F2I.FTZ.U32.TRUNC.NTZ R3, R2 ;  /* 0x0000000200037305 */ /* 0x000062000021f000 */
[----:B------:R-:W-:Y:S02]  /*01c0*/  IMAD.MOV R0, RZ, RZ, -R0 ;  /* 0x000000ffff007224 */ /* 0x000fe400078e0a00 */
[----:B0-----:R-:W-:Y:S02]  /*01d0*/  IMAD.MOV.U32 R2, RZ, RZ, RZ ;  /* 0x000000ffff027224 */ /* 0x001fe400078e00ff */
[----:B-1----:R-:W-:-:S04]  /*01e0*/  IMAD.MOV R6, RZ, RZ, -R3 ;  /* 0x000000ffff067224 */ /* 0x002fc800078e0a03 */
[----:B------:R-:W-:-:S04]  /*01f0*/  IMAD R9, R6, R7, RZ ;  /* 0x0000000706097224 */ /* 0x000fc800078e02ff */
[----:B------:R-:W-:-:S06]  /*0200*/  IMAD.HI.U32 R2, R3, R9, R2 ;  /* 0x0000000903027227 */ /* 0x000fcc00078e0002 */
[----:B------:R-:W-:-:S04]  /*0210*/  IMAD.HI.U32 R2, R2, R11, RZ ;  /* 0x0000000b02027227 */ /* 0x000fc800078e00ff */
[----:B------:R-:W-:-:S05]  /*0220*/  IMAD R0, R2, R0, R11 ;  /* 0x0000000002007224 */ /* 0x000fca00078e020b */
[----:B------:R-:W-:-:S13]  /*0230*/  ISETP.GT.U32.AND P1, PT, R7, R0, PT ;  /* 0x000000000700720c */ /* 0x000fda0003f24070 */
[----:B------:R-:W-:Y:S02]  /*0240*/  @!P1 IMAD.IADD R0, R0, 0x1, -R7 ;  /* 0x0000000100009824 */ /* 0x000fe400078e0a07 */
[----:B------:R-:W-:Y:S01]  /*0250*/  @!P1 VIADD R2, R2, 0x1 ;  /* 0x0000000102029836 */ /* 0x000fe20000000000 */
[----:B------:R-:W-:Y:S02]  /*0260*/  ISETP.NE.AND P1, PT, R4, RZ, PT ;  /* 0x000000ff0400720c */ /* 0x000fe40003f25270 */
[----:B------:R-:W-:Y:S02]  /*0270*/  ISETP.GE.U32.AND P0, PT, R0, R7, PT ;  /* 0x000000070000720c */ /* 0x000fe40003f06070 */
[----:B------:R-:W-:-:S04]  /*0280*/  LOP3.LUT R0, R5, R4, RZ, 0x3c, !PT ;  /* 0x0000000405007212 */ /* 0x000fc800078e3cff */
[----:B------:R-:W-:Y:S01]  /*0290*/  ISETP.GE.AND P2, PT, R0, RZ, PT ;  /* 0x000000ff0000720c */ /* 0x000fe20003f46270 */
[----:B------:R-:W-:-:S05]  /*02a0*/  VIADD R0, R44, 0x1ff ;  /* 0x000001ff2c007836 */ /* 0x000fca0000000000 */
[----:B------:R-:W-:Y:S01]  /*02b0*/  SHF.R.S32.HI R3, RZ, 0x1f, R0 ;  /* 0x0000001fff037819 */ /* 0x000fe20000011400 */
[----:B------:R-:W-:-:S03]  /*02c0*/  @P0 VIADD R2, R2, 0x1 ;  /* 0x0000000102020836 */ /* 0x000fc60000000000 */
[----:B------:R-:W-:-:S03]  /*02d0*/  LEA.HI R3, R3, R0, RZ, 0x9 ;  /* 0x0000000003037211 */ /* 0x000fc600078f48ff */
[----:B------:R-:W-:Y:S01]  /*02e0*/  @!P2 IMAD.MOV R2, RZ, RZ, -R2 ;  /* 0x000000ffff02a224 */ /* 0x000fe200078e0a02 */
[----:B------:R-:W-:-:S05]  /*02f0*/  @!P1 LOP3.LUT R2, RZ, R4, RZ, 0x33, !PT ;  /* 0x00000004ff029212 */ /* 0x000fca00078e33ff */
[----:B------:R-:W-:Y:S02]  /*0300*/  IMAD.SHL.U32 R6, R2, 0x8, RZ ;  /* 0x0000000802067824 */ /* 0x000fe400078e00ff */
[----:B------:R-:W-:-:S03]  /*0310*/  IMAD.MOV R2, RZ, RZ, -R2 ;  /* 0x000000ffff027224 */ /* 0x000fc600078e0a02 */
[----:B------:R-:W-:Y:S01]  /*0320*/  LEA.HI.SX32 R3, R3, -R6, 0x17 ;  /* 0x8000000603037211 */ /* 0x000fe200078fbaff */
[----:B------:R-:W-:-:S03]  /*0330*/  IMAD R11, R4, R2, R5 ;  /* 0x00000002040b7224 */ /* 0x000fc600078e0205 */
[----:B------:R-:W-:-:S04]  /*0340*/  VIMNMX R8, R3, 0x8, PT ;  /* 0x0000000803087848 */ /* 0x000fc80003fe0100 */
[-C--:B------:R-:W-:Y:S02]  /*0350*/  IABS R7, R8.reuse ;  /* 0x0000000800077213 */ /* 0x080fe40000000000 */
[----:B------:R-:W-:Y:S02]  /*0360*/  IABS R4, R8 ;  /* 0x0000000800047213 */ /* 0x000fe40000000000 */
[----:B------:R-:W0:Y:S08]  /*0370*/  I2F.RP R0, R7 ;  /* 0x0000000700007306 */ /* 0x000e300000209400 */
[----:B0-----:R-:W0:Y:S02]  /*0380*/  MUFU.RCP R0, R0 ;  /* 0x0000000000007308 */ /* 0x001e240000001000 */
[----:B0-----:R-:W-:-:S06]  /*0390*/  VIADD R3, R0, 0xffffffe ;  /* 0x0ffffffe00037836 */ /* 0x001fcc0000000000 */
[----:B------:R-:W0:Y:S02]  /*03a0*/  F2I.FTZ.U32.TRUNC.NTZ R3, R3 ;  /* 0x0000000300037305 */ /* 0x000e24000021f000 */
[----:B0-----:R-:W-:-:S04]  /*03b0*/  IMAD.MOV R9, RZ, RZ, -R3 ;  /* 0x000000ffff097224 */ /* 0x001fc800078e0a03 */
[----:B------:R-:W-:Y:S01]  /*03c0*/  IMAD.MOV.U32 R2, RZ, RZ, R9 ;  /* 0x000000ffff027224 */ /* 0x000fe200078e0009 */
[----:B------:R-:W-:-:S03]  /*03d0*/  IABS R9, R11 ;  /* 0x0000000b00097213 */ /* 0x000fc60000000000 */
[----:B------:R-:W-:Y:S02]  /*03e0*/  IMAD R5, R2, R7, RZ ;  /* 0x0000000702057224 */ /* 0x000fe400078e02ff */
[----:B------:R-:W-:-:S04]  /*03f0*/  IMAD.MOV.U32 R2, RZ, RZ, RZ ;  /* 0x000000ffff027224 */ /* 0x000fc800078e00ff */
[----:B------:R-:W-:-:S04]  /*0400*/  IMAD.HI.U32 R2, R3, R5, R2 ;  /* 0x0000000503027227 */ /* 0x000fc800078e0002 */
[----:B------:R-:W-:Y:S02]  /*0410*/  IMAD.MOV R3, RZ, RZ, -R4 ;  /* 0x000000ffff037224 */ /* 0x000fe400078e0a04 */
        /* <DEDUP_REMOVED lines=8> */
[----:B------:R-:W-:Y:S02]  /*04a0*/  ISETP.GE.AND P2, PT, R2, RZ, PT ;  /* 0x000000ff0200720c */ /* 0x000fe40003f46270 */
[----:B------:R-:W0:Y:S05]  /*04b0*/  S2R R2, SR_TID.X ;  /* 0x0000000000027919 */ /* 0x000e2a0000002100 */
[----:B------:R-:W-:Y:S01]  /*04c0*/  @P0 VIADD R0, R0, 0x1 ;  /* 0x0000000100000836 */ /* 0x000fe20000000000 */
[----:B------:R-:W-:-:S05]  /*04d0*/  ISETP.GT.AND P0, PT, R114, 0x7f, PT ;  /* 0x0000007f7200780c */ /* 0x000fca0003f04270 */
[----:B------:R-:W-:Y:S01]  /*04e0*/  @!P2 IMAD.MOV R0, RZ, RZ, -R0 ;  /* 0x000000ffff00a224 */ /* 0x000fe200078e0a00 */
[----:B------:R-:W-:-:S05]  /*04f0*/  @!P1 LOP3.LUT R0, RZ, R8, RZ, 0x33, !PT ;  /* 0x00000008ff009212 */ /* 0x000fca00078e33ff */
[----:B------:R-:W-:Y:S02]  /*0500*/  IMAD.MOV R3, RZ, RZ, -R0 ;  /* 0x000000ffff037224 */ /* 0x000fe400078e0a00 */
[----:B------:R-:W-:Y:S02]  /*0510*/  IMAD.SHL.U32 R0, R0, 0x40, RZ ;  /* 0x0000004000007824 */ /* 0x000fe400078e00ff */
[----:B------:R-:W-:Y:S02]  /*0520*/  IMAD R3, R8, R3, R11 ;  /* 0x0000000308037224 */ /* 0x000fe400078e020b */
[----:B------:R-:W-:Y:S02]  /*0530*/  VIADD R63, R0, 0x1 ;  /* 0x00000001003f7836 */ /* 0x000fe40000000000 */
[----:B------:R-:W-:Y:S02]  /*0540*/  IMAD.IADD R3, R6, 0x1, R3 ;  /* 0x0000000106037824 */ /* 0x000fe400078e0203 */
[----:B------:R-:W-:-:S02]  /*0550*/  VIADD R61, R0, 0x2 ;  /* 0x00000002003d7836 */ /* 0x000fc40000000000 */
[C---:B------:R-:W-:Y:S01]  /*0560*/  VIADD R71, R0.reuse, 0x3 ;  /* 0x0000000300477836 */ /* 0x040fe20000000000 */
[----:B------:R-:W-:Y:S01]  /*0570*/  R2UR UR4, R3 ;  /* 0x00000000030472ca */ /* 0x000fe200000e0000 */
[----:B------:R-:W-:Y:S01]  /*0580*/  VIADD R69, R0, 0x4 ;  /* 0x0000000400457836 */ /* 0x000fe20000000000 */
[----:B0-----:R-:W-:Y:S01]  /*0590*/  LOP3.LUT R177, R2, 0x7f, RZ, 0xc0, !PT ;  /* 0x0000007f02b17812 */ /* 0x001fe200078ec0ff */
[C---:B------:R-:W-:Y:S02]  /*05a0*/  VIADD R67, R0.reuse, 0x5 ;  /* 0x0000000500437836 */ /* 0x040fe40000000000 */
[C---:B------:R-:W-:Y:S02]  /*05b0*/  VIADD R65, R0.reuse, 0x6 ;  /* 0x0000000600417836 */ /* 0x040fe40000000000 */
[C---:B------:R-:W-:Y:S02]  /*05c0*/  VIADD R73, R0.reuse, 0x7 ;  /* 0x0000000700497836 */ /* 0x040fe40000000000 */
[----:B------:R-:W-:-:S02]  /*05d0*/  VIADD R83, R0, 0x8 ;  /* 0x0000000800537836 */ /* 0x000fc40000000000 */
[C---:B------:R-:W-:Y:S02]  /*05e0*/  VIADD R81, R0.reuse, 0x9 ;  /* 0x0000000900517836 */ /* 0x040fe40000000000 */
[----:B------:R-:W-:Y:S01]  /*05f0*/  ULEA UR4, UR4, UR5, 0x9 ;  /* 0x0000000504047291 */ /* 0x000fe2000f8e483f */
[C---:B------:R-:W-:Y:S02]  /*0600*/  VIADD R77, R0.reuse, 0xa ;  /* 0x0000000a004d7836 */ /* 0x040fe40000000000 */
[C---:B------:R-:W-:Y:S02]  /*0610*/  VIADD R75, R0.reuse, 0xb ;  /* 0x0000000b004b7836 */ /* 0x040fe40000000000 */
[C---:B------:R-:W-:Y:S02]  /*0620*/  VIADD R79, R0.reuse, 0xc ;  /* 0x0000000c004f7836 */ /* 0x040fe40000000000 */
[----:B------:R-:W-:Y:S02]  /*0630*/  VIADD R88, R177, UR4 ;  /* 0x00000004b1587c36 */ /* 0x000fe40008000000 */
[----:B------:R-:W-:-:S02]  /*0640*/  VIADD R59, R0, 0xd ;  /* 0x0000000d003b7836 */ /* 0x000fc40000000000 */
[C---:B------:R-:W-:Y:S01]  /*0650*/  VIADD R74, R0.reuse, 0xe ;  /* 0x0000000e004a7836 */ /* 0x040fe20000000000 */
[----:B------:R0:W-:Y:S01]  /*0660*/  STL [R1+0x598], R88 ;  /* 0x0005985801007387 */ /* 0x0001e20000100800 */
[C---:B------:R-:W-:Y:S02]  /*0670*/  VIADD R55, R0.reuse, 0xf ;  /* 0x0000000f00377836 */ /* 0x040fe40000000000 */
[C---:B------:R-:W-:Y:S02]  /*0680*/  VIADD R57, R0.reuse, 0x10 ;  /* 0x0000001000397836 */ /* 0x040fe40000000000 */
[C---:B------:R-:W-:Y:S02]  /*0690*/  VIADD R56, R0.reuse, 0x11 ;  /* 0x0000001100387836 */ /* 0x040fe40000000000 */
[C---:B------:R-:W-:Y:S02]  /*06a0*/  VIADD R16, R0.reuse, 0x12 ;  /* 0x0000001200107836 */ /* 0x040fe40000000000 */
[----:B------:R-:W-:-:S02]  /*06b0*/  VIADD R51, R0, 0x13 ;  /* 0x0000001300337836 */ /* 0x000fc40000000000 */
[C---:B------:R-:W-:Y:S02]  /*06c0*/  VIADD R53, R0.reuse, 0x14 ;  /* 0x0000001400357836 */ /* 0x040fe40000000000 */
        /* <DEDUP_REMOVED lines=42> */
[----:B------:R-:W-:Y:S01]  /*0970*/  VIADD R12, R0, 0x3f ;  /* 0x0000003f000c7836 */ /* 0x000fe20000000000 */
[----:B0-----:R-:W-:Y:S06]  /*0980*/  @P0 BRA `(.L_x_0) ;  /* 0x00000000008c0947 */ /* 0x001fec0003800000 */
[----:B------:R-:W-:Y:S01]  /*0990*/  IMAD.SHL.U32 R2, R2, 0x10, RZ ;  /* 0x0000001002027824 */ /* 0x000fe200078e00ff */
[----:B------:R-:W-:Y:S02]  /*09a0*/  CS2R R56, SRZ ;  /* 0x0000000000387805 */ /* 0x000fe4000001ff00 */
[----:B------:R-:W-:Y:S02]  /*09b0*/  CS2R R58, SRZ ;  /* 0x00000000003a7805 */ /* 0x000fe4000001ff00 */
[----:B------:R-:W-:Y:S02]  /*09c0*/  CS2R R60, SRZ ;  /* 0x00000000003c7805 */ /* 0x000fe4000001ff00 */
[----:B------:R-:W-:Y:S01]  /*09d0*/  CS2R R62, SRZ ;  /* 0x00000000003e7805 */ /* 0x000fe2000001ff00 */
[----:B------:R0:W-:Y:S01]  /*09e0*/  STL [R1+0x59c], R2 ;  /* 0x00059c0201007387 */ /* 0x0001e20000100800 */
[----:B------:R-:W-:Y:S02]  /*09f0*/  CS2R R64, SRZ ;  /* 0x0000000000407805 */ /* 0x000fe4000001ff00 */
[----:B------:R-:W-:-:S02]  /*0a00*/  CS2R R66, SRZ ;  /* 0x0000000000427805 */ /* 0x000fc4000001ff00 */
[----:B------:R-:W-:Y:S02]  /*0a10*/  CS2R R68, SRZ ;  /* 0x0000000000447805 */ /* 0x000fe4000001ff00 */
[----:B------:R-:W-:Y:S02]  /*0a20*/  CS2R R70, SRZ ;  /* 0x0000000000467805 */ /* 0x000fe4000001ff00 */
[----:B------:R-:W-:Y:S02]  /*0a30*/  CS2R R72, SRZ ;  /* 0x0000000000487805 */ /* 0x000fe4000001ff00 */
[----:B------:R-:W-:Y:S02]  /*0a40*/  CS2R R74, SRZ ;  /* 0x00000000004a7805 */ /* 0x000fe4000001ff00 */
        /* <DEDUP_REMOVED lines=21> */
[----:B------:R-:W-:Y:S01]  /*0ba0*/  CS2R R54, SRZ ;  /* 0x0000000000367805 */ /* 0x000fe2000001ff00 */
[----:B0-----:R-:W-:Y:S06]  /*0bb0*/  BRA `(.L_x_1) ;  /* 0x00000114002c7947 */ /* 0x001fec0003800000 */
.L_x_0:
[----:B------:R-:W-:Y:S01]  /*0bc0*/  IABS R11, R44 ;  /* 0x0000002c000b7213 */ /* 0x000fe20000000000 */
[----:B------:R-:W-:Y:S01]  /*0bd0*/  ULDC UR9, c[0x0][0x23c] ;  /* 0x00008f0000097ab9 */ /* 0x000fe20000000800 */
[----:B------:R-:W-:Y:S01]  /*0be0*/  IABS R3, R45 ;  /* 0x0000002d00037213 */ /* 0x000fe20000000000 */
[----:B------:R-:W-:Y:S01]  /*0bf0*/  ULDC.64 UR4, c[0x0][0x218] ;  /* 0x0000860000047ab9 */ /* 0x000fe20000000a00 */
[----:B------:R-:W0:Y:S01]  /*0c00*/  I2F.RP R6, R11 ;  /* 0x0000000b00067306 */ /* 0x000e220000209400 */
[----:B------:R-:W-:Y:S01]  /*0c10*/  ISETP.GE.AND P0, PT, R12, RZ, PT ;  /* 0x000000ff0c00720c */ /* 0x000fe20003f06270 */
[----:B------:R-:W-:Y:S01]  /*0c20*/  ULDC.64 UR6, c[0x0][0x210] ;  /* 0x0000840000067ab9 */ /* 0x000fe20000000a00 */
[----:B------:R-:W-:Y:S01]  /*0c30*/  IABS R12, R12 ;  /* 0x0000000c000c7213 */ /* 0x000fe20000000000 */
[----:B------:R-:W-:Y:S01]  /*0c40*/  USHF.R.U32.HI UR12, URZ, 0x4, UR8 ;  /* 0x000000043f0c7899 */ /* 0x000fe20008011608 */
[----:B------:R-:W-:Y:S01]  /*0c50*/  ISETP.GE.AND P1, PT, R10, RZ, PT ;  /* 0x000000ff0a00720c */ /* 0x000fe20003f26270 */
[----:B------:R-:W-:Y:S01]  /*0c60*/  UMOV UR15, 0x40000040 ;  /* 0x40000040000f7882 */ /* 0x000fe20000000000 */
[----:B------:R-:W-:Y:S01]  /*0c70*/  IABS R15, R38 ;  /* 0x00000026000f7213 */ /* 0x000fe20000000000 */
[----:B------:R-:W1:Y:S01]  /*0c80*/  I2F.RP R7, R3 ;  /* 0x0000000300077306 */ /* 0x000e620000209400 */
[----:B------:R-:W-:Y:S01]  /*0c90*/  ISETP.NE.AND P5, PT, R44, RZ, PT ;  /* 0x000000ff2c00720c */ /* 0x000fe20003fa5270 */
[----:B------:R-:W-:Y:S01]  /*0ca0*/  USGXT.U32 UR12, UR12, 0xe ;  /* 0x0000000e0c0c789a */ /* 0x000fe20008000000 */
[----:B------:R-:W-:-:S02]  /*0cb0*/  ISETP.GE.AND P4, PT, R18, RZ, PT ;  /* 0x000000ff1200720c */ /* 0x000fc40003f86270 */
[----:B------:R-:W-:Y:S02]  /*0cc0*/  IABS R40, R66 ;  /* 0x0000004200287213 */ /* 0x000fe40000000000 */
[----:B------:R-:W-:Y:S01]  /*0cd0*/  IABS R39, R64 ;  /* 0x0000004000277213 */ /* 0x000fe20000000000 */
[----:B0-----:R-:W0:Y:S01]  /*0ce0*/  MUFU.RCP R6, R6 ;  /* 0x0000000600067308 */ /* 0x001e220000001000 */
[----:B------:R-:W-:Y:S02]  /*0cf0*/  IABS R78, R65 ;  /* 0x00000041004e7213 */ /* 0x000fe40000000000 */
[----:B------:R-:W-:Y:S02]  /*0d00*/  IABS R80, R67 ;  /* 0x0000004300507213 */ /* 0x000fe40000000000 */
[----:B------:R-:W-:Y:S02]  /*0d10*/  IABS R82, R71 ;  /* 0x0000004700527213 */ /* 0x000fe40000000000 */
[----:B------:R-:W-:Y:S01]  /*0d20*/  IABS R84, R61 ;  /* 0x0000003d00547213 */ /* 0x000fe20000000000 */
[----:B-1----:R-:W1:Y:S01]  /*0d30*/  MUFU.RCP R7, R7 ;  /* 0x0000000700077308 */ /* 0x002e620000001000 */
[----:B------:R-:W-:-:S02]  /*0d40*/  IABS R86, R63 ;  /* 0x0000003f00567213 */ /* 0x000fc40000000000 */
[----:B------:R-:W-:Y:S01]  /*0d50*/  IABS R85, R0 ;  /* 0x0000000000557213 */ /* 0x000fe20000000000 */
[----:B0-----:R-:W-:Y:S01]  /*0d60*/  VIADD R4, R6, 0xffffffe ;  /* 0x0ffffffe06047836 */ /* 0x001fe20000000000 */
[----:B------:R-:W-:-:S03]  /*0d70*/  IABS R6, R88 ;  /* 0x0000005800067213 */ /* 0x000fc60000000000 */
[----:B------:R0:W2:Y:S01]  /*0d80*/  F2I.FTZ.U32.TRUNC.NTZ R5, R4 ;  /* 0x0000000400057305 */ /* 0x0000a2000021f000 */
[----:B-1----:R-:W-:-:S07]  /*0d90*/  VIADD R8, R7, 0xffffffe ;  /* 0x0ffffffe07087836 */ /* 0x002fce0000000000 */
[----:B------:R1:W3:Y:S01]  /*0da0*/  F2I.FTZ.U32.TRUNC.NTZ R9, R8 ;  /* 0x0000000800097305 */ /* 0x0002e2000021f000 */
[----:B0-----:R-:W-:Y:S02]  /*0db0*/  IMAD.MOV.U32 R4, RZ, RZ, RZ ;  /* 0x000000ffff047224 */ /* 0x001fe400078e00ff */
[----:B--2---:R-:W-:Y:S02]  /*0dc0*/  IMAD.MOV R14, RZ, RZ, -R5 ;  /* 0x000000ffff0e7224 */ /* 0x004fe400078e0a05 */
[----:B-1----:R-:W-:Y:S02]  /*0dd0*/  IMAD.MOV.U32 R8, RZ, RZ, RZ ;  /* 0x000000ffff087224 */ /* 0x002fe400078e00ff */
[----:B------:R-:W-:-:S04]  /*0de0*/  IMAD R13, R14, R11, RZ ;  /* 0x0000000b0e0d7224 */ /* 0x000fc800078e02ff */
[----:B------:R-:W-:Y:S01]  /*0df0*/  IMAD.HI.U32 R5, R5, R13, R4 ;  /* 0x0000000d05057227 */ /* 0x000fe200078e0004 */
[----:B------:R-:W-:-:S03]  /*0e00*/  IABS R13, R18 ;  /* 0x00000012000d7213 */ /* 0x000fc60000000000 */
[----:B---3--:R-:W-:Y:S02]  /*0e10*/  IMAD.MOV R4, RZ, RZ, -R9 ;  /* 0x000000ffff047224 */ /* 0x008fe400078e0a09 */
[----:B------:R-:W-:-:S04]  /*0e20*/  IMAD.HI.U32 R5, R5, R6, RZ ;  /* 0x0000000605057227 */ /* 0x000fc800078e00ff */
[----:B------:R-:W-:-:S04]  /*0e30*/  IMAD.MOV R5, RZ, RZ, -R5 ;  /* 0x000000ffff057224 */ /* 0x000fc800078e0a05 */
[C---:B------:R-:W-:Y:S02]  /*0e40*/  IMAD R6, R11.reuse, R5, R6 ;  /* 0x000000050b067224 */ /* 0x040fe400078e0206 */
[----:B------:R-:W-:Y:S01]  /*0e50*/  IMAD R5, R4, R3, RZ ;  /* 0x0000000304057224 */ /* 0x000fe200078e02ff */
[----:B------:R-:W-:Y:S01]  /*0e60*/  IABS R4, R10 ;  /* 0x0000000a00047213 */ /* 0x000fe20000000000 */
[----:B------:R-:W-:Y:S01]  /*0e70*/  IMAD.MOV.U32 R10, RZ, RZ, R12 ;  /* 0x000000ffff0a7224 */ /* 0x000fe200078e000c */
[----:B------:R-:W-:Y:S01]  /*0e80*/  ISETP.GT.U32.AND P2, PT, R11, R6, PT ;  /* 0x000000060b00720c */ /* 0x000fe20003f44070 */
[----:B------:R-:W-:-:S04]  /*0e90*/  IMAD.HI.U32 R8, R9, R5, R8 ;  /* 0x0000000509087227 */ /* 0x000fc800078e0008 */
[----:B------:R-:W-:Y:S02]  /*0ea0*/  IMAD.MOV.U32 R12, RZ, RZ, R4 ;  /* 0x000000ffff0c7224 */ /* 0x000fe400078e0004 */
[----:B------:R-:W-:-:S04]  /*0eb0*/  IMAD.HI.U32 R4, R8, R10, RZ ;  /* 0x0000000a08047227 */ /* 0x000fc800078e00ff */
[----:B------:R-:W-:Y:S02]  /*0ec0*/  IMAD.MOV R4, RZ, RZ, -R4 ;  /* 0x000000ffff047224 */ /* 0x000fe400078e0a04 */
[----:B------:R-:W-:Y:S01]  /*0ed0*/  @!P2 IMAD.IADD R6, R6, 0x1, -R11 ;  /* 0x000000010606a824 */ /* 0x000fe200078e0a0b */
[----:B------:R-:W-:Y:S01]  /*0ee0*/  ISETP.GE.AND P2, PT, R88, RZ, PT ;  /* 0x000000ff5800720c */ /* 0x000fe20003f46270 */
[----:B------:R-:W-:Y:S02]  /*0ef0*/  IMAD R4, R3, R4, R10 ;  /* 0x0000000403047224 */ /* 0x000fe400078e020a */
[----:B------:R-:W-:Y:S01]  /*0f00*/  IMAD.HI.U32 R7, R8, R13, RZ ;  /* 0x0000000d08077227 */ /* 0x000fe200078e00ff */
[----:B------:R-:W-:Y:S02]  /*0f10*/  ISETP.GT.U32.AND P3, PT, R11, R6, PT ;  /* 0x000000060b00720c */ /* 0x000fe40003f64070 */
[----:B------:R-:W-:Y:S01]  /*0f20*/  ISETP.GT.U32.AND P6, PT, R3, R4, PT ;  /* 0x000000040300720c */ /* 0x000fe20003fc4070 */
[----:B------:R-:W-:-:S02]  /*0f30*/  IMAD.MOV R14, RZ, RZ, -R7 ;  /* 0x000000ffff0e7224 */ /* 0x000fc400078e0a07 */
[----:B------:R-:W-:-:S04]  /*0f40*/  IMAD.HI.U32 R9, R8, R15, RZ ;  /* 0x0000000f08097227 */ /* 0x000fc800078e00ff */
[C---:B------:R-:W-:Y:S01]  /*0f50*/  IMAD R7, R3.reuse, R14, R13 ;  /* 0x0000000e03077224 */ /* 0x040fe200078e020d */
[----:B------:R-:W-:Y:S01]  /*0f60*/  IABS R13, R25 ;  /* 0x00000019000d7213 */ /* 0x000fe20000000000 */
[----:B------:R-:W-:Y:S01]  /*0f70*/  IMAD.MOV R18, RZ, RZ, -R9 ;  /* 0x000000ffff127224 */ /* 0x000fe200078e0a09 */
[----:B------:R-:W-:Y:S01]  /*0f80*/  IABS R14, R21 ;  /* 0x00000015000e7213 */ /* 0x000fe20000000000 */
[----:B------:R-:W-:Y:S02]  /*0f90*/  @!P3 IMAD.IADD R6, R6, 0x1, -R11 ;  /* 0x000000010606b824 */ /* 0x000fe400078e0a0b */
[----:B------:R-:W-:Y:S02]  /*0fa0*/  @!P6 IMAD.IADD R4, R4, 0x1, -R3 ;  /* 0x000000010404e824 */ /* 0x000fe400078e0a03 */
[----:B------:R-:W-:Y:S01]  /*0fb0*/  @!P2 IMAD.MOV R6, RZ, RZ, -R6 ;  /* 0x000000ffff06a224 */ /* 0x000fe200078e0a06 */
[C---:B------:R-:W-:Y:S01]  /*0fc0*/  ISETP.GT.U32.AND P2, PT, R3.reuse, R7, PT ;  /* 0x000000070300720c */ /* 0x040fe20003f44070 */
[----:B------:R-:W-:Y:S01]  /*0fd0*/  IMAD.HI.U32 R5, R8, R12, RZ ;  /* 0x0000000c08057227 */ /* 0x000fe200078e00ff */
[----:B------:R-:W-:-:S02]  /*0fe0*/  ISETP.GT.U32.AND P6, PT, R3, R4, PT ;  /* 0x000000040300720c */ /* 0x000fc40003fc4070 */
[----:B------:R-:W-:Y:S01]  /*0ff0*/  @!P5 LOP3.LUT R6, RZ, R44, RZ, 0x33, !PT ;  /* 0x0000002cff06d212 */ /* 0x000fe200078e33ff */
[C---:B------:R-:W-:Y:S01]  /*1000*/  IMAD R9, R3.reuse, R18, R15 ;  /* 0x0000001203097224 */ /* 0x040fe200078e020f */
[----:B------:R-:W-:Y:S01]  /*1010*/  IABS R15, R19 ;  /* 0x00000013000f7213 */ /* 0x000fe20000000000 */
[----:B------:R-:W-:Y:S01]  /*1020*/  IMAD.MOV R5, RZ, RZ, -R5 ;  /* 0x000000ffff057224 */ /* 0x000fe200078e0a05 */
[----:B------:R-:W-:Y:S01]  /*1030*/  IABS R18, R22 ;  /* 0x0000001600127213 */ /* 0x000fe20000000000 */
[----:B------:R-:W-:Y:S01]  /*1040*/  IMAD.HI.U32 R10, R8, R13, RZ ;  /* 0x0000000d080a7227 */ /* 0x000fe200078e00ff */
[----:B------:R-:W-:Y:S02]  /*1050*/  ISETP.GT.U32.AND P5, PT, R3, R9, PT ;  /* 0x000000090300720c */ /* 0x000fe40003fa4070 */
[----:B------:R-:W-:Y:S01]  /*1060*/  IABS R44, R50 ;  /* 0x00000032002c7213 */ /* 0x000fe20000000000 */
[--C-:B------:R-:W-:Y:S01]  /*1070*/  @!P2 IMAD.IADD R7, R7, 0x1, -R3.reuse ;  /* 0x000000010707a824 */ /* 0x100fe200078e0a03 */
[----:B------:R-:W-:Y:S01]  /*1080*/  ISETP.GE.AND P2, PT, R38, RZ, PT ;  /* 0x000000ff2600720c */ /* 0x000fe20003f46270 */
[C---:B------:R-:W-:Y:S01]  /*1090*/  IMAD R5, R3.reuse, R5, R12 ;  /* 0x0000000503057224 */ /* 0x040fe200078e020c */
[----:B------:R-:W-:Y:S01]  /*10a0*/  IABS R38, R68 ;  /* 0x0000004400267213 */ /* 0x000fe20000000000 */
[----:B------:R-:W-:Y:S01]  /*10b0*/  @!P6 IMAD.IADD R4, R4, 0x1, -R3 ;  /* 0x000000010404e824 */ /* 0x000fe200078e0a03 */
[C---:B------:R-:W-:Y:S01]  /*10c0*/  ISETP.GT.U32.AND P6, PT, R3.reuse, R7, PT ;  /* 0x000000070300720c */ /* 0x040fe20003fc4070 */
[----:B------:R-:W-:Y:S01]  /*10d0*/  IMAD.HI.U32 R11, R8, R14, RZ ;  /* 0x0000000e080b7227 */ /* 0x000fe200078e00ff */
[----:B------:R-:W-:-:S03]  /*10e0*/  ISETP.GT.U32.AND P3, PT, R3, R5, PT ;  /* 0x000000050300720c */ /* 0x000fc60003f64070 */
[----:B------:R-:W-:-:S04]  /*10f0*/  IMAD.HI.U32 R12, R8, R15, RZ ;  /* 0x0000000f080c7227 */ /* 0x000fc800078e00ff */
[----:B------:R-:W-:Y:S02]  /*1100*/  IMAD.MOV R10, RZ, RZ, -R10 ;  /* 0x000000ffff0a7224 */ /* 0x000fe400078e0a0a */
[----:B------:R-:W-:Y:S02]  /*1110*/  IMAD.MOV R11, RZ, RZ, -R11 ;  /* 0x000000ffff0b7224 */ /* 0x000fe400078e0a0b */
[----:B------:R-:W-:Y:S02]  /*1120*/  IMAD.MOV R12, RZ, RZ, -R12 ;  /* 0x000000ffff0c7224 */ /* 0x000fe400078e0a0c */
[C---:B------:R-:W-:Y:S02]  /*1130*/  IMAD R10, R3.reuse, R10, R13 ;  /* 0x0000000a030a7224 */ /* 0x040fe400078e020d */
[C---:B------:R-:W-:Y:S01]  /*1140*/  IMAD R11, R3.reuse, R11, R14 ;  /* 0x0000000b030b7224 */ /* 0x040fe200078e020e */
[----:B------:R-:W-:Y:S01]  /*1150*/  IABS R14, R17 ;  /* 0x00000011000e7213 */ /* 0x000fe20000000000 */
[----:B------:R-:W-:Y:S01]  /*1160*/  IMAD R12, R3, R12, R15 ;  /* 0x0000000c030c7224 */ /* 0x000fe200078e020f */
[----:B------:R-:W-:Y:S01]  /*1170*/  IABS R15, R20 ;  /* 0x00000014000f7213 */ /* 0x000fe20000000000 */
[--C-:B------:R-:W-:Y:S01]  /*1180*/  @!P5 IMAD.IADD R9, R9, 0x1, -R3.reuse ;  /* 0x000000010909d824 */ /* 0x100fe200078e0a03 */
[C---:B------:R-:W-:Y:S01]  /*1190*/  ISETP.GT.U32.AND P5, PT, R3.reuse, R10, PT ;  /* 0x0000000a0300720c */ /* 0x040fe20003fa4070 */
[----:B------:R-:W-:Y:S01]  /*11a0*/  @!P0 IMAD.MOV R4, RZ, RZ, -R4 ;  /* 0x000000ffff048224 */ /* 0x000fe200078e0a04 */
[----:B------:R-:W-:Y:S01]  /*11b0*/  ISETP.GT.U32.AND P0, PT, R3, R11, PT ;  /* 0x0000000b0300720c */ /* 0x000fe20003f04070 */
[--C-:B------:R-:W-:Y:S01]  /*11c0*/  @!P6 IMAD.IADD R7, R7, 0x1, -R3.reuse ;  /* 0x000000010707e824 */ /* 0x100fe200078e0a03 */
[----:B------:R-:W-:Y:S01]  /*11d0*/  ISETP.GT.U32.AND P6, PT, R3, R12, PT ;  /* 0x0000000c0300720c */ /* 0x000fe20003fc4070 */
[----:B------:R-:W-:-:S02]  /*11e0*/  @!P3 IMAD.IADD R5, R5, 0x1, -R3 ;  /* 0x000000010505b824 */ /* 0x000fc400078e0a03 */
[----:B------:R-:W-:-:S03]  /*11f0*/  IMAD.HI.U32 R13, R8, R14, RZ ;  /* 0x0000000e080d7227 */ /* 0x000fc600078e00ff */
[----:B------:R-:W-:Y:S01]  /*1200*/  ISETP.GT.U32.AND P3, PT, R3, R5, PT ;  /* 0x000000050300720c */ /* 0x000fe20003f64070 */
[----:B------:R-:W-:Y:S02]  /*1210*/  IMAD.MOV R13, RZ, RZ, -R13 ;  /* 0x000000ffff0d7224 */ /* 0x000fe400078e0a0d */
[--C-:B------:R-:W-:Y:S01]  /*1220*/  @!P5 IMAD.IADD R10, R10, 0x1, -R3.reuse ;  /* 0x000000010a0ad824 */ /* 0x100fe200078e0a03 */
[----:B------:R-:W-:Y:S01]  /*1230*/  ISETP.GE.AND P5, PT, R19, RZ, PT ;  /* 0x000000ff1300720c */ /* 0x000fe20003fa6270 */
[--C-:B------:R-:W-:Y:S01]  /*1240*/  @!P0 IMAD.IADD R11, R11, 0x1, -R3.reuse ;  /* 0x000000010b0b8824 */ /* 0x100fe200078e0a03 */
[----:B------:R-:W-:Y:S01]  /*1250*/  IABS R19, R24 ;  /* 0x0000001800137213 */ /* 0x000fe20000000000 */
[----:B------:R-:W-:Y:S01]  /*1260*/  @!P6 IMAD.IADD R12, R12, 0x1, -R3 ;  /* 0x000000010c0ce824 */ /* 0x000fe200078e0a03 */
[C---:B------:R-:W-:Y:S01]  /*1270*/  ISETP.GT.U32.AND P0, PT, R3.reuse, R10, PT ;  /* 0x0000000a0300720c */ /* 0x040fe20003f04070 */
[----:B------:R-:W-:Y:S01]  /*1280*/  @!P4 IMAD.MOV R7, RZ, RZ, -R7 ;  /* 0x000000ffff07c224 */ /* 0x000fe200078e0a07 */
[C---:B------:R-:W-:Y:S01]  /*1290*/  ISETP.GT.U32.AND P4, PT, R3.reuse, R11, PT ;  /* 0x0000000b0300720c */ /* 0x040fe20003f84070 */
[C---:B------:R-:W-:Y:S01]  /*12a0*/  IMAD R13, R3.reuse, R13, R14 ;  /* 0x0000000d030d7224 */ /* 0x040fe200078e020e */
[----:B------:R-:W-:Y:S01]  /*12b0*/  ISETP.GT.U32.AND P6, PT, R3, R12, PT ;  /* 0x0000000c0300720c */ /* 0x000fe20003fc4070 */
[----:B------:R-:W-:Y:S01]  /*12c0*/  @!P3 IMAD.IADD R5, R5, 0x1, -R3 ;  /* 0x000000010505b824 */ /* 0x000fe200078e0a03 */
[----:B------:R-:W-:Y:S01]  /*12d0*/  ISETP.GT.U32.AND P3, PT, R3, R9, PT ;  /* 0x000000090300720c */ /* 0x000fe20003f64070 */
[----:B------:R-:W-:-:S04]  /*12e0*/  IMAD.HI.U32 R14, R8, R15, RZ ;  /* 0x0000000f080e7227 */ /* 0x000fc800078e00ff */
[----:B------:R-:W-:Y:S02]  /*12f0*/  IMAD.MOV R14, RZ, RZ, -R14 ;  /* 0x000000ffff0e7224 */ /* 0x000fe400078e0a0e */
[----:B------:R-:W-:Y:S01]  /*1300*/  @!P0 IMAD.IADD R10, R10, 0x1, -R3 ;  /* 0x000000010a0a8824 */ /* 0x000fe200078e0a03 */
[----:B------:R-:W-:Y:S01]  /*1310*/  ISETP.GE.AND P0, PT, R17, RZ, PT ;  /* 0x000000ff1100720c */ /* 0x000fe20003f06270 */
[----:B------:R-:W-:-:S04]  /*1320*/  IMAD.HI.U32 R17, R8, R19, RZ ;  /* 0x0000001308117227 */ /* 0x000fc800078e00ff */
[--C-:B------:R-:W-:Y:S01]  /*1330*/  @!P6 IMAD.IADD R12, R12, 0x1, -R3.reuse ;  /* 0x000000010c0ce824 */ /* 0x100fe200078e0a03 */
[----:B------:R-:W-:Y:S01]  /*1340*/  ISETP.GE.AND P6, PT, R20, RZ, PT ;  /* 0x000000ff1400720c */ /* 0x000fe20003fc6270 */
[----:B------:R-:W-:Y:S01]  /*1350*/  @!P3 IMAD.IADD R9, R9, 0x1, -R3 ;  /* 0x000000010909b824 */ /* 0x000fe200078e0a03 */
[----:B------:R-:W-:Y:S01]  /*1360*/  ISETP.GE.AND P3, PT, R21, RZ, PT ;  /* 0x000000ff1500720c */ /* 0x000fe20003f66270 */
[C---:B------:R-:W-:Y:S01]  /*1370*/  IMAD R14, R3.reuse, R14, R15 ;  /* 0x0000000e030e7224 */ /* 0x040fe200078e020f */
[----:B------:R-:W-:Y:S01]  /*1380*/  IABS R21, R23 ;  /* 0x0000001700157213 */ /* 0x000fe20000000000 */
[----:B------:R-:W-:Y:S02]  /*1390*/  IMAD.MOV R20, RZ, RZ, -R17 ;  /* 0x000000ffff147224 */ /* 0x000fe400078e0a11 */
[----:B------:R-:W-:Y:S01]  /*13a0*/  @!P2 IMAD.MOV R9, RZ, RZ, -R9 ;  /* 0x000000ffff09a224 */ /* 0x000fe200078e0a09 */
[----:B------:R-:W-:Y:S01]  /*13b0*/  ISETP.GT.U32.AND P2, PT, R3, R13, PT ;  /* 0x0000000d0300720c */ /* 0x000fe20003f44070 */
[----:B------:R-:W-:Y:S01]  /*13c0*/  @!P4 IMAD.IADD R11, R11, 0x1, -R3 ;  /* 0x000000010b0bc824 */ /* 0x000fe200078e0a03 */
[C---:B------:R-:W-:Y:S01]  /*13d0*/  ISETP.GT.U32.AND P4, PT, R3.reuse, R14, PT ;  /* 0x0000000e0300720c */ /* 0x040fe20003f84070 */
[----:B------:R-:W-:Y:S01]  /*13e0*/  IMAD R17, R3, R20, R19 ;  /* 0x0000001403117224 */ /* 0x000fe200078e0213 */
[----:B------:R-:W-:Y:S01]  /*13f0*/  IABS R20, R35 ;  /* 0x0000002300147213 */ /* 0x000fe20000000000 */
[----:B------:R-:W-:Y:S01]  /*1400*/  @!P1 IMAD.MOV R5, RZ, RZ, -R5 ;  /* 0x000000ffff059224 */ /* 0x000fe200078e0a05 */
[----:B------:R-:W-:Y:S01]  /*1410*/  ISETP.GE.AND P1, PT, R25, RZ, PT ;  /* 0x000000ff1900720c */ /* 0x000fe20003f26270 */
[----:B------:R-:W-:Y:S01]  /*1420*/  @!P5 IMAD.MOV R12, RZ, RZ, -R12 ;  /* 0x000000ffff0cd224 */ /* 0x000fe200078e0a0c */
[----:B------:R-:W-:Y:S01]  /*1430*/  ISETP.GT.U32.AND P5, PT, R3, R17, PT ;  /* 0x000000110300720c */ /* 0x000fe20003fa4070 */
[----:B------:R-:W-:Y:S01]  /*1440*/  IMAD.HI.U32 R15, R8, R18, RZ ;  /* 0x00000012080f7227 */ /* 0x000fe200078e00ff */
[----:B------:R-:W-:-:S03]  /*1450*/  IABS R25, R32 ;  /* 0x0000002000197213 */ /* 0x000fc60000000000 */
[----:B------:R-:W-:Y:S02]  /*1460*/  IMAD.MOV R15, RZ, RZ, -R15 ;  /* 0x000000ffff0f7224 */ /* 0x000fe400078e0a0f */
[--C-:B------:R-:W-:Y:S01]  /*1470*/  @!P2 IMAD.IADD R13, R13, 0x1, -R3.reuse ;  /* 0x000000010d0da824 */ /* 0x100fe200078e0a03 */
[----:B------:R-:W-:Y:S01]  /*1480*/  ISETP.GE.AND P2, PT, R22, RZ, PT ;  /* 0x000000ff1600720c */ /* 0x000fe20003f46270 */
[C---:B------:R-:W-:Y:S01]  /*1490*/  IMAD R15, R3.reuse, R15, R18 ;  /* 0x0000000f030f7224 */ /* 0x040fe200078e0212 */
[----:B------:R-:W-:Y:S01]  /*14a0*/  IABS R22, R34 ;  /* 0x0000002200167213 */ /* 0x000fe20000000000 */
[----:B------:R-:W-:Y:S02]  /*14b0*/  @!P4 IMAD.IADD R14, R14, 0x1, -R3 ;  /* 0x000000010e0ec824 */ /* 0x000fe400078e0a03 */
[----:B------:R-:W-:Y:S01]  /*14c0*/  IMAD.HI.U32 R19, R8, R20, RZ ;  /* 0x0000001408137227 */ /* 0x000fe200078e00ff */
[----:B------:R-:W-:-:S03]  /*14d0*/  ISETP.GT.U32.AND P4, PT, R3, R15, PT ;  /* 0x0000000f0300720c */ /* 0x000fc60003f84070 */
[----:B------:R-:W-:Y:S01]  /*14e0*/  @!P1 IMAD.MOV R10, RZ, RZ, -R10 ;  /* 0x000000ffff0a9224 */ /* 0x000fe200078e0a0a */
[C---:B------:R-:W-:Y:S01]  /*14f0*/  ISETP.GT.U32.AND P1, PT, R3.reuse, R13, PT ;  /* 0x0000000d0300720c */ /* 0x040fe20003f24070 */
[----:B------:R-:W-:Y:S01]  /*1500*/  @!P3 IMAD.MOV R11, RZ, RZ, -R11 ;  /* 0x000000ffff0bb224 */ /* 0x000fe200078e0a0b */
[----:B------:R-:W-:Y:S01]  /*1510*/  ISETP.GT.U32.AND P3, PT, R3, R14, PT ;  /* 0x0000000e0300720c */ /* 0x000fe20003f64070 */
[----:B------:R-:W-:Y:S02]  /*1520*/  @!P5 IMAD.IADD R17, R17, 0x1, -R3 ;  /* 0x000000011111d824 */ /* 0x000fe400078e0a03 */
[----:B------:R-:W-:Y:S02]  /*1530*/  IMAD.MOV R19, RZ, RZ, -R19 ;  /* 0x000000ffff137224 */ /* 0x000fe400078e0a13 */
[----:B------:R-:W-:Y:S01]  /*1540*/  IMAD.HI.U32 R18, R8, R21, RZ ;  /* 0x0000001508127227 */ /* 0x000fe200078e00ff */
[----:B------:R-:W-:-:S03]  /*1550*/  ISETP.GT.U32.AND P5, PT, R3, R17, PT ;  /* 0x000000110300720c */ /* 0x000fc60003fa4070 */
[----:B------:R-:W-:Y:S02]  /*1560*/  IMAD R19, R3, R19, R20 ;  /* 0x0000001303137224 */ /* 0x000fe400078e0214 */
[----:B------:R-:W-:-:S04]  /*1570*/  IMAD.HI.U32 R20, R8, R22, RZ ;  /* 0x0000001608147227 */ /* 0x000fc800078e00ff */
[----:B------:R-:W-:Y:S02]  /*1580*/  IMAD.MOV R20, RZ, RZ, -R20 ;  /* 0x000000ffff147224 */ /* 0x000fe400078e0a14 */
[--C-:B------:R-:W-:Y:S01]  /*1590*/  @!P1 IMAD.IADD R13, R13, 0x1, -R3.reuse ;  /* 0x000000010d0d9824 */ /* 0x100fe200078e0a03 */
[----:B------:R-:W-:Y:S01]  /*15a0*/  ISETP.GE.AND P1, PT, R24, RZ, PT ;  /* 0x000000ff1800720c */ /* 0x000fe20003f26270 */
[--C-:B------:R-:W-:Y:S02]  /*15b0*/  @!P3 IMAD.IADD R14, R14, 0x1, -R3.reuse ;  /* 0x000000010e0eb824 */ /* 0x100fe400078e0a03 */
[----:B------:R-:W-:Y:S01]  /*15c0*/  @!P4 IMAD.IADD R15, R15, 0x1, -R3 ;  /* 0x000000010f0fc824 */ /* 0x000fe200078e0a03 */
[----:B------:R-:W-:Y:S01]  /*15d0*/  ISETP.GE.AND P4, PT, R23, RZ, PT ;  /* 0x000000ff1700720c */ /* 0x000fe20003f86270 */
[----:B------:R-:W-:Y:S01]  /*15e0*/  IMAD.MOV R18, RZ, RZ, -R18 ;  /* 0x000000ffff127224 */ /* 0x000fe200078e0a12 */
[----:B------:R-:W-:Y:S01]  /*15f0*/  IABS R23, R33 ;  /* 0x0000002100177213 */ /* 0x000fe20000000000 */
[----:B------:R-:W-:-:S02]  /*1600*/  IMAD R20, R3, R20, R22 ;  /* 0x0000001403147224 */ /* 0x000fc400078e0216 */
[----:B------:R-:W-:Y:S01]  /*1610*/  @!P0 IMAD.MOV R13, RZ, RZ, -R13 ;  /* 0x000000ffff0d8224 */ /* 0x000fe200078e0a0d */
[C---:B------:R-:W-:Y:S01]  /*1620*/  ISETP.GT.U32.AND P0, PT, R3.reuse, R15, PT ;  /* 0x0000000f0300720c */ /* 0x040fe20003f04070 */
[----:B------:R-:W-:Y:S01]  /*1630*/  @!P6 IMAD.MOV R14, RZ, RZ, -R14 ;  /* 0x000000ffff0ee224 */ /* 0x000fe200078e0a0e */
[C---:B------:R-:W-:Y:S01]  /*1640*/  ISETP.GT.U32.AND P6, PT, R3.reuse, R19, PT ;  /* 0x000000130300720c */ /* 0x040fe20003fc4070 */
[----:B------:R-:W-:Y:S02]  /*1650*/  IMAD R18, R3, R18, R21 ;  /* 0x0000001203127224 */ /* 0x000fe400078e0215 */
[----:B------:R-:W-:Y:S01]  /*1660*/  @!P5 IMAD.IADD R17, R17, 0x1, -R3 ;  /* 0x000000011111d824 */ /* 0x000fe200078e0a03 */
[C---:B------:R-:W-:Y:S01]  /*1670*/  ISETP.GT.U32.AND P5, PT, R3.reuse, R20, PT ;  /* 0x000000140300720c */ /* 0x040fe20003fa4070 */
[----:B------:R-:W-:Y:S01]  /*1680*/  IMAD.HI.U32 R22, R8, R25, RZ ;  /* 0x0000001908167227 */ /* 0x000fe200078e00ff */
[----:B------:R-:W-:-:S03]  /*1690*/  ISETP.GT.U32.AND P3, PT, R3, R18, PT ;  /* 0x000000120300720c */ /* 0x000fc60003f64070 */
[----:B------:R-:W-:-:S04]  /*16a0*/  IMAD.HI.U32 R21, R8, R23, RZ ;  /* 0x0000001708157227 */ /* 0x000fc800078e00ff */
[----:B------:R-:W-:Y:S02]  /*16b0*/  IMAD.MOV R22, RZ, RZ, -R22 ;  /* 0x000000ffff167224 */ /* 0x000fe400078e0a16 */
[----:B------:R-:W-:Y:S02]  /*16c0*/  IMAD.MOV R24, RZ, RZ, -R21 ;  /* 0x000000ffff187224 */ /* 0x000fe400078e0a15 */
[--C-:B------:R-:W-:Y:S01]  /*16d0*/  @!P0 IMAD.IADD R15, R15, 0x1, -R3.reuse ;  /* 0x000000010f0f8824 */ /* 0x100fe200078e0a03 */
[----:B------:R-:W-:Y:S01]  /*16e0*/  ISETP.GE.AND P0, PT, R35, RZ, PT ;  /* 0x000000ff2300720c */ /* 0x000fe20003f06270 */
[----:B------:R-:W-:Y:S01]  /*16f0*/  @!P6 IMAD.IADD R19, R19, 0x1, -R3 ;  /* 0x000000011313e824 */ /* 0x000fe200078e0a03 */
[----:B------:R-:W-:Y:S01]  /*1700*/  IABS R35, R41 ;  /* 0x0000002900237213 */ /* 0x000fe20000000000 */
[C---:B------:R-:W-:Y:S01]  /*1710*/  IMAD R22, R3.reuse, R22, R25 ;  /* 0x0000001603167224 */ /* 0x040fe200078e0219 */
[----:B------:R-:W-:Y:S01]  /*1720*/  IABS R25, R31 ;  /* 0x0000001f00197213 */ /* 0x000fe20000000000 */
[----:B------:R-:W-:Y:S01]  /*1730*/  IMAD R21, R3, R24, R23 ;  /* 0x0000001803157224 */ /* 0x000fe200078e0217 */
[----:B------:R-:W-:Y:S01]  /*1740*/  IABS R24, R26 ;  /* 0x0000001a00187213 */ /* 0x000fe20000000000 */
[----:B------:R-:W-:-:S02]  /*1750*/  @!P5 IMAD.IADD R20, R20, 0x1, -R3 ;  /* 0x000000011414d824 */ /* 0x000fc400078e0a03 */
[----:B------:R-:W-:Y:S01]  /*1760*/  @!P2 IMAD.MOV R15, RZ, RZ, -R15 ;  /* 0x000000ffff0fa224 */ /* 0x000fe200078e0a0f */
[C---:B------:R-:W-:Y:S01]  /*1770*/  ISETP.GT.U32.AND P2, PT, R3.reuse, R19, PT ;  /* 0x000000130300720c */ /* 0x040fe20003f44070 */
[----:B------:R-:W-:Y:S01]  /*1780*/  @!P1 IMAD.MOV R17, RZ, RZ, -R17 ;  /* 0x000000ffff119224 */ /* 0x000fe200078e0a11 */
[C---:B------:R-:W-:Y:S01]  /*1790*/  ISETP.GT.U32.AND P1, PT, R3.reuse, R22, PT ;  /* 0x000000160300720c */ /* 0x040fe20003f24070 */
[----:B------:R-:W-:Y:S01]  /*17a0*/  @!P3 IMAD.IADD R18, R18, 0x1, -R3 ;  /* 0x000000011212b824 */ /* 0x000fe200078e0a03 */
[C---:B------:R-:W-:Y:S01]  /*17b0*/  ISETP.GT.U32.AND P5, PT, R3.reuse, R20, PT ;  /* 0x000000140300720c */ /* 0x040fe20003fa4070 */
[----:B------:R-:W-:Y:S01]  /*17c0*/  IMAD.HI.U32 R23, R8, R24, RZ ;  /* 0x0000001808177227 */ /* 0x000fe200078e00ff */
[C---:B------:R-:W-:Y:S02]  /*17d0*/  ISETP.GT.U32.AND P6, PT, R3.reuse, R21, PT ;  /* 0x000000150300720c */ /* 0x040fe40003fc4070 */
[----:B------:R-:W-:Y:S01]  /*17e0*/  ISETP.GT.U32.AND P3, PT, R3, R18, PT ;  /* 0x000000120300720c */ /* 0x000fe20003f64070 */
[----:B------:R-:W-:-:S04]  /*17f0*/  IMAD.MOV R23, RZ, RZ, -R23 ;  /* 0x000000ffff177224 */ /* 0x000fc800078e0a17 */
[----:B------:R-:W-:Y:S02]  /*1800*/  IMAD R23, R3, R23, R24 ;  /* 0x0000001703177224 */ /* 0x000fe400078e0218 */
[--C-:B------:R-:W-:Y:S01]  /*1810*/  @!P2 IMAD.IADD R19, R19, 0x1, -R3.reuse ;  /* 0x000000011313a824 */ /* 0x100fe200078e0a03 */
[----:B------:R-:W-:Y:S01]  /*1820*/  ISETP.GE.AND P2, PT, R32, RZ, PT ;  /* 0x000000ff2000720c */ /* 0x000fe20003f46270 */
[--C-:B------:R-:W-:Y:S01]  /*1830*/  @!P1 IMAD.IADD R22, R22, 0x1, -R3.reuse ;  /* 0x0000000116169824 */ /* 0x100fe200078e0a03 */
[----:B------:R-:W-:Y:S01]  /*1840*/  ISETP.GE.AND P1, PT, R26, RZ, PT ;  /* 0x000000ff1a00720c */ /* 0x000fe20003f26270 */
[----:B------:R-:W-:Y:S01]  /*1850*/  @!P5 IMAD.IADD R20, R20, 0x1, -R3 ;  /* 0x000000011414d824 */ /* 0x000fe200078e0a03 */
[C---:B------:R-:W-:Y:S01]  /*1860*/  ISETP.GT.U32.AND P5, PT, R3.reuse, R23, PT ;  /* 0x000000170300720c */ /* 0x040fe20003fa4070 */
[----:B------:R-:W-:Y:S01]  /*1870*/  @!P0 IMAD.MOV R19, RZ, RZ, -R19 ;  /* 0x000000ffff138224 */ /* 0x000fe200078e0a13 */
[----:B------:R-:W-:Y:S01]  /*1880*/  ISETP.GT.U32.AND P0, PT, R3, R22, PT ;  /* 0x000000160300720c */ /* 0x000fe20003f04070 */
[----:B------:R-:W-:Y:S01]  /*1890*/  @!P3 IMAD.IADD R18, R18, 0x1, -R3 ;  /* 0x000000011212b824 */ /* 0x000fe200078e0a03 */
[----:B------:R-:W-:Y:S01]  /*18a0*/  ISETP.GE.AND P3, PT, R34, RZ, PT ;  /* 0x000000ff2200720c */ /* 0x000fe20003f66270 */
[----:B------:R-:W-:Y:S01]  /*18b0*/  IMAD.HI.U32 R24, R8, R25, RZ ;  /* 0x0000001908187227 */ /* 0x000fe200078e00ff */
[----:B------:R-:W-:-:S02]  /*18c0*/  IABS R26, R27 ;  /* 0x0000001b001a7213 */ /* 0x000fc40000000000 */
[----:B------:R-:W-:Y:S01]  /*18d0*/  IABS R32, R37 ;  /* 0x0000002500207213 */ /* 0x000fe20000000000 */
[----:B------:R-:W-:Y:S02]  /*18e0*/  IMAD.MOV R24, RZ, RZ, -R24 ;  /* 0x000000ffff187224 */ /* 0x000fe400078e0a18 */
[----:B------:R-:W-:Y:S01]  /*18f0*/  @!P6 IMAD.IADD R21, R21, 0x1, -R3 ;  /* 0x000000011515e824 */ /* 0x000fe200078e0a03 */
[----:B------:R-:W-:Y:S01]  /*1900*/  ISETP.GE.AND P6, PT, R33, RZ, PT ;  /* 0x000000ff2100720c */ /* 0x000fe20003fc6270 */
[----:B------:R-:W-:Y:S01]  /*1910*/  IMAD R24, R3, R24, R25 ;  /* 0x0000001803187224 */ /* 0x000fe200078e0219 */
[----:B------:R-:W-:Y:S01]  /*1920*/  IABS R33, R36 ;  /* 0x0000002400217213 */ /* 0x000fe20000000000 */
[--C-:B------:R-:W-:Y:S01]  /*1930*/  @!P5 IMAD.IADD R23, R23, 0x1, -R3.reuse ;  /* 0x000000011717d824 */ /* 0x100fe200078e0a03 */
[----:B------:R-:W-:Y:S01]  /*1940*/  ISETP.GE.AND P5, PT, R27, RZ, PT ;  /* 0x000000ff1b00720c */ /* 0x000fe20003fa6270 */
[----:B------:R-:W-:Y:S01]  /*1950*/  @!P0 IMAD.IADD R22, R22, 0x1, -R3 ;  /* 0x0000000116168824 */ /* 0x000fe200078e0a03 */
[C---:B------:R-:W-:Y:S01]  /*1960*/  ISETP.GT.U32.AND P0, PT, R3.reuse, R24, PT ;  /* 0x000000180300720c */ /* 0x040fe20003f04070 */
[----:B------:R-:W-:Y:S01]  /*1970*/  @!P3 IMAD.MOV R20, RZ, RZ, -R20 ;  /* 0x000000ffff14b224 */ /* 0x000fe200078e0a14 */
[----:B------:R-:W-:Y:S01]  /*1980*/  ISETP.GT.U32.AND P3, PT, R3, R23, PT ;  /* 0x000000170300720c */ /* 0x000fe20003f64070 */
[----:B------:R-:W-:Y:S01]  /*1990*/  IMAD.HI.U32 R25, R8, R26, RZ ;  /* 0x0000001a08197227 */ /* 0x000fe200078e00ff */
[----:B------:R-:W-:-:S03]  /*19a0*/  IABS R27, R29 ;  /* 0x0000001d001b7213 */ /* 0x000fc60000000000 */
[----:B------:R-:W-:Y:S02]  /*19b0*/  IMAD.MOV R25, RZ, RZ, -R25 ;  /* 0x000000ffff197224 */ /* 0x000fe400078e0a19 */
[----:B------:R-:W-:Y:S01]  /*19c0*/  @!P4 IMAD.MOV R18, RZ, RZ, -R18 ;  /* 0x000000ffff12c224 */ /* 0x000fe200078e0a12 */
[C---:B------:R-:W-:Y:S01]  /*19d0*/  ISETP.GT.U32.AND P4, PT, R3.reuse, R21, PT ;  /* 0x000000150300720c */ /* 0x040fe20003f84070 */
[----:B------:R-:W-:Y:S02]  /*19e0*/  IMAD R25, R3, R25, R26 ;  /* 0x0000001903197224 */ /* 0x000fe400078e021a */
[--C-:B------:R-:W-:Y:S02]  /*19f0*/  @!P0 IMAD.IADD R24, R24, 0x1, -R3.reuse ;  /* 0x0000000118188824 */ /* 0x100fe400078e0a03 */
[----:B------:R-:W-:Y:S01]  /*1a00*/  @!P3 IMAD.IADD R23, R23, 0x1, -R3 ;  /* 0x000000011717b824 */ /* 0x000fe200078e0a03 */
[C---:B------:R-:W-:Y:S01]  /*1a10*/  ISETP.GT.U32.AND P3, PT, R3.reuse, R25, PT ;  /* 0x000000190300720c */ /* 0x040fe20003f64070 */
[----:B------:R-:W-:Y:S01]  /*1a20*/  IMAD.HI.U32 R26, R8, R27, RZ ;  /* 0x0000001b081a7227 */ /* 0x000fe200078e00ff */
[----:B------:R-:W-:-:S03]  /*1a30*/  ISETP.GT.U32.AND P0, PT, R3, R24, PT ;  /* 0x000000180300720c */ /* 0x000fc60003f04070 */
[----:B------:R-:W-:Y:S02]  /*1a40*/  IMAD.MOV R26, RZ, RZ, -R26 ;  /* 0x000000ffff1a7224 */ /* 0x000fe400078e0a1a */
[----:B------:R-:W-:Y:S01]  /*1a50*/  @!P4 IMAD.IADD R21, R21, 0x1, -R3 ;  /* 0x000000011515c824 */ /* 0x000fe200078e0a03 */
[----:B------:R-:W-:Y:S01]  /*1a60*/  ISETP.GE.AND P4, PT, R31, RZ, PT ;  /* 0x000000ff1f00720c */ /* 0x000fe20003f86270 */
[----:B------:R-:W-:Y:S01]  /*1a70*/  IMAD R26, R3, R26, R27 ;  /* 0x0000001a031a7224 */ /* 0x000fe200078e021b */
[----:B------:R-:W-:Y:S01]  /*1a80*/  IABS R31, R30 ;  /* 0x0000001e001f7213 */ /* 0x000fe20000000000 */
[----:B------:R-:W-:Y:S01]  /*1a90*/  @!P6 IMAD.MOV R21, RZ, RZ, -R21 ;  /* 0x000000ffff15e224 */ /* 0x000fe200078e0a15 */
[----:B------:R-:W-:Y:S01]  /*1aa0*/  ISETP.GE.AND P6, PT, R29, RZ, PT ;  /* 0x000000ff1d00720c */ /* 0x000fe20003fc6270 */
[--C-:B------:R-:W-:Y:S01]  /*1ab0*/  @!P3 IMAD.IADD R25, R25, 0x1, -R3.reuse ;  /* 0x000000011919b824 */ /* 0x100fe200078e0a03 */
[----:B------:R-:W-:Y:S01]  /*1ac0*/  IABS R29, R28 ;  /* 0x0000001c001d7213 */ /* 0x000fe20000000000 */
[----:B------:R-:W-:Y:S01]  /*1ad0*/  @!P0 IMAD.IADD R24, R24, 0x1, -R3 ;  /* 0x0000000118188824 */ /* 0x000fe200078e0a03 */
[C---:B------:R-:W-:Y:S01]  /*1ae0*/  ISETP.GT.U32.AND P0, PT, R3.reuse, R26, PT ;  /* 0x0000001a0300720c */ /* 0x040fe20003f04070 */
[----:B------:R-:W-:Y:S01]  /*1af0*/  @!P1 IMAD.MOV R23, RZ, RZ, -R23 ;  /* 0x000000ffff179224 */ /* 0x000fe200078e0a17 */
[----:B------:R-:W-:Y:S01]  /*1b00*/  ISETP.GT.U32.AND P3, PT, R3, R25, PT ;  /* 0x000000190300720c */ /* 0x000fe20003f64070 */
[----:B------:R-:W-:Y:S01]  /*1b10*/  IMAD.HI.U32 R27, R8, R29, RZ ;  /* 0x0000001d081b7227 */ /* 0x000fe200078e00ff */
[----:B------:R-:W-:-:S03]  /*1b20*/  ISETP.GE.AND P1, PT, R30, RZ, PT ;  /* 0x000000ff1e00720c */ /* 0x000fc60003f26270 */
[----:B------:R-:W-:Y:S02]  /*1b30*/  IMAD.MOV R30, RZ, RZ, -R27 ;  /* 0x000000ffff1e7224 */ /* 0x000fe400078e0a1b */
[----:B------:R-:W-:Y:S01]  /*1b40*/  @!P2 IMAD.MOV R22, RZ, RZ, -R22 ;  /* 0x000000ffff16a224 */ /* 0x000fe200078e0a16 */
[----:B------:R-:W-:Y:S01]  /*1b50*/  ISETP.GE.AND P2, PT, R28, RZ, PT ;  /* 0x000000ff1c00720c */ /* 0x000fe20003f46270 */
[----:B------:R-:W-:Y:S02]  /*1b60*/  IMAD R27, R3, R30, R29 ;  /* 0x0000001e031b7224 */ /* 0x000fe400078e021d */
[----:B------:R-:W-:-:S04]  /*1b70*/  IMAD.HI.U32 R28, R8, R31, RZ ;  /* 0x0000001f081c7227 */ /* 0x000fc800078e00ff */
[--C-:B------:R-:W-:Y:S02]  /*1b80*/  @!P0 IMAD.IADD R26, R26, 0x1, -R3.reuse ;  /* 0x000000011a1a8824 */ /* 0x100fe400078e0a03 */
[----:B------:R-:W-:Y:S01]  /*1b90*/  @!P3 IMAD.IADD R25, R25, 0x1, -R3 ;  /* 0x000000011919b824 */ /* 0x000fe200078e0a03 */
[C---:B------:R-:W-:Y:S01]  /*1ba0*/  ISETP.GT.U32.AND P3, PT, R3.reuse, R27, PT ;  /* 0x0000001b0300720c */ /* 0x040fe20003f64070 */
[----:B------:R-:W-:Y:S01]  /*1bb0*/  IMAD.MOV R28, RZ, RZ, -R28 ;  /* 0x000000ffff1c7224 */ /* 0x000fe200078e0a1c */
[----:B------:R-:W-:Y:S01]  /*1bc0*/  ISETP.GT.U32.AND P0, PT, R3, R26, PT ;  /* 0x0000001a0300720c */ /* 0x000fe20003f04070 */
[----:B------:R-:W-:-:S04]  /*1bd0*/  IMAD.HI.U32 R29, R8, R33, RZ ;  /* 0x00000021081d7227 */ /* 0x000fc800078e00ff */
[C---:B------:R-:W-:Y:S02]  /*1be0*/  IMAD R31, R3.reuse, R28, R31 ;  /* 0x0000001c031f7224 */ /* 0x040fe400078e021f */
[----:B------:R-:W-:Y:S02]  /*1bf0*/  @!P4 IMAD.MOV R24, RZ, RZ, -R24 ;  /* 0x000000ffff18c224 */ /* 0x000fe400078e0a18 */
[----:B------:R-:W-:Y:S01]  /*1c00*/  IMAD.MOV R34, RZ, RZ, -R29 ;  /* 0x000000ffff227224 */ /* 0x000fe200078e0a1d */
[----:B------:R-:W-:Y:S01]  /*1c10*/  ISETP.GT.U32.AND P4, PT, R3, R31, PT ;  /* 0x0000001f0300720c */ /* 0x000fe20003f84070 */
[----:B------:R-:W-:Y:S02]  /*1c20*/  @!P3 IMAD.IADD R27, R27, 0x1, -R3 ;  /* 0x000000011b1bb824 */ /* 0x000fe400078e0a03 */
[C---:B------:R-:W-:Y:S01]  /*1c30*/  IMAD R29, R3.reuse, R34, R33 ;  /* 0x00000022031d7224 */ /* 0x040fe200078e0221 */
[----:B------:R-:W-:Y:S01]  /*1c40*/  IABS R33, R76 ;  /* 0x0000004c00217213 */ /* 0x000fe20000000000 */
[----:B------:R-:W-:Y:S01]  /*1c50*/  @!P0 IMAD.IADD R26, R26, 0x1, -R3 ;  /* 0x000000011a1a8824 */ /* 0x000fe200078e0a03 */
[----:B------:R-:W-:Y:S01]  /*1c60*/  ISETP.GT.U32.AND P3, PT, R3, R27, PT ;  /* 0x0000001b0300720c */ /* 0x000fe20003f64070 */
[----:B------:R-:W-:-:S04]  /*1c70*/  IMAD.HI.U32 R28, R8, R32, RZ ;  /* 0x00000020081c7227 */ /* 0x000fc800078e00ff */
[----:B------:R-:W-:-:S04]  /*1c80*/  IMAD.HI.U32 R30, R8, R35, RZ ;  /* 0x00000023081e7227 */ /* 0x000fc800078e00ff */
[----:B------:R-:W-:Y:S01]  /*1c90*/  @!P6 IMAD.MOV R26, RZ, RZ, -R26 ;  /* 0x000000ffff1ae224 */ /* 0x000fe200078e0a1a */
[----:B------:R-:W-:Y:S01]  /*1ca0*/  ISETP.GT.U32.AND P6, PT, R3, R29, PT ;  /* 0x0000001d0300720c */ /* 0x000fe20003fc4070 */
[----:B------:R-:W-:Y:S02]  /*1cb0*/  IMAD.MOV R28, RZ, RZ, -R28 ;  /* 0x000000ffff1c7224 */ /* 0x000fe400078e0a1c */
[----:B------:R-:W-:Y:S02]  /*1cc0*/  IMAD.MOV R30, RZ, RZ, -R30 ;  /* 0x000000ffff1e7224 */ /* 0x000fe400078e0a1e */
[----:B------:R-:W-:Y:S02]  /*1cd0*/  @!P4 IMAD.IADD R31, R31, 0x1, -R3 ;  /* 0x000000011f1fc824 */ /* 0x000fe400078e0a03 */
[C---:B------:R-:W-:Y:S02]  /*1ce0*/  IMAD R28, R3.reuse, R28, R32 ;  /* 0x0000001c031c7224 */ /* 0x040fe400078e0220 */
[C---:B------:R-:W-:Y:S01]  /*1cf0*/  IMAD R30, R3.reuse, R30, R35 ;  /* 0x0000001e031e7224 */ /* 0x040fe200078e0223 */
[C---:B------:R-:W-:Y:S01]  /*1d00*/  ISETP.GT.U32.AND P4, PT, R3.reuse, R31, PT ;  /* 0x0000001f0300720c */ /* 0x040fe20003f84070 */
[----:B------:R-:W-:Y:S01]  /*1d10*/  IMAD.HI.U32 R32, R8, R33, RZ ;  /* 0x0000002108207227 */ /* 0x000fe200078e00ff */
[----:B------:R-:W-:-:S02]  /*1d20*/  ISETP.GT.U32.AND P0, PT, R3, R28, PT ;  /* 0x0000001c0300720c */ /* 0x000fc40003f04070 */
[----:B------:R-:W-:Y:S01]  /*1d30*/  IABS R35, R72 ;  /* 0x0000004800237213 */ /* 0x000fe20000000000 */
[--C-:B------:R-:W-:Y:S01]  /*1d40*/  @!P3 IMAD.IADD R27, R27, 0x1, -R3.reuse ;  /* 0x000000011b1bb824 */ /* 0x100fe200078e0a03 */
[----:B------:R-:W-:Y:S01]  /*1d50*/  ISETP.GT.U32.AND P3, PT, R3, R30, PT ;  /* 0x0000001e0300720c */ /* 0x000fe20003f64070 */
[----:B------:R-:W-:Y:S02]  /*1d60*/  @!P6 IMAD.IADD R29, R29, 0x1, -R3 ;  /* 0x000000011d1de824 */ /* 0x000fe400078e0a03 */
[----:B------:R-:W-:Y:S02]  /*1d70*/  IMAD.MOV R32, RZ, RZ, -R32 ;  /* 0x000000ffff207224 */ /* 0x000fe400078e0a20 */
[----:B------:R-:W-:Y:S01]  /*1d80*/  @!P5 IMAD.MOV R25, RZ, RZ, -R25 ;  /* 0x000000ffff19d224 */ /* 0x000fe200078e0a19 */
[C---:B------:R-:W-:Y:S01]  /*1d90*/  ISETP.GT.U32.AND P6, PT, R3.reuse, R29, PT ;  /* 0x0000001d0300720c */ /* 0x040fe20003fc4070 */
[----:B------:R-:W-:Y:S01]  /*1da0*/  IMAD R32, R3, R32, R33 ;  /* 0x0000002003207224 */ /* 0x000fe200078e0221 */
[----:B------:R-:W-:Y:S01]  /*1db0*/  ISETP.GE.AND P5, PT, R37, RZ, PT ;  /* 0x000000ff2500720c */ /* 0x000fe20003fa6270 */
[----:B------:R-:W-:Y:S01]  /*1dc0*/  IMAD.HI.U32 R33, R8, R35, RZ ;  /* 0x0000002308217227 */ /* 0x000fe200078e00ff */
[----:B------:R-:W-:-:S03]  /*1dd0*/  IABS R37, R70 ;  /* 0x0000004600257213 */ /* 0x000fc60000000000 */
[--C-:B------:R-:W-:Y:S01]  /*1de0*/  @!P4 IMAD.IADD R31, R31, 0x1, -R3.reuse ;  /* 0x000000011f1fc824 */ /* 0x100fe200078e0a03 */
[----:B------:R-:W-:Y:S01]  /*1df0*/  ISETP.GE.AND P4, PT, R36, RZ, PT ;  /* 0x000000ff2400720c */ /* 0x000fe20003f86270 */
[----:B------:R-:W-:Y:S02]  /*1e00*/  @!P0 IMAD.IADD R28, R28, 0x1, -R3 ;  /* 0x000000011c1c8824 */ /* 0x000fe400078e0a03 */
[----:B------:R-:W-:Y:S02]  /*1e10*/  IMAD.MOV R36, RZ, RZ, -R33 ;  /* 0x000000ffff247224 */ /* 0x000fe400078e0a21 */
[----:B------:R-:W-:Y:S01]  /*1e20*/  @!P3 IMAD.IADD R30, R30, 0x1, -R3 ;  /* 0x000000011e1eb824 */ /* 0x000fe200078e0a03 */
[C---:B------:R-:W-:Y:S01]  /*1e30*/  ISETP.GT.U32.AND P0, PT, R3.reuse, R28, PT ;  /* 0x0000001c0300720c */ /* 0x040fe20003f04070 */
[C---:B------:R-:W-:Y:S02]  /*1e40*/  IMAD R33, R3.reuse, R36, R35 ;  /* 0x0000002403217224 */ /* 0x040fe400078e0223 */
[----:B------:R-:W-:Y:S01]  /*1e50*/  IMAD.HI.U32 R34, R8, R37, RZ ;  /* 0x0000002508227227 */ /* 0x000fe200078e00ff */
[----:B------:R-:W-:-:S03]  /*1e60*/  ISETP.GT.U32.AND P3, PT, R3, R30, PT ;  /* 0x0000001e0300720c */ /* 0x000fc60003f64070 */
[----:B------:R-:W-:Y:S01]  /*1e70*/  @!P6 IMAD.IADD R29, R29, 0x1, -R3 ;  /* 0x000000011d1de824 */ /* 0x000fe200078e0a03 */
[----:B------:R-:W-:Y:S01]  /*1e80*/  ISETP.GT.U32.AND P6, PT, R3, R33, PT ;  /* 0x000000210300720c */ /* 0x000fe20003fc4070 */
[----:B------:R-:W-:-:S04]  /*1e90*/  IMAD.HI.U32 R35, R8, R38, RZ ;  /* 0x0000002608237227 */ /* 0x000fc800078e00ff */
[----:B------:R-:W-:Y:S02]  /*1ea0*/  IMAD.MOV R34, RZ, RZ, -R34 ;  /* 0x000000ffff227224 */ /* 0x000fe400078e0a22 */
[----:B------:R-:W-:Y:S02]  /*1eb0*/  IMAD.MOV R35, RZ, RZ, -R35 ;  /* 0x000000ffff237224 */ /* 0x000fe400078e0a23 */
[C---:B------:R-:W-:Y:S02]  /*1ec0*/  IMAD R34, R3.reuse, R34, R37 ;  /* 0x0000002203227224 */ /* 0x040fe400078e0225 */
[--C-:B------:R-:W-:Y:S01]  /*1ed0*/  @!P0 IMAD.IADD R28, R28, 0x1, -R3.reuse ;  /* 0x000000011c1c8824 */ /* 0x100fe200078e0a03 */
[C---:B------:R-:W-:Y:S01]  /*1ee0*/  ISETP.GT.U32.AND P0, PT, R3.reuse, R32, PT ;  /* 0x000000200300720c */ /* 0x040fe20003f04070 */
[C---:B------:R-:W-:Y:S02]  /*1ef0*/  IMAD R35, R3.reuse, R35, R38 ;  /* 0x0000002303237224 */ /* 0x040fe400078e0226 */
[--C-:B------:R-:W-:Y:S01]  /*1f00*/  @!P3 IMAD.IADD R30, R30, 0x1, -R3.reuse ;  /* 0x000000011e1eb824 */ /* 0x100fe200078e0a03 */
[----:B------:R-:W-:Y:S01]  /*1f10*/  ISETP.GT.U32.AND P3, PT, R3, R34, PT ;  /* 0x000000220300720c */ /* 0x000fe20003f64070 */
[----:B------:R-:W-:Y:S01]  /*1f20*/  @!P6 IMAD.IADD R33, R33, 0x1, -R3 ;  /* 0x000000012121e824 */ /* 0x000fe200078e0a03 */
[----:B------:R-:W-:Y:S01]  /*1f30*/  ISETP.GT.U32.AND P6, PT, R3, R35, PT ;  /* 0x000000230300720c */ /* 0x000fe20003fc4070 */
[----:B------:R-:W-:-:S02]  /*1f40*/  @!P5 IMAD.MOV R28, RZ, RZ, -R28 ;  /* 0x000000ffff1cd224 */ /* 0x000fc400078e0a1c */
[----:B------:R-:W-:Y:S01]  /*1f50*/  @!P1 IMAD.MOV R31, RZ, RZ, -R31 ;  /* 0x000000ffff1f9224 */ /* 0x000fe200078e0a1f */
[----:B------:R-:W-:Y:S01]  /*1f60*/  ISETP.GT.U32.AND P1, PT, R3, R33, PT ;  /* 0x000000210300720c */ /* 0x000fe20003f24070 */
[----:B------:R-:W-:-:S04]  /*1f70*/  IMAD.HI.U32 R37, R8, R40, RZ ;  /* 0x0000002808257227 */ /* 0x000fc800078e00ff */
[--C-:B------:R-:W-:Y:S01]  /*1f80*/  @!P0 IMAD.IADD R32, R32, 0x1, -R3.reuse ;  /* 0x0000000120208824 */ /* 0x100fe200078e0a03 */
[----:B------:R-:W-:Y:S01]  /*1f90*/  ISETP.GE.AND P0, PT, R41, RZ, PT ;  /* 0x000000ff2900720c */ /* 0x000fe20003f06270 */
[--C-:B------:R-:W-:Y:S01]  /*1fa0*/  @!P3 IMAD.IADD R34, R34, 0x1, -R3.reuse ;  /* 0x000000012222b824 */ /* 0x100fe200078e0a03 */
[----:B------:R-:W-:Y:S01]  /*1fb0*/  IABS R41, R42 ;  /* 0x0000002a00297213 */ /* 0x000fe20000000000 */
[----:B------:R-:W-:Y:S01]  /*1fc0*/  @!P6 IMAD.IADD R35, R35, 0x1, -R3 ;  /* 0x000000012323e824 */ /* 0x000fe200078e0a03 */
[----:B------:R-:W-:Y:S01]  /*1fd0*/  ISETP.GE.AND P3, PT, R76, RZ, PT ;  /* 0x000000ff4c00720c */ /* 0x000fe20003f66270 */
[C---:B------:R-:W-:Y:S01]  /*1fe0*/  IMAD.HI.U32 R36, R8.reuse, R39, RZ ;  /* 0x0000002708247227 */ /* 0x040fe200078e00ff */
[C---:B------:R-:W-:Y:S02]  /*1ff0*/  ISETP.GT.U32.AND P5, PT, R3.reuse, R34, PT ;  /* 0x000000220300720c */ /* 0x040fe40003fa4070 */
[----:B------:R-:W-:Y:S01]  /*2000*/  ISETP.GT.U32.AND P6, PT, R3, R35, PT ;  /* 0x000000230300720c */ /* 0x000fe20003fc4070 */
[----:B------:R-:W-:Y:S01]  /*2010*/  IMAD.HI.U32 R38, R8, R41, RZ ;  /* 0x0000002908267227 */ /* 0x000fe200078e00ff */
[----:B------:R-:W-:-:S03]  /*2020*/  IABS R76, R73 ;  /* 0x00000049004c7213 */ /* 0x000fc60000000000 */
[----:B------:R-:W-:Y:S02]  /*2030*/  IMAD.MOV R38, RZ, RZ, -R38 ;  /* 0x000000ffff267224 */ /* 0x000fe400078e0a26 */
[----:B------:R-:W-:Y:S02]  /*2040*/  IMAD.MOV R37, RZ, RZ, -R37 ;  /* 0x000000ffff257224 */ /* 0x000fe400078e0a25 */
[C---:B------:R-:W-:Y:S01]  /*2050*/  IMAD R38, R3.reuse, R38, R41 ;  /* 0x0000002603267224 */ /* 0x040fe200078e0229 */
[----:B------:R-:W-:Y:S01]  /*2060*/  IABS R41, R46 ;  /* 0x0000002e00297213 */ /* 0x000fe20000000000 */
[----:B------:R-:W-:Y:S02]  /*2070*/  IMAD.MOV R36, RZ, RZ, -R36 ;  /* 0x000000ffff247224 */ /* 0x000fe400078e0a24 */
[C---:B------:R-:W-:Y:S02]  /*2080*/  IMAD R37, R3.reuse, R37, R40 ;  /* 0x0000002503257224 */ /* 0x040fe400078e0228 */
[----:B------:R-:W-:Y:S01]  /*2090*/  @!P2 IMAD.MOV R27, RZ, RZ, -R27 ;  /* 0x000000ffff1ba224 */ /* 0x000fe200078e0a1b */
[C---:B------:R-:W-:Y:S01]  /*20a0*/  ISETP.GT.U32.AND P2, PT, R3.reuse, R32, PT ;  /* 0x000000200300720c */ /* 0x040fe20003f44070 */
[--C-:B------:R-:W-:Y:S01]  /*20b0*/  @!P5 IMAD.IADD R34, R34, 0x1, -R3.reuse ;  /* 0x000000012222d824 */ /* 0x100fe200078e0a03 */
[----:B------:R-:W-:Y:S01]  /*20c0*/  ISETP.GT.U32.AND P5, PT, R3, R38, PT ;  /* 0x000000260300720c */ /* 0x000fe20003fa4070 */
[----:B------:R-:W-:Y:S01]  /*20d0*/  IMAD.MOV.U32 R40, RZ, RZ, R44 ;  /* 0x000000ffff287224 */ /* 0x000fe200078e002c */
[----:B------:R-:W-:Y:S01]  /*20e0*/  IABS R44, R43 ;  /* 0x0000002b002c7213 */ /* 0x000fe20000000000 */
[----:B------:R-:W-:Y:S01]  /*20f0*/  @!P6 IMAD.IADD R35, R35, 0x1, -R3 ;  /* 0x000000012323e824 */ /* 0x000fe200078e0a03 */
[----:B------:R-:W-:Y:S01]  /*2100*/  ISETP.GE.AND P6, PT, R68, RZ, PT ;  /* 0x000000ff4400720c */ /* 0x000fe20003fc6270 */
[----:B------:R-:W-:Y:S01]  /*2110*/  IMAD R36, R3, R36, R39 ;  /* 0x0000002403247224 */ /* 0x000fe200078e0227 */
[----:B------:R-:W-:Y:S01]  /*2120*/  IABS R68, R75 ;  /* 0x0000004b00447213 */ /* 0x000fe20000000000 */
[----:B------:R-:W-:Y:S01]  /*2130*/  @!P1 IMAD.IADD R33, R33, 0x1, -R3 ;  /* 0x0000000121219824 */ /* 0x000fe200078e0a03 */
[----:B------:R-:W-:Y:S01]  /*2140*/  ISETP.GE.AND P1, PT, R70, RZ, PT ;  /* 0x000000ff4600720c */ /* 0x000fe20003f26270 */
[----:B------:R-:W-:Y:S01]  /*2150*/  IMAD.HI.U32 R39, R8, R40, RZ ;  /* 0x0000002808277227 */ /* 0x000fe200078e00ff */
[----:B------:R-:W-:-:S03]  /*2160*/  IABS R70, R77 ;  /* 0x0000004d00467213 */ /* 0x000fc60000000000 */
[----:B------:R-:W-:Y:S02]  /*2170*/  IMAD.MOV R39, RZ, RZ, -R39 ;  /* 0x000000ffff277224 */ /* 0x000fe400078e0a27 */
[--C-:B------:R-:W-:Y:S01]  /*2180*/  @!P2 IMAD.IADD R32, R32, 0x1, -R3.reuse ;  /* 0x000000012020a824 */ /* 0x100fe200078e0a03 */
[----:B------:R-:W-:Y:S01]  /*2190*/  ISETP.GE.AND P2, PT, R72, RZ, PT ;  /* 0x000000ff4800720c */ /* 0x000fe20003f46270 */
[----:B------:R-:W-:Y:S01]  /*21a0*/  IMAD R39, R3, R39, R40 ;  /* 0x0000002703277224 */ /* 0x000fe200078e0228 */
[----:B------:R-:W-:Y:S01]  /*21b0*/  IABS R72, R81 ;  /* 0x0000005100487213 */ /* 0x000fe20000000000 */
[----:B------:R-:W-:Y:S02]  /*21c0*/  @!P5 IMAD.IADD R38, R38, 0x1, -R3 ;  /* 0x000000012626d824 */ /* 0x000fe400078e0a03 */
[----:B------:R-:W-:-:S04]  /*21d0*/  IMAD.HI.U32 R40, R8, R41, RZ ;  /* 0x0000002908287227 */ /* 0x000fc800078e00ff */
[----:B------:R-:W-:Y:S01]  /*21e0*/  @!P0 IMAD.MOV R30, RZ, RZ, -R30 ;  /* 0x000000ffff1e8224 */ /* 0x000fe200078e0a1e */
[C---:B------:R-:W-:Y:S01]  /*21f0*/  ISETP.GT.U32.AND P0, PT, R3.reuse, R37, PT ;  /* 0x000000250300720c */ /* 0x040fe20003f04070 */
[----:B------:R-:W-:Y:S01]  /*2200*/  @!P6 IMAD.MOV R35, RZ, RZ, -R35 ;  /* 0x000000ffff23e224 */ /* 0x000fe200078e0a23 */
[C---:B------:R-:W-:Y:S01]  /*2210*/  ISETP.GT.U32.AND P6, PT, R3.reuse, R39, PT ;  /* 0x000000270300720c */ /* 0x040fe20003fc4070 */
[----:B------:R-:W-:Y:S01]  /*2220*/  @!P3 IMAD.MOV R32, RZ, RZ, -R32 ;  /* 0x000000ffff20b224 */ /* 0x000fe200078e0a20 */
[C---:B------:R-:W-:Y:S01]  /*2230*/  ISETP.GT.U32.AND P3, PT, R3.reuse, R38, PT ;  /* 0x000000260300720c */ /* 0x040fe20003f64070 */
[----:B------:R-:W-:Y:S01]  /*2240*/  @!P1 IMAD.MOV R34, RZ, RZ, -R34 ;  /* 0x000000ffff229224 */ /* 0x000fe200078e0a22 */
[----:B------:R-:W-:Y:S01]  /*2250*/  ISETP.GE.AND P1, PT, R42, RZ, PT ;  /* 0x000000ff2a00720c */ /* 0x000fe20003f26270 */
[----:B------:R-:W-:Y:S01]  /*2260*/  @!P4 IMAD.MOV R29, RZ, RZ, -R29 ;  /* 0x000000ffff1dc224 */ /* 0x000fe200078e0a1d */
[----:B------:R-:W-:Y:S01]  /*2270*/  ISETP.GT.U32.AND P4, PT, R3, R36, PT ;  /* 0x000000240300720c */ /* 0x000fe20003f84070 */
[----:B------:R-:W-:-:S02]  /*2280*/  IMAD.MOV R40, RZ, RZ, -R40 ;  /* 0x000000ffff287224 */ /* 0x000fc400078e0a28 */
[----:B------:R-:W-:Y:S01]  /*2290*/  IMAD.MOV.U32 R42, RZ, RZ, R44 ;  /* 0x000000ffff2a7224 */ /* 0x000fe200078e002c */
[----:B------:R-:W-:Y:S01]  /*22a0*/  IABS R44, R48 ;  /* 0x00000030002c7213 */ /* 0x000fe20000000000 */
[----:B------:R-:W-:Y:S02]  /*22b0*/  IMAD R40, R3, R40, R41 ;  /* 0x0000002803287224 */ /* 0x000fe400078e0229 */
[----:B------:R-:W-:-:S04]  /*22c0*/  IMAD.HI.U32 R41, R8, R42, RZ ;  /* 0x0000002a08297227 */ /* 0x000fc800078e00ff */
[----:B------:R-:W-:Y:S02]  /*22d0*/  IMAD.MOV R41, RZ, RZ, -R41 ;  /* 0x000000ffff297224 */ /* 0x000fe400078e0a29 */
[--C-:B------:R-:W-:Y:S01]  /*22e0*/  @!P0 IMAD.IADD R37, R37, 0x1, -R3.reuse ;  /* 0x0000000125258824 */ /* 0x100fe200078e0a03 */
[----:B------:R-:W-:Y:S01]  /*22f0*/  ISETP.GE.AND P0, PT, R66, RZ, PT ;  /* 0x000000ff4200720c */ /* 0x000fe20003f06270 */
[--C-:B------:R-:W-:Y:S01]  /*2300*/  @!P6 IMAD.IADD R39, R39, 0x1, -R3.reuse ;  /* 0x000000012727e824 */ /* 0x100fe200078e0a03 */
[----:B------:R-:W-:Y:S01]  /*2310*/  IABS R66, R59 ;  /* 0x0000003b00427213 */ /* 0x000fe20000000000 */
[--C-:B------:R-:W-:Y:S01]  /*2320*/  @!P3 IMAD.IADD R38, R38, 0x1, -R3.reuse ;  /* 0x000000012626b824 */ /* 0x100fe200078e0a03 */
[C---:B------:R-:W-:Y:S01]  /*2330*/  ISETP.GT.U32.AND P3, PT, R3.reuse, R40, PT ;  /* 0x000000280300720c */ /* 0x040fe20003f64070 */
[C---:B------:R-:W-:Y:S01]  /*2340*/  IMAD R41, R3.reuse, R41, R42 ;  /* 0x0000002903297224 */ /* 0x040fe200078e022a */
[C---:B------:R-:W-:Y:S01]  /*2350*/  ISETP.GT.U32.AND P6, PT, R3.reuse, R39, PT ;  /* 0x000000270300720c */ /* 0x040fe20003fc4070 */
[----:B------:R-:W-:Y:S01]  /*2360*/  @!P4 IMAD.IADD R36, R36, 0x1, -R3 ;  /* 0x000000012424c824 */ /* 0x000fe200078e0a03 */
[----:B------:R-:W-:Y:S01]  /*2370*/  ISETP.GE.AND P4, PT, R64, RZ, PT ;  /* 0x000000ff4000720c */ /* 0x000fe20003f86270 */
[----:B------:R-:W-:Y:S01]  /*2380*/  @!P2 IMAD.MOV R33, RZ, RZ, -R33 ;  /* 0x000000ffff21a224 */ /* 0x000fe200078e0a21 */
[C---:B------:R-:W-:Y:S01]  /*2390*/  ISETP.GT.U32.AND P2, PT, R3.reuse, R37, PT ;  /* 0x000000250300720c */ /* 0x040fe20003f44070 */
[----:B------:R-:W-:Y:S01]  /*23a0*/  @!P1 IMAD.MOV R38, RZ, RZ, -R38 ;  /* 0x000000ffff269224 */ /* 0x000fe200078e0a26 */
[C---:B------:R-:W-:Y:S01]  /*23b0*/  ISETP.GT.U32.AND P1, PT, R3.reuse, R41, PT ;  /* 0x000000290300720c */ /* 0x040fe20003f24070 */
[----:B------:R-:W-:Y:S01]  /*23c0*/  IMAD.HI.U32 R42, R8, R44, RZ ;  /* 0x0000002c082a7227 */ /* 0x000fe200078e00ff */
[----:B------:R-:W-:-:S02]  /*23d0*/  ISETP.GT.U32.AND P5, PT, R3, R36, PT ;  /* 0x000000240300720c */ /* 0x000fc40003fa4070 */
[----:B------:R-:W-:Y:S01]  /*23e0*/  IABS R64, R58 ;  /* 0x0000003a00407213 */ /* 0x000fe20000000000 */
[--C-:B------:R-:W-:Y:S02]  /*23f0*/  @!P3 IMAD.IADD R40, R40, 0x1, -R3.reuse ;  /* 0x000000012828b824 */ /* 0x100fe400078e0a03 */
[--C-:B------:R-:W-:Y:S01]  /*2400*/  @!P6 IMAD.IADD R39, R39, 0x1, -R3.reuse ;  /* 0x000000012727e824 */ /* 0x100fe200078e0a03 */
[----:B------:R-:W-:Y:S01]  /*2410*/  ISETP.GE.AND P6, PT, R47, RZ, PT ;  /* 0x000000ff2f00720c */ /* 0x000fe20003fc6270 */
[----:B------:R-:W-:Y:S01]  /*2420*/  IMAD.MOV R42, RZ, RZ, -R42 ;  /* 0x000000ffff2a7224 */ /* 0x000fe200078e0a2a */
[----:B------:R-:W-:Y:S01]  /*2430*/  ISETP.GT.U32.AND P3, PT, R3, R40, PT ;  /* 0x000000280300720c */ /* 0x000fe20003f64070 */
[--C-:B------:R-:W-:Y:S01]  /*2440*/  @!P2 IMAD.IADD R37, R37, 0x1, -R3.reuse ;  /* 0x000000012525a824 */ /* 0x100fe200078e0a03 */
[----:B------:R-:W-:Y:S01]  /*2450*/  ISETP.GE.AND P2, PT, R46, RZ, PT ;  /* 0x000000ff2e00720c */ /* 0x000fe20003f46270 */
[--C-:B------:R-:W-:Y:S01]  /*2460*/  @!P1 IMAD.IADD R41, R41, 0x1, -R3.reuse ;  /* 0x0000000129299824 */ /* 0x100fe200078e0a03 */
[----:B------:R-:W-:Y:S01]  /*2470*/  IABS R46, R47 ;  /* 0x0000002f002e7213 */ /* 0x000fe20000000000 */
[----:B------:R-:W-:Y:S01]  /*2480*/  @!P5 IMAD.IADD R36, R36, 0x1, -R3 ;  /* 0x000000012424d824 */ /* 0x000fe200078e0a03 */
[----:B------:R-:W-:Y:S01]  /*2490*/  IABS R47, R49 ;  /* 0x00000031002f7213 */ /* 0x000fe20000000000 */
[C---:B------:R-:W-:Y:S01]  /*24a0*/  IMAD R42, R3.reuse, R42, R44 ;  /* 0x0000002a032a7224 */ /* 0x040fe200078e022c */
[----:B------:R-:W-:Y:S01]  /*24b0*/  ISETP.GT.U32.AND P1, PT, R3, R41, PT ;  /* 0x000000290300720c */ /* 0x000fe20003f24070 */
[----:B------:R-:W-:Y:S01]  /*24c0*/  @!P4 IMAD.MOV R36, RZ, RZ, -R36 ;  /* 0x000000ffff24c224 */ /* 0x000fe200078e0a24 */
[----:B------:R-:W-:Y:S01]  /*24d0*/  ISETP.GE.AND P5, PT, R50, RZ, PT ;  /* 0x000000ff3200720c */ /* 0x000fe20003fa6270 */
[----:B------:R-:W-:Y:S01]  /*24e0*/  IMAD.HI.U32 R44, R8, R47, RZ ;  /* 0x0000002f082c7227 */ /* 0x000fe200078e00ff */
[----:B------:R-:W-:-:S02]  /*24f0*/  ISETP.GE.AND P4, PT, R43, RZ, PT ;  /* 0x000000ff2b00720c */ /* 0x000fc40003f86270 */
[----:B------:R-:W-:Y:S01]  /*2500*/  IABS R50, R60 ;  /* 0x0000003c00327213 */ /* 0x000fe20000000000 */
[----:B------:R-:W-:-:S04]  /*2510*/  IMAD.HI.U32 R43, R8, R46, RZ ;  /* 0x0000002e082b7227 */ /* 0x000fc800078e00ff */
[----:B------:R-:W-:Y:S02]  /*2520*/  IMAD.MOV R44, RZ, RZ, -R44 ;  /* 0x000000ffff2c7224 */ /* 0x000fe400078e0a2c */
[----:B------:R-:W-:Y:S02]  /*2530*/  IMAD.MOV R43, RZ, RZ, -R43 ;  /* 0x000000ffff2b7224 */ /* 0x000fe400078e0a2b */
[----:B------:R-:W-:Y:S01]  /*2540*/  @!P0 IMAD.MOV R37, RZ, RZ, -R37 ;  /* 0x000000ffff258224 */ /* 0x000fe200078e0a25 */
[----:B------:R-:W-:Y:S01]  /*2550*/  ISETP.GE.AND P0, PT, R48, RZ, PT ;  /* 0x000000ff3000720c */ /* 0x000fe20003f06270 */
[C---:B------:R-:W-:Y:S01]  /*2560*/  IMAD R44, R3.reuse, R44, R47 ;  /* 0x0000002c032c7224 */ /* 0x040fe200078e022f */
[----:B------:R-:W-:Y:S01]  /*2570*/  IABS R48, R62 ;  /* 0x0000003e00307213 */ /* 0x000fe20000000000 */
[C---:B------:R-:W-:Y:S02]  /*2580*/  IMAD R43, R3.reuse, R43, R46 ;  /* 0x0000002b032b7224 */ /* 0x040fe400078e022e */
[--C-:B------:R-:W-:Y:S01]  /*2590*/  @!P3 IMAD.IADD R40, R40, 0x1, -R3.reuse ;  /* 0x000000012828b824 */ /* 0x100fe200078e0a03 */
[----:B------:R-:W-:Y:S01]  /*25a0*/  ISETP.GT.U32.AND P3, PT, R3, R42, PT ;  /* 0x0000002a0300720c */ /* 0x000fe20003f64070 */
[----:B------:R-:W-:Y:S01]  /*25b0*/  @!P1 IMAD.IADD R41, R41, 0x1, -R3 ;  /* 0x0000000129299824 */ /* 0x000fe200078e0a03 */
[C---:B------:R-:W-:Y:S01]  /*25c0*/  ISETP.GT.U32.AND P1, PT, R3.reuse, R44, PT ;  /* 0x0000002c0300720c */ /* 0x040fe20003f24070 */
[----:B------:R-:W-:Y:S01]  /*25d0*/  @!P5 IMAD.MOV R39, RZ, RZ, -R39 ;  /* 0x000000ffff27d224 */ /* 0x000fe200078e0a27 */
[----:B------:R-:W-:Y:S01]  /*25e0*/  ISETP.GT.U32.AND P5, PT, R3, R43, PT ;  /* 0x0000002b0300720c */ /* 0x000fe20003fa4070 */
[----:B------:R-:W-:-:S04]  /*25f0*/  IMAD.HI.U32 R46, R8, R48, RZ ;  /* 0x00000030082e7227 */ /* 0x000fc800078e00ff */
[----:B------:R-:W-:Y:S02]  /*2600*/  IMAD.MOV R46, RZ, RZ, -R46 ;  /* 0x000000ffff2e7224 */ /* 0x000fe400078e0a2e */
[----:B------:R-:W-:Y:S01]  /*2610*/  @!P2 IMAD.MOV R40, RZ, RZ, -R40 ;  /* 0x000000ffff28a224 */ /* 0x000fe200078e0a28 */
[----:B------:R-:W-:Y:S01]  /*2620*/  ISETP.GE.AND P2, PT, R49, RZ, PT ;  /* 0x000000ff3100720c */ /* 0x000fe20003f46270 */
[--C-:B------:R-:W-:Y:S02]  /*2630*/  @!P3 IMAD.IADD R42, R42, 0x1, -R3.reuse ;  /* 0x000000012a2ab824 */ /* 0x100fe400078e0a03 */
[----:B------:R-:W-:Y:S01]  /*2640*/  IMAD.MOV.U32 R49, RZ, RZ, R50 ;  /* 0x000000ffff317224 */ /* 0x000fe200078e0032 */
[----:B------:R-:W-:Y:S01]  /*2650*/  IABS R50, R52 ;  /* 0x0000003400327213 */ /* 0x000fe20000000000 */
[C---:B------:R-:W-:Y:S01]  /*2660*/  IMAD R46, R3.reuse, R46, R48 ;  /* 0x0000002e032e7224 */ /* 0x040fe200078e0230 */
[----:B------:R-:W-:Y:S01]  /*2670*/  ISETP.GT.U32.AND P3, PT, R3, R42, PT ;  /* 0x0000002a0300720c */ /* 0x000fe20003f64070 */
[----:B------:R-:W-:-:S02]  /*2680*/  @!P1 IMAD.IADD R44, R44, 0x1, -R3 ;  /* 0x000000012c2c9824 */ /* 0x000fc400078e0a03 */
[----:B------:R-:W-:Y:S02]  /*2690*/  @!P5 IMAD.IADD R43, R43, 0x1, -R3 ;  /* 0x000000012b2bd824 */ /* 0x000fe400078e0a03 */
[C---:B------:R-:W-:Y:S01]  /*26a0*/  IMAD.HI.U32 R47, R8.reuse, R49, RZ ;  /* 0x00000031082f7227 */ /* 0x040fe200078e00ff */
[C---:B------:R-:W-:Y:S02]  /*26b0*/  ISETP.GT.U32.AND P1, PT, R3.reuse, R44, PT ;  /* 0x0000002c0300720c */ /* 0x040fe40003f24070 */
[C---:B------:R-:W-:Y:S01]  /*26c0*/  ISETP.GT.U32.AND P5, PT, R3.reuse, R43, PT ;  /* 0x0000002b0300720c */ /* 0x040fe20003fa4070 */
[----:B------:R-:W-:Y:S01]  /*26d0*/  @!P4 IMAD.MOV R41, RZ, RZ, -R41 ;  /* 0x000000ffff29c224 */ /* 0x000fe200078e0a29 */
[----:B------:R-:W-:Y:S01]  /*26e0*/  ISETP.GT.U32.AND P4, PT, R3, R46, PT ;  /* 0x0000002e0300720c */ /* 0x000fe20003f84070 */
[----:B------:R-:W-:Y:S02]  /*26f0*/  IMAD.MOV R48, RZ, RZ, -R47 ;  /* 0x000000ffff307224 */ /* 0x000fe400078e0a2f */
[----:B------:R-:W-:-:S04]  /*2700*/  IMAD.HI.U32 R47, R8, R50, RZ ;  /* 0x00000032082f7227 */ /* 0x000fc800078e00ff */
[C---:B------:R-:W-:Y:S02]  /*2710*/  IMAD R48, R3.reuse, R48, R49 ;  /* 0x0000003003307224 */ /* 0x040fe400078e0231 */
[----:B------:R-:W-:Y:S02]  /*2720*/  IMAD.MOV R49, RZ, RZ, -R47 ;  /* 0x000000ffff317224 */ /* 0x000fe400078e0a2f */
[--C-:B------:R-:W-:Y:S01]  /*2730*/  @!P3 IMAD.IADD R42, R42, 0x1, -R3.reuse ;  /* 0x000000012a2ab824 */ /* 0x100fe200078e0a03 */
[----:B------:R-:W-:Y:S01]  /*2740*/  ISETP.GE.AND P3, PT, R62, RZ, PT ;  /* 0x000000ff3e00720c */ /* 0x000fe20003f66270 */
[C---:B------:R-:W-:Y:S02]  /*2750*/  IMAD R50, R3.reuse, R49, R50 ;  /* 0x0000003103327224 */ /* 0x040fe400078e0232 */
[--C-:B------:R-:W-:Y:S02]  /*2760*/  @!P4 IMAD.IADD R46, R46, 0x1, -R3.reuse ;  /* 0x000000012e2ec824 */ /* 0x100fe400078e0a03 */
[----:B------:R-:W-:Y:S01]  /*2770*/  IMAD.MOV.U32 R62, RZ, RZ, R64 ;  /* 0x000000ffff3e7224 */ /* 0x000fe200078e0040 */
[----:B------:R-:W-:Y:S01]  /*2780*/  IABS R64, R74 ;  /* 0x0000004a00407213 */ /* 0x000fe20000000000 */
[--C-:B------:R-:W-:Y:S01]  /*2790*/  @!P1 IMAD.IADD R44, R44, 0x1, -R3.reuse ;  /* 0x000000012c2c9824 */ /* 0x100fe200078e0a03 */
[----:B------:R-:W-:Y:S01]  /*27a0*/  ISETP.GT.U32.AND P1, PT, R3, R50, PT ;  /* 0x000000320300720c */ /* 0x000fe20003f24070 */
[----:B------:R-:W-:Y:S01]  /*27b0*/  @!P5 IMAD.IADD R43, R43, 0x1, -R3 ;  /* 0x000000012b2bd824 */ /* 0x000fe200078e0a03 */
[C---:B------:R-:W-:Y:S01]  /*27c0*/  ISETP.GT.U32.AND P5, PT, R3.reuse, R48, PT ;  /* 0x000000300300720c */ /* 0x040fe20003fa4070 */
[----:B------:R-:W-:Y:S01]  /*27d0*/  IMAD.HI.U32 R47, R8, R62, RZ ;  /* 0x0000003e082f7227 */ /* 0x000fe200078e00ff */
[----:B------:R-:W-:-:S03]  /*27e0*/  ISETP.GT.U32.AND P4, PT, R3, R46, PT ;  /* 0x0000002e0300720c */ /* 0x000fc60003f84070 */
[----:B------:R-:W-:Y:S02]  /*27f0*/  IMAD.MOV R47, RZ, RZ, -R47 ;  /* 0x000000ffff2f7224 */ /* 0x000fe400078e0a2f */
[----:B------:R-:W-:Y:S01]  /*2800*/  @!P6 IMAD.MOV R43, RZ, RZ, -R43 ;  /* 0x000000ffff2be224 */ /* 0x000fe200078e0a2b */
[----:B------:R-:W-:Y:S01]  /*2810*/  ISETP.GE.AND P6, PT, R52, RZ, PT ;  /* 0x000000ff3400720c */ /* 0x000fe20003fc6270 */
[----:B------:R-:W-:Y:S01]  /*2820*/  IMAD R52, R3, R47, R62 ;  /* 0x0000002f03347224 */ /* 0x000fe200078e023e */
[----:B------:R-:W-:Y:S01]  /*2830*/  IABS R62, R53 ;  /* 0x00000035003e7213 */ /* 0x000fe20000000000 */
[----:B------:R-:W-:Y:S01]  /*2840*/  @!P0 IMAD.MOV R42, RZ, RZ, -R42 ;  /* 0x000000ffff2a8224 */ /* 0x000fe200078e0a2a */
[----:B------:R-:W-:Y:S01]  /*2850*/  ISETP.GE.AND P0, PT, R60, RZ, PT ;  /* 0x000000ff3c00720c */ /* 0x000fe20003f06270 */
[--C-:B------:R-:W-:Y:S01]  /*2860*/  @!P1 IMAD.IADD R50, R50, 0x1, -R3.reuse ;  /* 0x0000000132329824 */ /* 0x100fe200078e0a03 */
[----:B------:R-:W-:Y:S01]  /*2870*/  IABS R60, R54 ;  /* 0x00000036003c7213 */ /* 0x000fe20000000000 */
[----:B------:R-:W-:-:S02]  /*2880*/  @!P5 IMAD.IADD R48, R48, 0x1, -R3 ;  /* 0x000000013030d824 */ /* 0x000fc400078e0a03 */
[----:B------:R-:W-:Y:S01]  /*2890*/  @!P4 IMAD.IADD R46, R46, 0x1, -R3 ;  /* 0x000000012e2ec824 */ /* 0x000fe200078e0a03 */
[C---:B------:R-:W-:Y:S01]  /*28a0*/  ISETP.GT.U32.AND P4, PT, R3.reuse, R52, PT ;  /* 0x000000340300720c */ /* 0x040fe20003f84070 */
[----:B------:R-:W-:Y:S01]  /*28b0*/  IMAD.MOV.U32 R47, RZ, RZ, R44 ;  /* 0x000000ffff2f7224 */ /* 0x000fe200078e002c */
[C---:B------:R-:W-:Y:S01]  /*28c0*/  ISETP.GT.U32.AND P1, PT, R3.reuse, R50, PT ;  /* 0x000000320300720c */ /* 0x040fe20003f24070 */
[----:B------:R-:W-:Y:S01]  /*28d0*/  IMAD.HI.U32 R44, R8, R60, RZ ;  /* 0x0000003c082c7227 */ /* 0x000fe200078e00ff */
[----:B------:R-:W-:-:S03]  /*28e0*/  ISETP.GT.U32.AND P5, PT, R3, R48, PT ;  /* 0x000000300300720c */ /* 0x000fc60003fa4070 */
[----:B------:R-:W-:Y:S02]  /*28f0*/  IMAD.MOV R44, RZ, RZ, -R44 ;  /* 0x000000ffff2c7224 */ /* 0x000fe400078e0a2c */
[----:B------:R-:W-:-:S04]  /*2900*/  IMAD.HI.U32 R49, R8, R62, RZ ;  /* 0x0000003e08317227 */ /* 0x000fc800078e00ff */
[C---:B------:R-:W-:Y:S01]  /*2910*/  IMAD R44, R3.reuse, R44, R60 ;  /* 0x0000002c032c7224 */ /* 0x040fe200078e023c */
[----:B------:R-:W-:Y:S01]  /*2920*/  IABS R60, R56 ;  /* 0x00000038003c7213 */ /* 0x000fe20000000000 */
[----:B------:R-:W-:Y:S02]  /*2930*/  @!P4 IMAD.IADD R52, R52, 0x1, -R3 ;  /* 0x000000013434c824 */ /* 0x000fe400078e0a03 */
[----:B------:R-:W-:Y:S02]  /*2940*/  IMAD.MOV R49, RZ, RZ, -R49 ;  /* 0x000000ffff317224 */ /* 0x000fe400078e0a31 */
[--C-:B------:R-:W-:Y:S01]  /*2950*/  @!P1 IMAD.IADD R50, R50, 0x1, -R3.reuse ;  /* 0x0000000132329824 */ /* 0x100fe200078e0a03 */
[C---:B------:R-:W-:Y:S01]  /*2960*/  ISETP.GT.U32.AND P1, PT, R3.reuse, R44, PT ;  /* 0x0000002c0300720c */ /* 0x040fe20003f24070 */
[----:B------:R-:W-:Y:S01]  /*2970*/  @!P5 IMAD.IADD R48, R48, 0x1, -R3 ;  /* 0x000000013030d824 */ /* 0x000fe200078e0a03 */
[----:B------:R-:W-:Y:S01]  /*2980*/  ISETP.GE.AND P5, PT, R54, RZ, PT ;  /* 0x000000ff3600720c */ /* 0x000fe20003fa6270 */
[C---:B------:R-:W-:Y:S01]  /*2990*/  IMAD R54, R3.reuse, R49, R62 ;  /* 0x0000003103367224 */ /* 0x040fe200078e023e */
[----:B------:R-:W-:Y:S01]  /*29a0*/  ISETP.GT.U32.AND P4, PT, R3, R52, PT ;  /* 0x000000340300720c */ /* 0x000fe20003f84070 */
[----:B------:R-:W-:Y:S01]  /*29b0*/  @!P3 IMAD.MOV R46, RZ, RZ, -R46 ;  /* 0x000000ffff2eb224 */ /* 0x000fe200078e0a2e */
[----:B------:R-:W-:Y:S01]  /*29c0*/  ISETP.GE.AND P3, PT, R53, RZ, PT ;  /* 0x000000ff3500720c */ /* 0x000fe20003f66270 */
[----:B------:R-:W-:Y:S01]  /*29d0*/  @!P6 IMAD.MOV R50, RZ, RZ, -R50 ;  /* 0x000000ffff32e224 */ /* 0x000fe200078e0a32 */
[----:B------:R-:W-:Y:S01]  /*29e0*/  IABS R53, R51 ;  /* 0x0000003300357213 */ /* 0x000fe20000000000 */
[----:B------:R-:W-:Y:S01]  /*29f0*/  @!P2 IMAD.MOV R47, RZ, RZ, -R47 ;  /* 0x000000ffff2fa224 */ /* 0x000fe200078e0a2f */
[----:B------:R-:W-:Y:S01]  /*2a00*/  ISETP.GT.U32.AND P6, PT, R3, R54, PT ;  /* 0x000000360300720c */ /* 0x000fe20003fc4070 */
[----:B------:R-:W-:Y:S01]  /*2a10*/  @!P0 IMAD.MOV R48, RZ, RZ, -R48 ;  /* 0x000000ffff308224 */ /* 0x000fe200078e0a30 */
[----:B------:R-:W-:Y:S01]  /*2a20*/  ISETP.GE.AND P2, PT, R58, RZ, PT ;  /* 0x000000ff3a00720c */ /* 0x000fe20003f46270 */
[----:B------:R-:W-:Y:S01]  /*2a30*/  IMAD.HI.U32 R49, R8, R53, RZ ;  /* 0x0000003508317227 */ /* 0x000fe200078e00ff */
[----:B------:R-:W-:-:S02]  /*2a40*/  IABS R58, R16 ;  /* 0x00000010003a7213 */ /* 0x000fc40000000000 */
[----:B------:R-:W-:Y:S01]  /*2a50*/  ISETP.GE.AND P0, PT, R51, RZ, PT ;  /* 0x000000ff3300720c */ /* 0x000fe20003f06270 */
[--C-:B------:R-:W-:Y:S01]  /*2a60*/  @!P1 IMAD.IADD R44, R44, 0x1, -R3.reuse ;  /* 0x000000012c2c9824 */ /* 0x100fe200078e0a03 */
[----:B------:R-:W-:Y:S01]  /*2a70*/  IABS R62, R57 ;  /* 0x00000039003e7213 */ /* 0x000fe20000000000 */
[----:B------:R-:W-:Y:S01]  /*2a80*/  @!P4 IMAD.IADD R52, R52, 0x1, -R3 ;  /* 0x000000013434c824 */ /* 0x000fe200078e0a03 */
[----:B------:R-:W-:Y:S01]  /*2a90*/  ISETP.GE.AND P4, PT, R16, RZ, PT ;  /* 0x000000ff1000720c */ /* 0x000fe20003f86270 */
[----:B------:R-:W-:Y:S01]  /*2aa0*/  IMAD.MOV R16, RZ, RZ, -R49 ;  /* 0x000000ffff107224 */ /* 0x000fe200078e0a31 */
[C---:B------:R-:W-:Y:S01]  /*2ab0*/  ISETP.GT.U32.AND P1, PT, R3.reuse, R44, PT ;  /* 0x0000002c0300720c */ /* 0x040fe20003f24070 */
[----:B------:R-:W-:Y:S02]  /*2ac0*/  @!P6 IMAD.IADD R54, R54, 0x1, -R3 ;  /* 0x000000013636e824 */ /* 0x000fe400078e0a03 */
[C---:B------:R-:W-:Y:S02]  /*2ad0*/  IMAD R16, R3.reuse, R16, R53 ;  /* 0x0000001003107224 */ /* 0x040fe400078e0235 */
[----:B------:R-:W-:Y:S01]  /*2ae0*/  @!P2 IMAD.MOV R52, RZ, RZ, -R52 ;  /* 0x000000ffff34a224 */ /* 0x000fe200078e0a34 */
[C---:B------:R-:W-:Y:S01]  /*2af0*/  ISETP.GT.U32.AND P6, PT, R3.reuse, R54, PT ;  /* 0x000000360300720c */ /* 0x040fe20003fc4070 */
[----:B------:R-:W-:Y:S01]  /*2b00*/  IMAD.HI.U32 R49, R8, R58, RZ ;  /* 0x0000003a08317227 */ /* 0x000fe200078e00ff */
[----:B------:R-:W-:-:S03]  /*2b10*/  ISETP.GT.U32.AND P2, PT, R3, R16, PT ;  /* 0x000000100300720c */ /* 0x000fc60003f44070 */
[----:B------:R-:W-:-:S04]  /*2b20*/  IMAD.HI.U32 R51, R8, R60, RZ ;  /* 0x0000003c08337227 */ /* 0x000fc800078e00ff */
[----:B------:R-:W-:Y:S02]  /*2b30*/  IMAD.MOV R49, RZ, RZ, -R49 ;  /* 0x000000ffff317224 */ /* 0x000fe400078e0a31 */
[----:B------:R-:W-:-:S04]  /*2b40*/  IMAD.HI.U32 R53, R8, R62, RZ ;  /* 0x0000003e08357227 */ /* 0x000fc800078e00ff */
[----:B------:R-:W-:Y:S02]  /*2b50*/  IMAD.MOV R51, RZ, RZ, -R51 ;  /* 0x000000ffff337224 */ /* 0x000fe400078e0a33 */
[----:B------:R-:W-:Y:S01]  /*2b60*/  @!P1 IMAD.IADD R44, R44, 0x1, -R3 ;  /* 0x000000012c2c9824 */ /* 0x000fe200078e0a03 */
[----:B------:R-:W-:Y:S01]  /*2b70*/  ISETP.GE.AND P1, PT, R56, RZ, PT ;  /* 0x000000ff3800720c */ /* 0x000fe20003f26270 */
[C---:B------:R-:W-:Y:S02]  /*2b80*/  IMAD R56, R3.reuse, R49, R58 ;  /* 0x0000003103387224 */ /* 0x040fe400078e023a */
[----:B------:R-:W-:Y:S02]  /*2b90*/  IMAD.MOV R53, RZ, RZ, -R53 ;  /* 0x000000ffff357224 */ /* 0x000fe400078e0a35 */
[C---:B------:R-:W-:Y:S02]  /*2ba0*/  IMAD R58, R3.reuse, R51, R60 ;  /* 0x00000033033a7224 */ /* 0x040fe400078e023c */
[C---:B------:R-:W-:Y:S01]  /*2bb0*/  IMAD R60, R3.reuse, R53, R62 ;  /* 0x00000035033c7224 */ /* 0x040fe200078e023e */
[----:B------:R-:W-:Y:S01]  /*2bc0*/  IABS R62, R55 ;  /* 0x00000037003e7213 */ /* 0x000fe20000000000 */
[--C-:B------:R-:W-:Y:S01]  /*2bd0*/  @!P6 IMAD.IADD R54, R54, 0x1, -R3.reuse ;  /* 0x000000013636e824 */ /* 0x100fe200078e0a03 */
[C---:B------:R-:W-:Y:S01]  /*2be0*/  ISETP.GT.U32.AND P6, PT, R3.reuse, R56, PT ;  /* 0x000000380300720c */ /* 0x040fe20003fc4070 */
[----:B------:R-:W-:Y:S01]  /*2bf0*/  @!P2 IMAD.IADD R16, R16, 0x1, -R3 ;  /* 0x000000011010a824 */ /* 0x000fe200078e0a03 */
[C---:B------:R-:W-:Y:S01]  /*2c00*/  ISETP.GT.U32.AND P2, PT, R3.reuse, R58, PT ;  /* 0x0000003a0300720c */ /* 0x040fe20003f44070 */
[----:B------:R-:W-:Y:S01]  /*2c10*/  @!P3 IMAD.MOV R54, RZ, RZ, -R54 ;  /* 0x000000ffff36b224 */ /* 0x000fe200078e0a36 */
[----:B------:R-:W-:Y:S01]  /*2c20*/  ISETP.GT.U32.AND P3, PT, R3, R60, PT ;  /* 0x0000003c0300720c */ /* 0x000fe20003f64070 */
[----:B------:R-:W-:-:S02]  /*2c30*/  IMAD.MOV.U32 R49, RZ, RZ, R44 ;  /* 0x000000ffff317224 */ /* 0x000fc400078e002c */
[----:B------:R-:W-:-:S04]  /*2c40*/  IMAD.HI.U32 R44, R8, R62, RZ ;  /* 0x0000003e082c7227 */ /* 0x000fc800078e00ff */
[----:B------:R-:W-:Y:S01]  /*2c50*/  @!P5 IMAD.MOV R49, RZ, RZ, -R49 ;  /* 0x000000ffff31d224 */ /* 0x000fe200078e0a31 */
[C---:B------:R-:W-:Y:S01]  /*2c60*/  ISETP.GT.U32.AND P5, PT, R3.reuse, R16, PT ;  /* 0x000000100300720c */ /* 0x040fe20003fa4070 */
[--C-:B------:R-:W-:Y:S02]  /*2c70*/  @!P6 IMAD.IADD R56, R56, 0x1, -R3.reuse ;  /* 0x000000013838e824 */ /* 0x100fe400078e0a03 */
[--C-:B------:R-:W-:Y:S02]  /*2c80*/  @!P2 IMAD.IADD R58, R58, 0x1, -R3.reuse ;  /* 0x000000013a3aa824 */ /* 0x100fe400078e0a03 */
[----:B------:R-:W-:Y:S01]  /*2c90*/  @!P3 IMAD.IADD R60, R60, 0x1, -R3 ;  /* 0x000000013c3cb824 */ /* 0x000fe200078e0a03 */
[C---:B------:R-:W-:Y:S01]  /*2ca0*/  ISETP.GT.U32.AND P6, PT, R3.reuse, R56, PT ;  /* 0x000000380300720c */ /* 0x040fe20003fc4070 */
[----:B------:R-:W-:Y:S01]  /*2cb0*/  IMAD.HI.U32 R51, R8, R64, RZ ;  /* 0x0000004008337227 */ /* 0x000fe200078e00ff */
[C---:B------:R-:W-:Y:S02]  /*2cc0*/  ISETP.GT.U32.AND P2, PT, R3.reuse, R58, PT ;  /* 0x0000003a0300720c */ /* 0x040fe40003f44070 */
[----:B------:R-:W-:Y:S01]  /*2cd0*/  ISETP.GT.U32.AND P3, PT, R3, R60, PT ;  /* 0x0000003c0300720c */ /* 0x000fe20003f64070 */
[----:B------:R-:W-:-:S02]  /*2ce0*/  IMAD.MOV R44, RZ, RZ, -R44 ;  /* 0x000000ffff2c7224 */ /* 0x000fc400078e0a2c */
[----:B------:R-:W-:-:S04]  /*2cf0*/  IMAD.HI.U32 R53, R8, R66, RZ ;  /* 0x0000004208357227 */ /* 0x000fc800078e00ff */
[----:B------:R-:W-:Y:S02]  /*2d00*/  IMAD.MOV R51, RZ, RZ, -R51 ;  /* 0x000000ffff337224 */ /* 0x000fe400078e0a33 */
[C---:B------:R-:W-:Y:S02]  /*2d10*/  IMAD R44, R3.reuse, R44, R62 ;  /* 0x0000002c032c7224 */ /* 0x040fe400078e023e */
[----:B------:R-:W-:Y:S02]  /*2d20*/  IMAD.MOV R53, RZ, RZ, -R53 ;  /* 0x000000ffff357224 */ /* 0x000fe400078e0a35 */
[C---:B------:R-:W-:Y:S02]  /*2d30*/  IMAD R62, R3.reuse, R51, R64 ;  /* 0x00000033033e7224 */ /* 0x040fe400078e0240 */
[C---:B------:R-:W-:Y:S02]  /*2d40*/  IMAD R64, R3.reuse, R53, R66 ;  /* 0x0000003503407224 */ /* 0x040fe400078e0242 */
[--C-:B------:R-:W-:Y:S01]  /*2d50*/  @!P2 IMAD.IADD R58, R58, 0x1, -R3.reuse ;  /* 0x000000013a3aa824 */ /* 0x100fe200078e0a03 */
[----:B------:R-:W-:Y:S01]  /*2d60*/  ISETP.GT.U32.AND P2, PT, R3, R62, PT ;  /* 0x0000003e0300720c */ /* 0x000fe20003f44070 */
[--C-:B------:R-:W-:Y:S01]  /*2d70*/  @!P5 IMAD.IADD R16, R16, 0x1, -R3.reuse ;  /* 0x000000011010d824 */ /* 0x100fe200078e0a03 */
[----:B------:R-:W-:Y:S01]  /*2d80*/  ISETP.GE.AND P5, PT, R57, RZ, PT ;  /* 0x000000ff3900720c */ /* 0x000fe20003fa6270 */
[--C-:B------:R-:W-:Y:S01]  /*2d90*/  @!P3 IMAD.IADD R60, R60, 0x1, -R3.reuse ;  /* 0x000000013c3cb824 */ /* 0x100fe200078e0a03 */
[----:B------:R-:W-:Y:S01]  /*2da0*/  IABS R57, R79 ;  /* 0x0000004f00397213 */ /* 0x000fe20000000000 */
[----:B------:R-:W-:Y:S01]  /*2db0*/  @!P6 IMAD.IADD R56, R56, 0x1, -R3 ;  /* 0x000000013838e824 */ /* 0x000fe200078e0a03 */
[C---:B------:R-:W-:Y:S01]  /*2dc0*/  ISETP.GT.U32.AND P3, PT, R3.reuse, R64, PT ;  /* 0x000000400300720c */ /* 0x040fe20003f64070 */
[----:B------:R-:W-:Y:S01]  /*2dd0*/  IMAD.HI.U32 R53, R8, R68, RZ ;  /* 0x0000004408357227 */ /* 0x000fe200078e00ff */
[----:B------:R-:W-:-:S03]  /*2de0*/  ISETP.GT.U32.AND P6, PT, R3, R44, PT ;  /* 0x0000002c0300720c */ /* 0x000fc60003fc4070 */
[----:B------:R-:W-:Y:S02]  /*2df0*/  IMAD.MOV.U32 R66, RZ, RZ, R57 ;  /* 0x000000ffff427224 */ /* 0x000fe400078e0039 */
[----:B------:R-:W-:Y:S02]  /*2e00*/  @!P2 IMAD.IADD R62, R62, 0x1, -R3 ;  /* 0x000000013e3ea824 */ /* 0x000fe400078e0a03 */
[----:B------:R-:W-:-:S04]  /*2e10*/  IMAD.HI.U32 R51, R8, R66, RZ ;  /* 0x0000004208337227 */ /* 0x000fc800078e00ff */
[----:B------:R-:W-:Y:S02]  /*2e20*/  IMAD.MOV R51, RZ, RZ, -R51 ;  /* 0x000000ffff337224 */ /* 0x000fe400078e0a33 */
[--C-:B------:R-:W-:Y:S01]  /*2e30*/  @!P3 IMAD.IADD R64, R64, 0x1, -R3.reuse ;  /* 0x000000014040b824 */ /* 0x100fe200078e0a03 */
[----:B------:R-:W-:Y:S01]  /*2e40*/  ISETP.GT.U32.AND P3, PT, R3, R62, PT ;  /* 0x0000003e0300720c */ /* 0x000fe20003f64070 */
[----:B------:R-:W-:Y:S01]  /*2e50*/  @!P6 IMAD.IADD R44, R44, 0x1, -R3 ;  /* 0x000000012c2ce824 */ /* 0x000fe200078e0a03 */
[----:B------:R-:W-:Y:S01]  /*2e60*/  ISETP.GE.AND P6, PT, R55, RZ, PT ;  /* 0x000000ff3700720c */ /* 0x000fe20003fc6270 */
[----:B------:R-:W-:Y:S02]  /*2e70*/  IMAD.MOV R53, RZ, RZ, -R53 ;  /* 0x000000ffff357224 */ /* 0x000fe400078e0a35 */
[C---:B------:R-:W-:Y:S01]  /*2e80*/  IMAD R66, R3.reuse, R51, R66 ;  /* 0x0000003303427224 */ /* 0x040fe200078e0242 */
[----:B------:R-:W-:Y:S01]  /*2e90*/  ISETP.GT.U32.AND P2, PT, R3, R44, PT ;  /* 0x0000002c0300720c */ /* 0x000fe20003f44070 */
[----:B------:R-:W-:-:S04]  /*2ea0*/  IMAD.HI.U32 R55, R8, R70, RZ ;  /* 0x0000004608377227 */ /* 0x000fc800078e00ff */
[----:B------:R-:W-:Y:S02]  /*2eb0*/  IMAD.MOV.U32 R51, RZ, RZ, R16 ;  /* 0x000000ffff337224 */ /* 0x000fe400078e0010 */
[C---:B------:R-:W-:Y:S01]  /*2ec0*/  IMAD R16, R3.reuse, R53, R68 ;  /* 0x0000003503107224 */ /* 0x040fe200078e0244 */
[----:B------:R-:W-:Y:S01]  /*2ed0*/  IABS R53, R83 ;  /* 0x0000005300357213 */ /* 0x000fe20000000000 */
[----:B------:R-:W-:Y:S02]  /*2ee0*/  IMAD.MOV R55, RZ, RZ, -R55 ;  /* 0x000000ffff377224 */ /* 0x000fe400078e0a37 */
[----:B------:R-:W-:Y:S01]  /*2ef0*/  @!P0 IMAD.MOV R51, RZ, RZ, -R51 ;  /* 0x000000ffff338224 */ /* 0x000fe200078e0a33 */
[----:B------:R-:W-:Y:S01]  /*2f00*/  ISETP.GT.U32.AND P0, PT, R3, R64, PT ;  /* 0x000000400300720c */ /* 0x000fe20003f04070 */
[----:B------:R-:W-:-:S04]  /*2f10*/  IMAD.HI.U32 R57, R8, R72, RZ ;  /* 0x0000004808397227 */ /* 0x000fc800078e00ff */
[C---:B------:R-:W-:Y:S02]  /*2f20*/  IMAD R68, R3.reuse, R55, R70 ;  /* 0x0000003703447224 */ /* 0x040fe400078e0246 */
[----:B------:R-:W-:Y:S02]  /*2f30*/  IMAD.MOV.U32 R55, RZ, RZ, R53 ;  /* 0x000000ffff377224 */ /* 0x000fe400078e0035 */
[----:B------:R-:W-:Y:S01]  /*2f40*/  @!P3 IMAD.IADD R62, R62, 0x1, -R3 ;  /* 0x000000013e3eb824 */ /* 0x000fe200078e0a03 */
[----:B------:R-:W-:Y:S01]  /*2f50*/  ISETP.GT.U32.AND P3, PT, R3, R16, PT ;  /* 0x000000100300720c */ /* 0x000fe20003f64070 */
[----:B------:R-:W-:Y:S02]  /*2f60*/  IMAD.MOV R57, RZ, RZ, -R57 ;  /* 0x000000ffff397224 */ /* 0x000fe400078e0a39 */
[----:B------:R-:W-:-:S04]  /*2f70*/  IMAD.HI.U32 R53, R8, R55, RZ ;  /* 0x0000003708357227 */ /* 0x000fc800078e00ff */
[C---:B------:R-:W-:Y:S02]  /*2f80*/  IMAD R70, R3.reuse, R57, R72 ;  /* 0x0000003903467224 */ /* 0x040fe400078e0248 */
[----:B------:R-:W-:Y:S02]  /*2f90*/  IMAD.MOV R72, RZ, RZ, -R53 ;  /* 0x000000ffff487224 */ /* 0x000fe400078e0a35 */
[----:B------:R-:W-:Y:S01]  /*2fa0*/  @!P0 IMAD.IADD R64, R64, 0x1, -R3 ;  /* 0x0000000140408824 */ /* 0x000fe200078e0a03 */
[C---:B------:R-:W-:Y:S01]  /*2fb0*/  ISETP.GT.U32.AND P0, PT, R3.reuse, R68, PT ;  /* 0x000000440300720c */ /* 0x040fe20003f04070 */
[C---:B------:R-:W-:Y:S02]  /*2fc0*/  IMAD R72, R3.reuse, R72, R55 ;  /* 0x0000004803487224 */ /* 0x040fe400078e0237 */
[----:B------:R-:W-:Y:S02]  /*2fd0*/  @!P3 IMAD.IADD R16, R16, 0x1, -R3 ;  /* 0x000000011010b824 */ /* 0x000fe400078e0a03 */
[----:B------:R-:W-:Y:S01]  /*2fe0*/  IMAD.HI.U32 R53, R8, R76, RZ ;  /* 0x0000004c08357227 */ /* 0x000fe200078e00ff */
[----:B------:R-:W-:-:S03]  /*2ff0*/  ISETP.GT.U32.AND P3, PT, R3, R72, PT ;  /* 0x000000480300720c */ /* 0x000fc60003f64070 */
[----:B------:R-:W-:Y:S01]  /*3000*/  @!P2 IMAD.IADD R44, R44, 0x1, -R3 ;  /* 0x000000012c2ca824 */ /* 0x000fe200078e0a03 */
[C---:B------:R-:W-:Y:S01]  /*3010*/  ISETP.GT.U32.AND P2, PT, R3.reuse, R66, PT ;  /* 0x000000420300720c */ /* 0x040fe20003f44070 */
[----:B------:R-:W-:Y:S02]  /*3020*/  IMAD.MOV R53, RZ, RZ, -R53 ;  /* 0x000000ffff357224 */ /* 0x000fe400078e0a35 */
[----:B------:R-:W-:Y:S01]  /*3030*/  @!P0 IMAD.IADD R68, R68, 0x1, -R3 ;  /* 0x0000000144448824 */ /* 0x000fe200078e0a03 */
[----:B------:R-:W-:Y:S01]  /*3040*/  ISETP.GE.AND P0, PT, R74, RZ, PT ;  /* 0x000000ff4a00720c */ /* 0x000fe20003f06270 */
[----:B------:R-:W-:Y:S02]  /*3050*/  IMAD R74, R3, R53, R76 ;  /* 0x00000035034a7224 */ /* 0x000fe400078e024c */
[----:B------:R-:W-:-:S04]  /*3060*/  IMAD.HI.U32 R55, R8, R78, RZ ;  /* 0x0000004e08377227 */ /* 0x000fc800078e00ff */
[--C-:B------:R-:W-:Y:S01]  /*3070*/  @!P3 IMAD.IADD R72, R72, 0x1, -R3.reuse ;  /* 0x000000014848b824 */ /* 0x100fe200078e0a03 */
[C---:B------:R-:W-:Y:S01]  /*3080*/  ISETP.GT.U32.AND P3, PT, R3.reuse, R74, PT ;  /* 0x0000004a0300720c */ /* 0x040fe20003f64070 */
[----:B------:R-:W-:Y:S01]  /*3090*/  @!P2 IMAD.IADD R66, R66, 0x1, -R3 ;  /* 0x000000014242a824 */ /* 0x000fe200078e0a03 */
[----:B------:R-:W-:Y:S01]  /*30a0*/  ISETP.GT.U32.AND P2, PT, R3, R70, PT ;  /* 0x000000460300720c */ /* 0x000fe20003f44070 */
[----:B------:R-:W-:Y:S02]  /*30b0*/  IMAD.MOV R55, RZ, RZ, -R55 ;  /* 0x000000ffff377224 */ /* 0x000fe400078e0a37 */
[----:B------:R-:W-:-:S04]  /*30c0*/  IMAD.HI.U32 R57, R8, R80, RZ ;  /* 0x0000005008397227 */ /* 0x000fc800078e00ff */
[C---:B------:R-:W-:Y:S02]  /*30d0*/  IMAD R76, R3.reuse, R55, R78 ;  /* 0x00000037034c7224 */ /* 0x040fe400078e024e */
[----:B------:R-:W-:Y:S02]  /*30e0*/  IMAD.MOV R57, RZ, RZ, -R57 ;  /* 0x000000ffff397224 */ /* 0x000fe400078e0a39 */
[--C-:B------:R-:W-:Y:S01]  /*30f0*/  @!P3 IMAD.IADD R74, R74, 0x1, -R3.reuse ;  /* 0x000000014a4ab824 */ /* 0x100fe200078e0a03 */
[----:B------:R-:W-:Y:S01]  /*3100*/  ISETP.GT.U32.AND P3, PT, R3, R76, PT ;  /* 0x0000004c0300720c */ /* 0x000fe20003f64070 */
[----:B------:R-:W-:Y:S01]  /*3110*/  @!P2 IMAD.IADD R70, R70, 0x1, -R3 ;  /* 0x000000014646a824 */ /* 0x000fe200078e0a03 */
[----:B------:R-:W-:Y:S01]  /*3120*/  ISETP.GE.AND P2, PT, R59, RZ, PT ;  /* 0x000000ff3b00720c */ /* 0x000fe20003f46270 */
[C---:B------:R-:W-:Y:S01]  /*3130*/  IMAD R78, R3.reuse, R57, R80 ;  /* 0x00000039034e7224 */ /* 0x040fe200078e0250 */
[----:B------:R-:W-:Y:S01]  /*3140*/  IABS R80, R69 ;  /* 0x0000004500507213 */ /* 0x000fe20000000000 */
[----:B------:R-:W-:Y:S01]  /*3150*/  @!P4 IMAD.MOV R56, RZ, RZ, -R56 ;  /* 0x000000ffff38c224 */ /* 0x000fe200078e0a38 */
[C---:B------:R-:W-:Y:S01]  /*3160*/  ISETP.GT.U32.AND P4, PT, R3.reuse, R68, PT ;  /* 0x000000440300720c */ /* 0x040fe20003f84070 */
[----:B------:R-:W-:Y:S01]  /*3170*/  @!P0 IMAD.MOV R62, RZ, RZ, -R62 ;  /* 0x000000ffff3e8224 */ /* 0x000fe200078e0a3e */
[----:B------:R-:W-:Y:S01]  /*3180*/  ISETP.GT.U32.AND P0, PT, R3, R72, PT ;  /* 0x000000480300720c */ /* 0x000fe20003f04070 */
[----:B------:R-:W-:-:S04]  /*3190*/  IMAD.HI.U32 R53, R8, R80, RZ ;  /* 0x0000005008357227 */ /* 0x000fc800078e00ff */
[----:B------:R-:W-:Y:S01]  /*31a0*/  @!P3 IMAD.IADD R76, R76, 0x1, -R3 ;  /* 0x000000014c4cb824 */ /* 0x000fe200078e0a03 */
[C---:B------:R-:W-:Y:S01]  /*31b0*/  ISETP.GT.U32.AND P3, PT, R3.reuse, R66, PT ;  /* 0x000000420300720c */ /* 0x040fe20003f64070 */
[----:B------:R-:W-:Y:S01]  /*31c0*/  @!P2 IMAD.MOV R64, RZ, RZ, -R64 ;  /* 0x000000ffff40a224 */ /* 0x000fe200078e0a40 */
[----:B------:R-:W-:Y:S01]  /*31d0*/  ISETP.GT.U32.AND P2, PT, R3, R74, PT ;  /* 0x0000004a0300720c */ /* 0x000fe20003f44070 */
[----:B------:R-:W-:-:S04]  /*31e0*/  IMAD.HI.U32 R55, R8, R82, RZ ;  /* 0x0000005208377227 */ /* 0x000fc800078e00ff */
[----:B------:R-:W-:-:S04]  /*31f0*/  IMAD.HI.U32 R57, R8, R84, RZ ;  /* 0x0000005408397227 */ /* 0x000fc800078e00ff */
[----:B------:R-:W-:-:S04]  /*3200*/  IMAD.HI.U32 R59, R8, R86, RZ ;  /* 0x00000056083b7227 */ /* 0x000fc800078e00ff */
[----:B------:R-:W-:-:S04]  /*3210*/  IMAD.HI.U32 R8, R8, R85, RZ ;  /* 0x0000005508087227 */ /* 0x000fc800078e00ff */
[----:B------:R-:W-:Y:S01]  /*3220*/  @!P1 IMAD.MOV R58, RZ, RZ, -R58 ;  /* 0x000000ffff3a9224 */ /* 0x000fe200078e0a3a */
[C---:B------:R-:W-:Y:S01]  /*3230*/  ISETP.GT.U32.AND P1, PT, R3.reuse, R16, PT ;  /* 0x000000100300720c */ /* 0x040fe20003f24070 */
[----:B------:R-:W-:Y:S01]  /*3240*/  @!P5 IMAD.MOV R60, RZ, RZ, -R60 ;  /* 0x000000ffff3cd224 */ /* 0x000fe200078e0a3c */
[----:B------:R-:W-:Y:S01]  /*3250*/  ISETP.GT.U32.AND P5, PT, R3, R70, PT ;  /* 0x000000460300720c */ /* 0x000fe20003fa4070 */
[----:B------:R-:W-:Y:S02]  /*3260*/  IMAD.MOV R53, RZ, RZ, -R53 ;  /* 0x000000ffff357224 */ /* 0x000fe400078e0a35 */
[----:B------:R-:W-:Y:S02]  /*3270*/  IMAD.MOV R55, RZ, RZ, -R55 ;  /* 0x000000ffff377224 */ /* 0x000fe400078e0a37 */
[----:B------:R-:W-:Y:S02]  /*3280*/  IMAD.MOV R59, RZ, RZ, -R59 ;  /* 0x000000ffff3b7224 */ /* 0x000fe400078e0a3b */
[----:B------:R-:W-:-:S02]  /*3290*/  IMAD.MOV R8, RZ, RZ, -R8 ;  /* 0x000000ffff087224 */ /* 0x000fc400078e0a08 */
[----:B------:R-:W-:Y:S02]  /*32a0*/  IMAD.MOV R57, RZ, RZ, -R57 ;  /* 0x000000ffff397224 */ /* 0x000fe400078e0a39 */
[C---:B------:R-:W-:Y:S02]  /*32b0*/  IMAD R80, R3.reuse, R53, R80 ;  /* 0x0000003503507224 */ /* 0x040fe400078e0250 */
[----:B------:R-:W-:Y:S02]  /*32c0*/  IMAD.MOV.U32 R53, RZ, RZ, R44 ;  /* 0x000000ffff357224 */ /* 0x000fe400078e002c */
[C---:B------:R-:W-:Y:S02]  /*32d0*/  IMAD R82, R3.reuse, R55, R82 ;  /* 0x0000003703527224 */ /* 0x040fe400078e0252 */
[C---:B------:R-:W-:Y:S02]  /*32e0*/  IMAD R86, R3.reuse, R59, R86 ;  /* 0x0000003b03567224 */ /* 0x040fe400078e0256 */
[----:B------:R-:W-:-:S02]  /*32f0*/  IMAD R44, R3, R8, R85 ;  /* 0x00000008032c7224 */ /* 0x000fc400078e0255 */
[--C-:B------:R-:W-:Y:S01]  /*3300*/  @!P3 IMAD.IADD R66, R66, 0x1, -R3.reuse ;  /* 0x000000014242b824 */ /* 0x100fe200078e0a03 */
[C---:B------:R-:W-:Y:S01]  /*3310*/  ISETP.GT.U32.AND P3, PT, R3.reuse, R78, PT ;  /* 0x0000004e0300720c */ /* 0x040fe20003f64070 */
[C---:B------:R-:W-:Y:S01]  /*3320*/  IMAD R84, R3.reuse, R57, R84 ;  /* 0x0000003903547224 */ /* 0x040fe200078e0254 */
[----:B------:R-:W-:Y:S01]  /*3330*/  SHF.R.S32.HI R57, RZ, 0x1f, R114 ;  /* 0x0000001fff397819 */ /* 0x000fe20000011472 */
[--C-:B------:R-:W-:Y:S01]  /*3340*/  @!P4 IMAD.IADD R68, R68, 0x1, -R3.reuse ;  /* 0x000000014444c824 */ /* 0x100fe200078e0a03 */
[C---:B------:R-:W-:Y:S01]  /*3350*/  ISETP.GT.U32.AND P4, PT, R3.reuse, R82, PT ;  /* 0x000000520300720c */ /* 0x040fe20003f84070 */
[--C-:B------:R-:W-:Y:S01]  /*3360*/  @!P0 IMAD.IADD R72, R72, 0x1, -R3.reuse ;  /* 0x0000000148488824 */ /* 0x100fe200078e0a03 */
[C---:B------:R-:W-:Y:S01]  /*3370*/  ISETP.GT.U32.AND P0, PT, R3.reuse, R86, PT ;  /* 0x000000560300720c */ /* 0x040fe20003f04070 */
[----:B------:R-:W-:Y:S01]  /*3380*/  @!P2 IMAD.IADD R74, R74, 0x1, -R3 ;  /* 0x000000014a4aa824 */ /* 0x000fe200078e0a03 */
[C---:B------:R-:W-:Y:S01]  /*3390*/  ISETP.GT.U32.AND P2, PT, R3.reuse, R44, PT ;  /* 0x0000002c0300720c */ /* 0x040fe20003f44070 */
[----:B------:R-:W-:Y:S01]  /*33a0*/  @!P6 IMAD.MOV R53, RZ, RZ, -R53 ;  /* 0x000000ffff35e224 */ /* 0x000fe200078e0a35 */
[C---:B------:R-:W-:Y:S01]  /*33b0*/  ISETP.GT.U32.AND P6, PT, R3.reuse, R76, PT ;  /* 0x0000004c0300720c */ /* 0x040fe20003fc4070 */
[--C-:B------:R-:W-:Y:S01]  /*33c0*/  @!P1 IMAD.IADD R16, R16, 0x1, -R3.reuse ;  /* 0x0000000110109824 */ /* 0x100fe200078e0a03 */
[C---:B------:R-:W-:Y:S01]  /*33d0*/  ISETP.GT.U32.AND P1, PT, R3.reuse, R80, PT ;  /* 0x000000500300720c */ /* 0x040fe20003f24070 */
[--C-:B------:R-:W-:Y:S01]  /*33e0*/  @!P5 IMAD.IADD R70, R70, 0x1, -R3.reuse ;  /* 0x000000014646d824 */ /* 0x100fe200078e0a03 */
[----:B------:R-:W-:Y:S01]  /*33f0*/  ISETP.GT.U32.AND P5, PT, R3, R84, PT ;  /* 0x000000540300720c */ /* 0x000fe20003fa4070 */
[--C-:B------:R-:W-:Y:S01]  /*3400*/  @!P3 IMAD.IADD R78, R78, 0x1, -R3.reuse ;  /* 0x000000014e4eb824 */ /* 0x100fe200078e0a03 */
[----:B------:R-:W-:Y:S01]  /*3410*/  ISETP.GE.AND P3, PT, R75, RZ, PT ;  /* 0x000000ff4b00720c */ /* 0x000fe20003f66270 */
[--C-:B------:R-:W-:Y:S01]  /*3420*/  @!P4 IMAD.IADD R82, R82, 0x1, -R3.reuse ;  /* 0x000000015252c824 */ /* 0x100fe200078e0a03 */
[----:B------:R-:W-:Y:S01]  /*3430*/  ISETP.GE.AND P4, PT, R81, RZ, PT ;  /* 0x000000ff5100720c */ /* 0x000fe20003f86270 */
[--C-:B------:R-:W-:Y:S01]  /*3440*/  @!P0 IMAD.IADD R86, R86, 0x1, -R3.reuse ;  /* 0x0000000156568824 */ /* 0x100fe200078e0a03 */
[----:B------:R-:W-:Y:S01]  /*3450*/  ISETP.GE.AND P0, PT, R73, RZ, PT ;  /* 0x000000ff4900720c */ /* 0x000fe20003f06270 */
        /* <DEDUP_REMOVED lines=8> */
[----:B------:R-:W-:Y:S01]  /*34e0*/  IMAD.MOV.U32 R55, RZ, RZ, R16 ;  /* 0x000000ffff377224 */ /* 0x000fe200078e0010 */
[----:B------:R-:W-:Y:S01]  /*34f0*/  LOP3.LUT R16, RZ, R45, RZ, 0x33, !PT ;  /* 0x0000002dff107212 */ /* 0x000fe200078e33ff */
[----:B------:R-:W-:Y:S01]  /*3500*/  @!P4 IMAD.MOV R70, RZ, RZ, -R70 ;  /* 0x000000ffff46c224 */ /* 0x000fe200078e0a46 */
[C---:B------:R-:W-:Y:S01]  /*3510*/  ISETP.GT.U32.AND P4, PT, R3.reuse, R84, PT ;  /* 0x000000540300720c */ /* 0x040fe20003f84070 */
[----:B------:R-:W-:Y:S01]  /*3520*/  @!P0 IMAD.MOV R74, RZ, RZ, -R74 ;  /* 0x000000ffff4a8224 */ /* 0x000fe200078e0a4a */
[----:B------:R-:W-:Y:S01]  /*3530*/  ISETP.GT.U32.AND P0, PT, R3, R44, PT ;  /* 0x0000002c0300720c */ /* 0x000fe20003f04070 */
[----:B------:R-:W-:Y:S01]  /*3540*/  @!P2 IMAD.IADD R78, R78, 0x1, -R3 ;  /* 0x000000014e4ea824 */ /* 0x000fe200078e0a03 */
[----:B------:R-:W-:Y:S01]  /*3550*/  ISETP.GE.AND P2, PT, R67, RZ, PT ;  /* 0x000000ff4300720c */ /* 0x000fe20003f46270 */
[----:B------:R-:W-:Y:S01]  /*3560*/  @!P6 IMAD.MOV R66, RZ, RZ, -R66 ;  /* 0x000000ffff42e224 */ /* 0x000fe200078e0a42 */
[----:B------:R-:W-:Y:S01]  /*3570*/  ISETP.GE.AND P6, PT, R65, RZ, PT ;  /* 0x000000ff4100720c */ /* 0x000fe20003fc6270 */
[----:B------:R-:W-:Y:S01]  /*3580*/  @!P3 IMAD.MOV R55, RZ, RZ, -R55 ;  /* 0x000000ffff37b224 */ /* 0x000fe200078e0a37 */
[C---:B------:R-:W-:Y:S01]  /*3590*/  ISETP.GT.U32.AND P3, PT, R3.reuse, R80, PT ;  /* 0x000000500300720c */ /* 0x040fe20003f64070 */
[----:B------:R-:W-:Y:S01]  /*35a0*/  @!P1 IMAD.MOV R68, RZ, RZ, -R68 ;  /* 0x000000ffff449224 */ /* 0x000fe200078e0a44 */
[C---:B------:R-:W-:Y:S01]  /*35b0*/  ISETP.GT.U32.AND P1, PT, R3.reuse, R82, PT ;  /* 0x000000520300720c */ /* 0x040fe20003f24070 */
[----:B------:R-:W-:Y:S01]  /*35c0*/  @!P5 IMAD.MOV R72, RZ, RZ, -R72 ;  /* 0x000000ffff48d224 */ /* 0x000fe200078e0a48 */
[----:B------:R-:W-:Y:S01]  /*35d0*/  ISETP.GT.U32.AND P5, PT, R3, R86, PT ;  /* 0x000000560300720c */ /* 0x000fe20003fa4070 */
[----:B------:R-:W-:Y:S01]  /*35e0*/  IMAD R8, R177, UR9, RZ ;  /* 0x00000009b1087c24 */ /* 0x000fe2000f8e02ff */
[----:B------:R-:W-:Y:S01]  /*35f0*/  LEA.HI R114, R57, R114, RZ, 0x7 ;  /* 0x0000007239727211 */ /* 0x000fe200078f38ff */
[--C-:B------:R-:W-:Y:S01]  /*3600*/  @!P4 IMAD.IADD R84, R84, 0x1, -R3.reuse ;  /* 0x000000015454c824 */ /* 0x100fe200078e0a03 */
[----:B------:R-:W-:Y:S01]  /*3610*/  ISETP.GE.AND P4, PT, R61, RZ, PT ;  /* 0x000000ff3d00720c */ /* 0x000fe20003f86270 */
[--C-:B------:R-:W-:Y:S01]  /*3620*/  @!P0 IMAD.IADD R44, R44, 0x1, -R3.reuse ;  /* 0x000000012c2c8824 */ /* 0x100fe200078e0a03 */
[----:B------:R-:W-:Y:S01]  /*3630*/  ISETP.GE.AND P0, PT, R0, RZ, PT ;  /* 0x000000ff0000720c */ /* 0x000fe20003f06270 */
[----:B------:R-:W-:Y:S01]  /*3640*/  @!P2 IMAD.MOV R78, RZ, RZ, -R78 ;  /* 0x000000ffff4ea224 */ /* 0x000fe200078e0a4e */
[----:B------:R-:W-:Y:S01]  /*3650*/  ISETP.NE.AND P2, PT, R45, RZ, PT ;  /* 0x000000ff2d00720c */ /* 0x000fe20003f45270 */
[--C-:B------:R-:W-:Y:S01]  /*3660*/  @!P3 IMAD.IADD R80, R80, 0x1, -R3.reuse ;  /* 0x000000015050b824 */ /* 0x100fe200078e0a03 */
[----:B------:R-:W-:Y:S01]  /*3670*/  ISETP.GE.AND P3, PT, R69, RZ, PT ;  /* 0x000000ff4500720c */ /* 0x000fe20003f66270 */
[--C-:B------:R-:W-:Y:S01]  /*3680*/  @!P1 IMAD.IADD R82, R82, 0x1, -R3.reuse ;  /* 0x0000000152529824 */ /* 0x100fe200078e0a03 */
[----:B------:R-:W-:Y:S01]  /*3690*/  ISETP.GE.AND P1, PT, R71, RZ, PT ;  /* 0x000000ff4700720c */ /* 0x000fe20003f26270 */
[----:B------:R-:W-:Y:S01]  /*36a0*/  @!P5 IMAD.IADD R86, R86, 0x1, -R3 ;  /* 0x000000015656d824 */ /* 0x000fe200078e0a03 */
[----:B------:R-:W-:Y:S01]  /*36b0*/  ISETP.GE.AND P5, PT, R63, RZ, PT ;  /* 0x000000ff3f00720c */ /* 0x000fe20003fa6270 */
[----:B------:R-:W-:Y:S01]  /*36c0*/  @!P6 IMAD.MOV R76, RZ, RZ, -R76 ;  /* 0x000000ffff4ce224 */ /* 0x000fe200078e0a4c */
[----:B------:R-:W-:Y:S01]  /*36d0*/  IADD3 R3, P6, R8, UR4, RZ ;  /* 0x0000000408037c10 */ /* 0x000fe2000ffde0ff */
[----:B------:R-:W-:Y:S01]  /*36e0*/  IMAD.MOV.U32 R45, RZ, RZ, R44 ;  /* 0x000000ffff2d7224 */ /* 0x000fe200078e002c */
[C---:B------:R-:W-:Y:S01]  /*36f0*/  SEL R44, R16.reuse, R4, !P2 ;  /* 0x00000004102c7207 */ /* 0x040fe20005000000 */
[----:B------:R-:W-:Y:S01]  /*3700*/  @!P4 IMAD.MOV R84, RZ, RZ, -R84 ;  /* 0x000000ffff54c224 */ /* 0x000fe200078e0a54 */
[----:B------:R-:W-:Y:S01]  /*3710*/  SEL R5, R16, R5, !P2 ;  /* 0x0000000510057207 */ /* 0x000fe20005000000 */
[----:B------:R-:W-:Y:S01]  /*3720*/  @!P0 IMAD.MOV R45, RZ, RZ, -R45 ;  /* 0x000000ffff2d8224 */ /* 0x000fe200078e0a2d */
[----:B------:R-:W-:Y:S01]  /*3730*/  LEA.HI.X.SX32 R4, R8, UR5, 0x1, P6 ;  /* 0x0000000508047c11 */ /* 0x000fe2000b0f0eff */
[----:B------:R-:W-:Y:S01]  /*3740*/  ULDC UR5, c[0x0][0x240] ;  /* 0x0000900000057ab9 */ /* 0x000fe20000000800 */
[----:B------:R-:W-:Y:S01]  /*3750*/  SEL R13, R16, R13, !P2 ;  /* 0x0000000d100d7207 */ /* 0x000fe20005000000 */
[----:B------:R-:W-:Y:S01]  /*3760*/  IMAD R44, R44, UR5, RZ ;  /* 0x000000052c2c7c24 */ /* 0x000fe2000f8e02ff */
[C---:B------:R-:W-:Y:S01]  /*3770*/  SEL R7, R16.reuse, R7, !P2 ;  /* 0x0000000710077207 */ /* 0x040fe20005000000 */
[----:B------:R-:W-:Y:S01]  /*3780*/  IMAD R5, R5, UR5, RZ ;  /* 0x0000000505057c24 */ /* 0x000fe2000f8e02ff */
[C---:B------:R-:W-:Y:S01]  /*3790*/  SEL R14, R16.reuse, R14, !P2 ;  /* 0x0000000e100e7207 */ /* 0x040fe20005000000 */
[----:B------:R-:W-:Y:S01]  /*37a0*/  IMAD R13, R13, UR5, RZ ;  /* 0x000000050d0d7c24 */ /* 0x000fe2000f8e02ff */
[C---:B------:R-:W-:Y:S01]  /*37b0*/  SEL R9, R16.reuse, R9, !P2 ;  /* 0x0000000910097207 */ /* 0x040fe20005000000 */
[----:B------:R-:W-:Y:S01]  /*37c0*/  IMAD R7, R7, UR5, RZ ;  /* 0x0000000507077c24 */ /* 0x000fe2000f8e02ff */
[----:B------:R-:W-:Y:S01]  /*37d0*/  SEL R21, R16, R21, !P2 ;  /* 0x0000001510157207 */ /* 0x000fe20005000000 */
[----:B------:R-:W-:Y:S01]  /*37e0*/  IMAD R14, R14, UR5, RZ ;  /* 0x000000050e0e7c24 */ /* 0x000fe2000f8e02ff */
[----:B------:R-:W-:Y:S01]  /*37f0*/  IADD3 R198, P4, R44, R3, RZ ;  /* 0x000000032cc67210 */ /* 0x000fe20007f9e0ff */
[----:B------:R-:W-:Y:S01]  /*3800*/  IMAD R9, R9, UR5, RZ ;  /* 0x0000000509097c24 */ /* 0x000fe2000f8e02ff */
[C---:B------:R-:W-:Y:S01]  /*3810*/  SEL R15, R16.reuse, R15, !P2 ;  /* 0x0000000f100f7207 */ /* 0x040fe20005000000 */
[----:B------:R-:W-:Y:S01]  /*3820*/  @!P3 IMAD.MOV R80, RZ, RZ, -R80 ;  /* 0x000000ffff50b224 */ /* 0x000fe200078e0a50 */
[C---:B------:R-:W-:Y:S01]  /*3830*/  SEL R10, R16.reuse, R10, !P2 ;  /* 0x0000000a100a7207 */ /* 0x040fe20005000000 */
[----:B------:R-:W-:Y:S01]  /*3840*/  @!P1 IMAD.MOV R82, RZ, RZ, -R82 ;  /* 0x000000ffff529224 */ /* 0x000fe200078e0a52 */
[C---:B------:R-:W-:Y:S01]  /*3850*/  SEL R22, R16.reuse, R22, !P2 ;  /* 0x0000001610167207 */ /* 0x040fe20005000000 */
[----:B------:R-:W-:Y:S01]  /*3860*/  @!P5 IMAD.MOV R86, RZ, RZ, -R86 ;  /* 0x000000ffff56d224 */ /* 0x000fe200078e0a56 */
[----:B------:R-:W-:Y:S01]  /*3870*/  IADD3 R200, P6, R5, R3, RZ ;  /* 0x0000000305c87210 */ /* 0x000fe20007fde0ff */
[----:B------:R-:W-:Y:S01]  /*3880*/  IMAD R21, R21, UR5, RZ ;  /* 0x0000000515157c24 */ /* 0x000fe2000f8e02ff */
[C---:B------:R-:W-:Y:S01]  /*3890*/  SEL R17, R16.reuse, R17, !P2 ;  /* 0x0000001110117207 */ /* 0x040fe20005000000 */
[----:B------:R-:W-:Y:S01]  /*38a0*/  IMAD R15, R15, UR5, RZ ;  /* 0x000000050f0f7c24 */ /* 0x000fe2000f8e02ff */
[----:B------:R-:W-:Y:S01]  /*38b0*/  SEL R11, R16, R11, !P2 ;  /* 0x0000000b100b7207 */ /* 0x000fe20005000000 */
[----:B------:R-:W-:Y:S01]  /*38c0*/  IMAD R10, R10, UR5, RZ ;  /* 0x000000050a0a7c24 */ /* 0x000fe2000f8e02ff */
[-C--:B------:R-:W-:Y:S01]  /*38d0*/  LEA.HI.X.SX32 R197, R44, R4.reuse, 0x1, P4 ;  /* 0x000000042cc57211 */ /* 0x080fe200020f0eff */
[----:B------:R-:W-:Y:S01]  /*38e0*/  IMAD R22, R22, UR5, RZ ;  /* 0x0000000516167c24 */ /* 0x000fe2000f8e02ff */
[C---:B------:R-:W-:Y:S01]  /*38f0*/  SEL R31, R16.reuse, R31, !P2 ;  /* 0x0000001f101f7207 */ /* 0x040fe20005000000 */
[----:B------:R-:W-:Y:S01]  /*3900*/  IMAD R17, R17, UR5, RZ ;  /* 0x0000000511117c24 */ /* 0x000fe2000f8e02ff */
[----:B------:R-:W-:Y:S01]  /*3910*/  IADD3 R212, P4, R13, R3, RZ ;  /* 0x000000030dd47210 */ /* 0x000fe20007f9e0ff */
[----:B------:R-:W-:Y:S01]  /*3920*/  IMAD R11, R11, UR5, RZ ;  /* 0x000000050b0b7c24 */ /* 0x000fe2000f8e02ff */
[C---:B------:R-:W-:Y:S01]  /*3930*/  SEL R23, R16.reuse, R23, !P2 ;  /* 0x0000001710177207 */ /* 0x040fe20005000000 */
[----:B------:R-:W-:Y:S01]  /*3940*/  IMAD R31, R31, UR5, RZ ;  /* 0x000000051f1f7c24 */ /* 0x000fe2000f8e02ff */
[-C--:B------:R-:W-:Y:S01]  /*3950*/  IADD3 R202, P5, R7, R3.reuse, RZ ;  /* 0x0000000307ca7210 */ /* 0x080fe20007fbe0ff */
[----:B------:R-:W-:Y:S01]  /*3960*/  ULDC UR4, c[0x0][0x234] ;  /* 0x00008d0000047ab9 */ /* 0x000fe20000000800 */
[----:B------:R-:W-:Y:S01]  /*3970*/  LEA.HI.X.SX32 R199, R5, R4, 0x1, P6 ;  /* 0x0000000405c77211 */ /* 0x000fe200030f0eff */
[----:B------:R-:W-:Y:S01]  /*3980*/  IMAD R23, R23, UR5, RZ ;  /* 0x0000000517177c24 */ /* 0x000fe2000f8e02ff */
[----:B------:R-:W-:Y:S01]  /*3990*/  SEL R18, R16, R18, !P2 ;  /* 0x0000001210127207 */ /* 0x000fe20005000000 */
[----:B------:R-:W-:Y:S01]  /*39a0*/  IMAD R6, R6, UR4, RZ ;  /* 0x0000000406067c24 */ /* 0x000fe2000f8e02ff */
[----:B------:R-:W-:Y:S01]  /*39b0*/  SEL R28, R16, R28, !P2 ;  /* 0x0000001c101c7207 */ /* 0x000fe20005000000 */
[----:B------:R-:W-:Y:S01]  /*39c0*/  UMOV UR4, URZ ;  /* 0x0000003f00047c82 */ /* 0x000fe20008000000 */
[-C--:B------:R-:W-:Y:S01]  /*39d0*/  IADD3 R214, P6, R14, R3.reuse, RZ ;  /* 0x000000030ed67210 */ /* 0x080fe20007fde0ff */
[----:B------:R-:W-:Y:S01]  /*39e0*/  IMAD R18, R18, UR5, RZ ;  /* 0x0000000512127c24 */ /* 0x000fe2000f8e02ff */
[----:B------:R-:W-:Y:S01]  /*39f0*/  SEL R12, R16, R12, !P2 ;  /* 0x0000000c100c7207 */ /* 0x000fe20005000000 */
[----:B------:R-:W-:Y:S01]  /*3a00*/  IMAD R28, R28, UR5, RZ ;  /* 0x000000051c1c7c24 */ /* 0x000fe2000f8e02ff */
[----:B------:R-:W-:Y:S01]  /*3a10*/  SEL R24, R16, R24, !P2 ;  /* 0x0000001810187207 */ /* 0x000fe20005000000 */
[----:B------:R-:W-:Y:S01]  /*3a20*/  USHF.L.U32 UR9, UR9, 0x7, URZ ;  /* 0x0000000709097899 */ /* 0x000fe2000800063f */
[----:B------:R-:W-:Y:S01]  /*3a30*/  IADD3 R204, P3, R9, R3, RZ ;  /* 0x0000000309cc7210 */ /* 0x000fe20007f7e0ff */
[----:B------:R-:W-:Y:S01]  /*3a40*/  IMAD R12, R12, UR5, RZ ;  /* 0x000000050c0c7c24 */ /* 0x000fe2000f8e02ff */
[----:B------:R-:W-:Y:S01]  /*3a50*/  SEL R19, R16, R19, !P2 ;  /* 0x0000001310137207 */ /* 0x000fe20005000000 */
[----:B------:R-:W-:Y:S01]  /*3a60*/  IMAD R24, R24, UR5, RZ ;  /* 0x0000000518187c24 */ /* 0x000fe2000f8e02ff */
[----:B------:R-:W-:Y:S01]  /*3a70*/  LEA.HI.X.SX32 R211, R13, R4, 0x1, P4 ;  /* 0x000000040dd37211 */ /* 0x000fe200020f0eff */
[----:B------:R-:W-:Y:S01]  /*3a80*/  USHF.R.S32.HI UR42, URZ, 0x1f, UR9 ;  /* 0x0000001f3f2a7899 */ /* 0x000fe20008011409 */
[C---:B------:R-:W-:Y:S01]  /*3a90*/  SEL R20, R16.reuse, R20, !P2 ;  /* 0x0000001410147207 */ /* 0x040fe20005000000 */
[----:B------:R-:W-:Y:S01]  /*3aa0*/  IMAD R19, R19, UR5, RZ ;  /* 0x0000000513137c24 */ /* 0x000fe2000f8e02ff */
[----:B------:R-:W-:-:S02]  /*3ab0*/  SEL R25, R16, R25, !P2 ;  /* 0x0000001910197207 */ /* 0x000fc40005000000 */
[----:B------:R-:W-:Y:S01]  /*3ac0*/  SEL R26, R16, R26, !P2 ;  /* 0x0000001a101a7207 */ /* 0x000fe20005000000 */
[----:B------:R-:W-:Y:S01]  /*3ad0*/  IMAD R20, R20, UR5, RZ ;  /* 0x0000000514147c24 */ /* 0x000fe2000f8e02ff */
[C---:B------:R-:W-:Y:S01]  /*3ae0*/  SEL R27, R16.reuse, R27, !P2 ;  /* 0x0000001b101b7207 */ /* 0x040fe20005000000 */
[----:B------:R-:W-:Y:S01]  /*3af0*/  IMAD R25, R25, UR5, RZ ;  /* 0x0000000519197c24 */ /* 0x000fe2000f8e02ff */
[----:B------:R-:W-:Y:S01]  /*3b00*/  SEL R29, R16, R29, !P2 ;  /* 0x0000001d101d7207 */ /* 0x000fe20005000000 */
[----:B------:R-:W-:Y:S01]  /*3b10*/  IMAD R26, R26, UR5, RZ ;  /* 0x000000051a1a7c24 */ /* 0x000fe2000f8e02ff */
[C---:B------:R-:W-:Y:S01]  /*3b20*/  SEL R30, R16.reuse, R30, !P2 ;  /* 0x0000001e101e7207 */ /* 0x040fe20005000000 */
[----:B------:R-:W-:Y:S01]  /*3b30*/  IMAD R27, R27, UR5, RZ ;  /* 0x000000051b1b7c24 */ /* 0x000fe2000f8e02ff */
[C---:B------:R-:W-:Y:S01]  /*3b40*/  SEL R32, R16.reuse, R32, !P2 ;  /* 0x0000002010207207 */ /* 0x040fe20005000000 */
[----:B------:R-:W-:Y:S01]  /*3b50*/  IMAD R29, R29, UR5, RZ ;  /* 0x000000051d1d7c24 */ /* 0x000fe2000f8e02ff */
[----:B------:R-:W-:Y:S01]  /*3b60*/  SEL R33, R16, R33, !P2 ;  /* 0x0000002110217207 */ /* 0x000fe20005000000 */
[----:B------:R-:W-:Y:S01]  /*3b70*/  IMAD R30, R30, UR5, RZ ;  /* 0x000000051e1e7c24 */ /* 0x000fe2000f8e02ff */
        /* <DEDUP_REMOVED lines=72> */
[----:B------:R-:W-:Y:S01]  /*4000*/  LEA.HI.X.SX32 R201, R7, R4, 0x1, P5 ;  /* 0x0000000407c97211 */ /* 0x000fe200028f0eff */
[----:B------:R-:W-:Y:S01]  /*4010*/  IMAD R84, R84, UR5, RZ ;  /* 0x0000000554547c24 */ /* 0x000fe2000f8e02ff */
[----:B------:R-:W-:Y:S01]  /*4020*/  IADD3 R226, P4, R21, R3, RZ ;  /* 0x0000000315e27210 */ /* 0x000fe20007f9e0ff */
[----:B------:R-:W-:Y:S01]  /*4030*/  IMAD R86, R86, UR5, RZ ;  /* 0x0000000556567c24 */ /* 0x000fe2000f8e02ff */
[----:B------:R-:W-:-:S02]  /*4040*/  SEL R16, R16, R45, !P2 ;  /* 0x0000002d10107207 */ /* 0x000fc40005000000 */
[-C--:B------:R-:W-:Y:S02]  /*4050*/  IADD3 R216, P5, R15, R3.reuse, RZ ;  /* 0x000000030fd87210 */ /* 0x080fe40007fbe0ff */
[-C--:B------:R-:W-:Y:S01]  /*4060*/  LEA.HI.X.SX32 R213, R14, R4.reuse, 0x1, P6 ;  /* 0x000000040ed57211 */ /* 0x080fe200030f0eff */
[----:B------:R-:W-:Y:S01]  /*4070*/  IMAD R16, R16, UR5, RZ ;  /* 0x0000000510107c24 */ /* 0x000fe2000f8e02ff */
[-C--:B------:R-:W-:Y:S01]  /*4080*/  IADD3 R206, P2, R10, R3.reuse, RZ ;  /* 0x000000030ace7210 */ /* 0x080fe20007f5e0ff */
[----:B------:R-:W-:Y:S01]  /*4090*/  UMOV UR5, URZ ;  /* 0x0000003f00057c82 */ /* 0x000fe20008000000 */
[----:B------:R-:W-:Y:S02]  /*40a0*/  LEA.HI.X.SX32 R203, R9, R4, 0x1, P3 ;  /* 0x0000000409cb7211 */ /* 0x000fe400018f0eff */
[-C--:B------:R-:W-:Y:S02]  /*40b0*/  IADD3 R228, P6, R22, R3.reuse, RZ ;  /* 0x0000000316e47210 */ /* 0x080fe40007fde0ff */
[----:B------:R-:W-:-:S02]  /*40c0*/  IADD3 R218, P3, R17, R3, RZ ;  /* 0x0000000311da7210 */ /* 0x000fc40007f7e0ff */
[-C--:B------:R-:W-:Y:S02]  /*40d0*/  IADD3 R208, P1, R11, R3.reuse, RZ ;  /* 0x000000030bd07210 */ /* 0x080fe40007f3e0ff */
[-C--:B------:R-:W-:Y:S02]  /*40e0*/  LEA.HI.X.SX32 R225, R21, R4.reuse, 0x1, P4 ;  /* 0x0000000415e17211 */ /* 0x080fe400020f0eff */
[-C--:B------:R-:W-:Y:S02]  /*40f0*/  LEA.HI.X.SX32 R215, R15, R4.reuse, 0x1, P5 ;  /* 0x000000040fd77211 */ /* 0x080fe400028f0eff */
[-C--:B------:R-:W-:Y:S02]  /*4100*/  IADD3 R240, P4, R31, R3.reuse, RZ ;  /* 0x000000031ff07210 */ /* 0x080fe40007f9e0ff */
[----:B------:R-:W-:Y:S02]  /*4110*/  LEA.HI.X.SX32 R205, R10, R4, 0x1, P2 ;  /* 0x000000040acd7211 */ /* 0x000fe400010f0eff */
[----:B------:R-:W-:-:S02]  /*4120*/  IADD3 R230, P5, R23, R3, RZ ;  /* 0x0000000317e67210 */ /* 0x000fc40007fbe0ff */
[-C--:B------:R-:W-:Y:S02]  /*4130*/  LEA.HI.X.SX32 R227, R22, R4.reuse, 0x1, P6 ;  /* 0x0000000416e37211 */ /* 0x080fe400030f0eff */
[-C--:B------:R-:W-:Y:S02]  /*4140*/  IADD3 R220, P2, R18, R3.reuse, RZ ;  /* 0x0000000312dc7210 */ /* 0x080fe40007f5e0ff */
[-C--:B------:R-:W-:Y:S02]  /*4150*/  LEA.HI.X.SX32 R217, R17, R4.reuse, 0x1, P3 ;  /* 0x0000000411d97211 */ /* 0x080fe400018f0eff */
[-C--:B------:R-:W-:Y:S02]  /*4160*/  IADD3 R242, P6, R28, R3.reuse, RZ ;  /* 0x000000031cf27210 */ /* 0x080fe40007fde0ff */
[----:B------:R-:W-:Y:S02]  /*4170*/  IADD3 R210, P0, R12, R3, RZ ;  /* 0x000000030cd27210 */ /* 0x000fe40007f1e0ff */
[----:B------:R-:W-:-:S02]  /*4180*/  LEA.HI.X.SX32 R207, R11, R4, 0x1, P1 ;  /* 0x000000040bcf7211 */ /* 0x000fc400008f0eff */
[-C--:B------:R-:W-:Y:S02]  /*4190*/  IADD3 R232, P3, R24, R3.reuse, RZ ;  /* 0x0000000318e87210 */ /* 0x080fe40007f7e0ff */
[-C--:B------:R-:W-:Y:S02]  /*41a0*/  IADD3 R222, P1, R19, R3.reuse, RZ ;  /* 0x0000000313de7210 */ /* 0x080fe40007f3e0ff */
[-C--:B------:R-:W-:Y:S02]  /*41b0*/  LEA.HI.X.SX32 R239, R31, R4.reuse, 0x1, P4 ;  /* 0x000000041fef7211 */ /* 0x080fe400020f0eff */
[-C--:B------:R-:W-:Y:S02]  /*41c0*/  LEA.HI.X.SX32 R229, R23, R4.reuse, 0x1, P5 ;  /* 0x0000000417e57211 */ /* 0x080fe400028f0eff */
[----:B------:R-:W-:Y:S02]  /*41d0*/  IADD3 R5, P4, R35, R3, RZ ;  /* 0x0000000323057210 */ /* 0x000fe40007f9e0ff */
[----:B------:R-:W-:-:S02]  /*41e0*/  LEA.HI.X.SX32 R219, R18, R4, 0x1, P2 ;  /* 0x0000000412db7211 */ /* 0x000fc400010f0eff */
[-C--:B------:R-:W-:Y:S01]  /*41f0*/  IADD3 R244, P5, R29, R3.reuse, RZ ;  /* 0x000000031df47210 */ /* 0x080fe20007fbe0ff */
[----:B------:R0:W-:Y:S01]  /*4200*/  STL [R1+0x4], R5 ;  /* 0x0000040501007387 */ /* 0x0001e20000100800 */
[-C--:B------:R-:W-:Y:S02]  /*4210*/  LEA.HI.X.SX32 R241, R28, R4.reuse, 0x1, P6 ;  /* 0x000000041cf17211 */ /* 0x080fe400030f0eff */
[-C--:B------:R-:W-:Y:S02]  /*4220*/  LEA.HI.X.SX32 R209, R12, R4.reuse, 0x1, P0 ;  /* 0x000000040cd17211 */ /* 0x080fe400000f0eff */
[-C--:B------:R-:W-:Y:S02]  /*4230*/  IADD3 R234, P2, R25, R3.reuse, RZ ;  /* 0x0000000319ea7210 */ /* 0x080fe40007f5e0ff */
[----:B------:R-:W-:Y:S02]  /*4240*/  LEA.HI.X.SX32 R231, R24, R4, 0x1, P3 ;  /* 0x0000000418e77211 */ /* 0x000fe400018f0eff */
[----:B------:R-:W-:-:S02]  /*4250*/  IADD3 R7, P6, R36, R3, RZ ;  /* 0x0000000324077210 */ /* 0x000fc40007fde0ff */
[-C--:B------:R-:W-:Y:S02]  /*4260*/  IADD3 R224, P0, R20, R3.reuse, RZ ;  /* 0x0000000314e07210 */ /* 0x080fe40007f1e0ff */
[-C--:B------:R-:W-:Y:S01]  /*4270*/  LEA.HI.X.SX32 R221, R19, R4.reuse, 0x1, P1 ;  /* 0x0000000413dd7211 */ /* 0x080fe200008f0eff */
[----:B------:R1:W-:Y:S01]  /*4280*/  STL [R1+0xc], R7 ;  /* 0x00000c0701007387 */ /* 0x0003e20000100800 */
[-C--:B------:R-:W-:Y:S02]  /*4290*/  IADD3 R246, P3, R30, R3.reuse, RZ ;  /* 0x000000031ef67210 */ /* 0x080fe40007f7e0ff */
[----:B------:R-:W-:Y:S02]  /*42a0*/  IADD3 R236, P1, R26, R3, RZ ;  /* 0x000000031aec7210 */ /* 0x000fe40007f3e0ff */
[----:B------:R-:W-:Y:S02]  /*42b0*/  LEA.HI.X.SX32 R243, R29, R4, 0x1, P5 ;  /* 0x000000041df37211 */ /* 0x000fe400028f0eff */
[----:B------:R-:W-:-:S02]  /*42c0*/  CS2R R28, SRZ ;  /* 0x00000000001c7805 */ /* 0x000fc4000001ff00 */
[-C--:B------:R-:W-:Y:S02]  /*42d0*/  LEA.HI.X.SX32 R233, R25, R4.reuse, 0x1, P2 ;  /* 0x0000000419e97211 */ /* 0x080fe400010f0eff */
[----:B------:R-:W-:Y:S02]  /*42e0*/  CS2R R24, SRZ ;  /* 0x0000000000187805 */ /* 0x000fe4000001ff00 */
[-C--:B0-----:R-:W-:Y:S02]  /*42f0*/  IADD3 R5, P5, R37, R3.reuse, RZ ;  /* 0x0000000325057210 */ /* 0x081fe40007fbe0ff */
[-C--:B------:R-:W-:Y:S02]  /*4300*/  LEA.HI.X.SX32 R223, R20, R4.reuse, 0x1, P0 ;  /* 0x0000000414df7211 */ /* 0x080fe400000f0eff */
[----:B------:R-:W-:Y:S01]  /*4310*/  IADD3 R248, P2, R32, R3, RZ ;  /* 0x0000000320f87210 */ /* 0x000fe20007f5e0ff */
[----:B------:R0:W-:Y:S01]  /*4320*/  STL [R1+0x14], R5 ;  /* 0x0000140501007387 */ /* 0x0001e20000100800 */
[----:B------:R-:W-:-:S02]  /*4330*/  LEA.HI.X.SX32 R245, R30, R4, 0x1, P3 ;  /* 0x000000041ef57211 */ /* 0x000fc400018f0eff */
[----:B------:R-:W-:Y:S02]  /*4340*/  CS2R R30, SRZ ;  /* 0x00000000001e7805 */ /* 0x000fe4000001ff00 */
[-C--:B------:R-:W-:Y:S02]  /*4350*/  IADD3 R238, P0, R27, R3.reuse, RZ ;  /* 0x000000031bee7210 */ /* 0x080fe40007f1e0ff */
[-C--:B------:R-:W-:Y:S02]  /*4360*/  LEA.HI.X.SX32 R235, R26, R4.reuse, 0x1, P1 ;  /* 0x000000041aeb7211 */ /* 0x080fe400008f0eff */
[-C--:B-1----:R-:W-:Y:S02]  /*4370*/  IADD3 R7, P3, R38, R3.reuse, RZ ;  /* 0x0000000326077210 */ /* 0x082fe40007f7e0ff */
[----:B------:R-:W-:Y:S02]  /*4380*/  IADD3 R250, P1, R33, R3, RZ ;  /* 0x0000000321fa7210 */ /* 0x000fe40007f3e0ff */
[-C--:B------:R-:W-:Y:S01]  /*4390*/  LEA.HI.X.SX32 R247, R32, R4.reuse, 0x1, P2 ;  /* 0x0000000420f77211 */ /* 0x080fe200010f0eff */
[----:B------:R1:W-:Y:S01]  /*43a0*/  STL [R1+0x1c], R7 ;  /* 0x00001c0701007387 */ /* 0x0003e20000100800 */
[----:B------:R-:W-:-:S02]  /*43b0*/  LEA.HI.X.SX32 R237, R27, R4, 0x1, P0 ;  /* 0x000000041bed7211 */ /* 0x000fc400000f0eff */
[----:B------:R-:W-:Y:S02]  /*43c0*/  CS2R R26, SRZ ;  /* 0x00000000001a7805 */ /* 0x000fe4000001ff00 */
[-C--:B0-----:R-:W-:Y:S02]  /*43d0*/  IADD3 R5, P2, R39, R3.reuse, RZ ;  /* 0x0000000327057210 */ /* 0x081fe40007f5e0ff */
[C---:B------:R-:W-:Y:S02]  /*43e0*/  IADD3 R252, P0, R34.reuse, R3, RZ ;  /* 0x0000000322fc7210 */ /* 0x040fe40007f1e0ff */
[-C--:B------:R-:W-:Y:S01]  /*43f0*/  LEA.HI.X.SX32 R249, R33, R4.reuse, 0x1, P1 ;  /* 0x0000000421f97211 */ /* 0x080fe200008f0eff */
[----:B------:R0:W-:Y:S01]  /*4400*/  STL [R1+0x24], R5 ;  /* 0x0000240501007387 */ /* 0x0001e20000100800 */
[----:B------:R-:W-:Y:S02]  /*4410*/  LEA.HI.X.SX32 R251, R34, R4, 0x1, P0 ;  /* 0x0000000422fb7211 */ /* 0x000fe400000f0eff */
[----:B------:R-:W-:-:S02]  /*4420*/  CS2R R32, SRZ ;  /* 0x0000000000207805 */ /* 0x000fc4000001ff00 */
[-C--:B-1----:R-:W-:Y:S02]  /*4430*/  IADD3 R7, P1, R40, R3.reuse, RZ ;  /* 0x0000000328077210 */ /* 0x082fe40007f3e0ff */
[----:B------:R-:W-:Y:S02]  /*4440*/  LEA.HI.X.SX32 R8, R35, R4, 0x1, P4 ;  /* 0x0000000423087211 */ /* 0x000fe400020f0eff */
[----:B------:R-:W-:Y:S01]  /*4450*/  SHF.R.S32.HI R114, RZ, 0x7, R114 ;  /* 0x00000007ff727819 */ /* 0x000fe20000011472 */
[----:B------:R1:W-:Y:S01]  /*4460*/  STL [R1+0x2c], R7 ;  /* 0x00002c0701007387 */ /* 0x0003e20000100800 */
[----:B0-----:R-:W-:-:S05]  /*4470*/  IADD3 R5, P0, R41, R3, RZ ;  /* 0x0000000329057210 */ /* 0x001fca0007f1e0ff */
[----:B------:R0:W-:Y:S01]  /*4480*/  STL [R1+0x34], R5 ;  /* 0x0000340501007387 */ /* 0x0001e20000100800 */
[----:B-1----:R-:W-:-:S03]  /*4490*/  IADD3 R7, P4, R42, R3, RZ ;  /* 0x000000032a077210 */ /* 0x002fc60007f9e0ff */
[----:B------:R1:W-:Y:S04]  /*44a0*/  STL [R1], R8 ;  /* 0x0000000801007387 */ /* 0x0003e80000100800 */
[----:B------:R2:W-:Y:S01]  /*44b0*/  STL [R1+0x3c], R7 ;  /* 0x00003c0701007387 */ /* 0x0005e20000100800 */
[----:B0-----:R-:W-:Y:S02]  /*44c0*/  LEA.HI.X.SX32 R5, R36, R4, 0x1, P6 ;  /* 0x0000000424057211 */ /* 0x001fe400030f0eff */
[----:B-1----:R-:W-:-:S03]  /*44d0*/  IADD3 R8, P6, R43, R3, RZ ;  /* 0x000000032b087210 */ /* 0x002fc60007fde0ff */
[----:B------:R0:W-:Y:S01]  /*44e0*/  STL [R1+0x8], R5 ;  /* 0x0000080501007387 */ /* 0x0001e20000100800 */
[----:B--2---:R-:W-:-:S03]  /*44f0*/  LEA.HI.X.SX32 R7, R37, R4, 0x1, P5 ;  /* 0x0000000425077211 */ /* 0x004fc600028f0eff */
[----:B------:R1:W-:Y:S04]  /*4500*/  STL [R1+0x44], R8 ;  /* 0x0000440801007387 */ /* 0x0003e80000100800 */
[----:B------:R2:W-:Y:S01]  /*4510*/  STL [R1+0x10], R7 ;  /* 0x0000100701007387 */ /* 0x0005e20000100800 */
[----:B0-----:R-:W-:Y:S02]  /*4520*/  IADD3 R5, P5, R47, R3, RZ ;  /* 0x000000032f057210 */ /* 0x001fe40007fbe0ff */
[----:B-1----:R-:W-:-:S03]  /*4530*/  LEA.HI.X.SX32 R8, R38, R4, 0x1, P3 ;  /* 0x0000000426087211 */ /* 0x002fc600018f0eff */
[----:B------:R0:W-:Y:S01]  /*4540*/  STL [R1+0x4c], R5 ;  /* 0x00004c0501007387 */ /* 0x0001e20000100800 */
[----:B--2---:R-:W-:-:S03]  /*4550*/  IADD3 R7, P3, R46, R3, RZ ;  /* 0x000000032e077210 */ /* 0x004fc60007f7e0ff */
[----:B------:R1:W-:Y:S04]  /*4560*/  STL [R1+0x18], R8 ;  /* 0x0000180801007387 */ /* 0x0003e80000100800 */
        /* <DEDUP_REMOVED lines=53> */
[----:B------:R1:W-:Y:S01]  /*48c0*/  STL [R1+0xbc], R8 ;  /* 0x0000bc0801007387 */ /* 0x0003e20000100800 */
[----:B------:R-:W-:-:S03]  /*48d0*/  CS2R R56, SRZ ;  /* 0x0000000000387805 */ /* 0x000fc6000001ff00 */
[----:B------:R2:W-:Y:S01]  /*48e0*/  STL [R1+0x88], R7 ;  /* 0x0000880701007387 */ /* 0x0005e20000100800 */
[----:B0-----:R-:W-:Y:S02]  /*48f0*/  IADD3 R5, P3, R55, R3, RZ ;  /* 0x0000000337057210 */ /* 0x001fe40007f7e0ff */
[----:B-1----:R-:W-:-:S03]  /*4900*/  LEA.HI.X.SX32 R8, R58, R4, 0x1, P2 ;  /* 0x000000043a087211 */ /* 0x002fc600010f0eff */
[----:B------:R0:W-:Y:S01]  /*4910*/  STL [R1+0xc4], R5 ;  /* 0x0000c40501007387 */ /* 0x0001e20000100800 */
[----:B------:R-:W-:Y:S02]  /*4920*/  CS2R R58, SRZ ;  /* 0x00000000003a7805 */ /* 0x000fe4000001ff00 */
[----:B--2---:R-:W-:Y:S01]  /*4930*/  IADD3 R7, P2, R68, R3, RZ ;  /* 0x0000000344077210 */ /* 0x004fe20007f5e0ff */
[----:B------:R1:W-:Y:S04]  /*4940*/  STL [R1+0x90], R8 ;  /* 0x0000900801007387 */ /* 0x0003e80000100800 */
[----:B------:R2:W-:Y:S01]  /*4950*/  STL [R1+0xcc], R7 ;  /* 0x0000cc0701007387 */ /* 0x0005e20000100800 */
[----:B0-----:R-:W-:Y:S02]  /*4960*/  LEA.HI.X.SX32 R5, R60, R4, 0x1, P1 ;  /* 0x000000043c057211 */ /* 0x001fe400008f0eff */
[----:B------:R-:W-:-:S02]  /*4970*/  CS2R R60, SRZ ;  /* 0x00000000003c7805 */ /* 0x000fc4000001ff00 */
[----:B-1----:R-:W-:Y:S01]  /*4980*/  IADD3 R8, P1, R70, R3, RZ ;  /* 0x0000000346087210 */ /* 0x002fe20007f3e0ff */
[----:B------:R0:W-:Y:S01]  /*4990*/  STL [R1+0x98], R5 ;  /* 0x0000980501007387 */ /* 0x0001e20000100800 */
[----:B--2---:R-:W-:-:S03]  /*49a0*/  LEA.HI.X.SX32 R7, R53, R4, 0x1, P0 ;  /* 0x0000000435077211 */ /* 0x004fc600000f0eff */
[----:B------:R1:W-:Y:S04]  /*49b0*/  STL [R1+0xd4], R8 ;  /* 0x0000d40801007387 */ /* 0x0003e80000100800 */
        /* <DEDUP_REMOVED lines=19> */
[----:B--2---:R-:W-:-:S03]  /*4af0*/  IADD3 R7, P3, R80, R3, RZ ;  /* 0x0000000350077210 */ /* 0x004fc60007f7e0ff */
[----:B------:R1:W-:Y:S04]  /*4b00*/  STL [R1+0xc0], R8 ;  /* 0x0000c00801007387 */ /* 0x0003e80000100800 */
[----:B------:R2:W-:Y:S01]  /*4b10*/  STL [R1+0xfc], R7 ;  /* 0x0000fc0701007387 */ /* 0x0005e20000100800 */
[-C--:B0-----:R-:W-:Y:S02]  /*4b20*/  LEA.HI.X.SX32 R5, R68, R4.reuse, 0x1, P2 ;  /* 0x0000000444057211 */ /* 0x081fe400010f0eff */
[----:B------:R-:W-:Y:S02]  /*4b30*/  CS2R R68, SRZ ;  /* 0x0000000000447805 */ /* 0x000fe4000001ff00 */
        /* <DEDUP_REMOVED lines=15> */
[----:B------:R-:W-:Y:S02]  /*4c30*/  IADD3 R3, P4, R16, R3, RZ ;  /* 0x0000000310037210 */ /* 0x000fe40007f9e0ff */
[-C--:B-1----:R-:W-:Y:S01]  /*4c40*/  LEA.HI.X.SX32 R8, R82, R4.reuse, 0x1, P2 ;  /* 0x0000000452087211 */ /* 0x082fe200010f0eff */
[----:B------:R0:W-:Y:S01]  /*4c50*/  STL [R1+0xe0], R5 ;  /* 0x0000e00501007387 */ /* 0x0001e20000100800 */
[----:B------:R-:W-:Y:S02]  /*4c60*/  CS2R R82, SRZ ;  /* 0x0000000000527805 */ /* 0x000fe4000001ff00 */
[----:B--2---:R-:W-:Y:S01]  /*4c70*/  LEA.HI.X.SX32 R7, R76, R4, 0x1, P6 ;  /* 0x000000044c077211 */ /* 0x004fe200030f0eff */
[----:B------:R1:W-:Y:S01]  /*4c80*/  STL [R1+0x11c], R3 ;  /* 0x00011c0301007387 */ /* 0x0003e20000100800 */
[----:B------:R-:W-:-:S03]  /*4c90*/  CS2R R76, SRZ ;  /* 0x00000000004c7805 */ /* 0x000fc6000001ff00 */
[----:B------:R2:W-:Y:S01]  /*4ca0*/  STL [R1+0xe8], R7 ;  /* 0x0000e80701007387 */ /* 0x0005e20000100800 */
[----:B0-----:R-:W-:Y:S01]  /*4cb0*/  IADD3 R5, P6, R6, UR6, RZ ;  /* 0x0000000606057c10 */ /* 0x001fe2000ffde0ff */
[----:B------:R-:W-:Y:S01]  /*4cc0*/  UIADD3 UR6, UR8, 0x4000, URZ ;  /* 0x0000400008067890 */ /* 0x000fe2000fffe03f */
[----:B-1----:R-:W-:-:S03]  /*4cd0*/  LEA.HI.X.SX32 R3, R78, R4, 0x1, P5 ;  /* 0x000000044e037211 */ /* 0x002fc600028f0eff */
[----:B------:R-:W-:Y:S01]  /*4ce0*/  USHF.R.U32.HI UR14, URZ, 0x4, UR6 ;  /* 0x000000043f0e7899 */ /* 0x000fe20008011606 */
[----:B------:R-:W-:Y:S01]  /*4cf0*/  CS2R R78, SRZ ;  /* 0x00000000004e7805 */ /* 0x000fe2000001ff00 */
[----:B------:R-:W-:Y:S01]  /*4d00*/  UIADD3 UR6, UP0, UR12, 0x2, URZ ;  /* 0x000000020c067890 */ /* 0x000fe2000ff1e03f */
[-C--:B--2---:R-:W-:Y:S01]  /*4d10*/  LEA.HI.X.SX32 R7, R80, R4.reuse, 0x1, P3 ;  /* 0x0000000450077211 */ /* 0x084fe200018f0eff */
[----:B------:R0:W-:Y:S01]  /*4d20*/  STL [R1+0xf0], R3 ;  /* 0x0000f00301007387 */ /* 0x0001e20000100800 */
[----:B------:R-:W-:Y:S01]  /*4d30*/  USGXT.U32 UR14, UR14, 0xe ;  /* 0x0000000e0e0e789a */ /* 0x000fe20008000000 */
[----:B------:R-:W-:Y:S02]  /*4d40*/  CS2R R80, SRZ ;  /* 0x0000000000507805 */ /* 0x000fe4000001ff00 */
[----:B------:R1:W-:Y:S04]  /*4d50*/  STL [R1+0xf8], R7 ;  /* 0x0000f80701007387 */ /* 0x0003e80000100800 */
[----:B------:R-:W-:Y:S01]  /*4d60*/  STL [R1+0x100], R8 ;  /* 0x0001000801007387 */ /* 0x000fe20000100800 */
[----:B0-----:R-:W-:-:S02]  /*4d70*/  LEA.HI.X.SX32 R3, R84, R4, 0x1, P1 ;  /* 0x0000000454037211 */ /* 0x001fc400008f0eff */
[----:B------:R-:W-:Y:S02]  /*4d80*/  CS2R R84, SRZ ;  /* 0x0000000000547805 */ /* 0x000fe4000001ff00 */
[-C--:B-1----:R-:W-:Y:S01]  /*4d90*/  LEA.HI.X.SX32 R7, R86, R4.reuse, 0x1, P0 ;  /* 0x0000000456077211 */ /* 0x082fe200000f0eff */
[----:B------:R0:W-:Y:S01]  /*4da0*/  STL [R1+0x108], R3 ;  /* 0x0001080301007387 */ /* 0x0001e20000100800 */
[----:B------:R-:W-:Y:S02]  /*4db0*/  LEA.HI.X.SX32 R4, R16, R4, 0x1, P4 ;  /* 0x0000000410047211 */ /* 0x000fe400020f0eff */
[----:B------:R-:W-:Y:S01]  /*4dc0*/  CS2R R86, SRZ ;  /* 0x0000000000567805 */ /* 0x000fe2000001ff00 */
[----:B------:R1:W-:Y:S04]  /*4dd0*/  STL [R1+0x110], R7 ;  /* 0x0001100701007387 */ /* 0x0003e80000100800 */
[----:B------:R2:W-:Y:S01]  /*4de0*/  STL [R1+0x118], R4 ;  /* 0x0001180401007387 */ /* 0x0005e20000100800 */
[----:B0-----:R-:W-:Y:S01]  /*4df0*/  LEA.HI.X.SX32 R3, R6, UR7, 0x1, P6 ;  /* 0x0000000706037c11 */ /* 0x001fe2000b0f0eff */
[----:B------:R-:W-:-:S02]  /*4e00*/  UIADD3.X UR7, UR4, 0x40000040, URZ, UP0, !UPT ;  /* 0x4000004004077890 */ /* 0x000fc400087fe43f */
[----:B------:R-:W-:Y:S01]  /*4e10*/  UIADD3 UR10, UP0, UR14, 0x2, URZ ;  /* 0x000000020e0a7890 */ /* 0x000fe2000ff1e03f */
[----:B-1----:R-:W-:Y:S01]  /*4e20*/  IMAD.SHL.U32 R7, R2, 0x10, RZ ;  /* 0x0000001002077824 */ /* 0x002fe200078e00ff */
[----:B------:R-:W-:Y:S01]  /*4e30*/  UMOV UR4, UR6 ;  /* 0x0000000600047c82 */ /* 0x000fe20008000000 */
[----:B------:R-:W0:Y:S01]  /*4e40*/  LDC R2, c[0x0][0x238] ;  /* 0x00008e00ff027b82 */ /* 0x000e220000000800 */
[----:B------:R-:W-:Y:S01]  /*4e50*/  UIADD3.X UR11, UR5, 0x40000040, URZ, UP0, !UPT ;  /* 0x40000040050b7890 */ /* 0x000fe200087fe43f */
[----:B--2---:R-:W-:Y:S01]  /*4e60*/  IMAD.MOV.U32 R4, RZ, RZ, RZ ;  /* 0x000000ffff047224 */ /* 0x004fe200078e00ff */
[----:B------:R-:W-:Y:S01]  /*4e70*/  LOP3.LUT R113, R7, 0x70, RZ, 0xc0, !PT ;  /* 0x0000007007717812 */ /* 0x000fe200078ec0ff */
[----:B------:R-:W-:Y:S01]  /*4e80*/  STL [R1+0x59c], R7 ;  /* 0x00059c0701007387 */ /* 0x000fe20000100800 */
[----:B------:R-:W-:Y:S01]  /*4e90*/  UMOV UR5, UR7 ;  /* 0x0000000700057c82 */ /* 0x000fe20008000000 */
[----:B------:R-:W-:Y:S01]  /*4ea0*/  UMOV UR6, UR10 ;  /* 0x0000000a00067c82 */ /* 0x000fe20008000000 */
[----:B------:R-:W-:Y:S01]  /*4eb0*/  UIADD3.64 UR16, UR4, 0x2, URZ ;  /* 0x0000000204107897 */ /* 0x000fe2000fffe03f */
[----:B------:R-:W-:Y:S01]  /*4ec0*/  IMAD R113, R177, 0x80, R113 ;  /* 0x00000080b1717824 */ /* 0x000fe200078e0271 */
[----:B------:R1:W-:Y:S01]  /*4ed0*/  STL [R1+0x558], R114 ;  /* 0x0005587201007387 */ /* 0x0003e20000100800 */
[----:B------:R-:W-:Y:S01]  /*4ee0*/  UMOV UR7, UR11 ;  /* 0x0000000b00077c82 */ /* 0x000fe20008000000 */
[----:B------:R-:W-:-:S02]  /*4ef0*/  UIADD3.64 UR20, UR4, 0x4, URZ ;  /* 0x0000000404147897 */ /* 0x000fc4000fffe03f */
[----:B------:R-:W-:Y:S01]  /*4f00*/  STL [R1+0x554], R113 ;  /* 0x0005547101007387 */ /* 0x000fe20000100800 */
[----:B------:R-:W-:Y:S02]  /*4f10*/  UIADD3.64 UR24, UR4, 0x1fe, URZ ;  /* 0x000001fe04187897 */ /* 0x000fe4000fffe03f */
[----:B------:R-:W-:Y:S02]  /*4f20*/  UIADD3.64 UR28, UR4, 0x200, URZ ;  /* 0x00000200041c7897 */ /* 0x000fe4000fffe03f */
[----:B------:R-:W-:Y:S02]  /*4f30*/  UIADD3.64 UR32, UR4, 0x202, URZ ;  /* 0x0000020204207897 */ /* 0x000fe4000fffe03f */
[----:B------:R-:W-:Y:S02]  /*4f40*/  UIADD3.64 UR36, UR4, 0x204, URZ ;  /* 0x0000020404247897 */ /* 0x000fe4000fffe03f */
[----:B------:R-:W-:Y:S01]  /*4f50*/  UIADD3.64 UR18, UR6, 0x2, URZ ;  /* 0x0000000206127897 */ /* 0x000fe2000fffe03f */
[C---:B0-----:R-:W-:Y:S01]  /*4f60*/  IMAD R105, R2.reuse, 0x7f, RZ ;  /* 0x0000007f02697824 */ /* 0x041fe200078e02ff */
[----:B------:R-:W-:Y:S01]  /*4f70*/  UIADD3.64 UR22, UR6, 0x4, URZ ;  /* 0x0000000406167897 */ /* 0x000fe2000fffe03f */
[----:B------:R-:W-:-:S02]  /*4f80*/  IMAD R103, R2, 0x7e, RZ ;  /* 0x0000007e02677824 */ /* 0x000fc400078e02ff */
[C---:B------:R-:W-:Y:S01]  /*4f90*/  IMAD R101, R2.reuse, 0x7d, RZ ;  /* 0x0000007d02657824 */ /* 0x040fe200078e02ff */
[-C--:B------:R-:W-:Y:S01]  /*4fa0*/  IADD3 R177, P3, R105, R5.reuse, RZ ;  /* 0x0000000569b17210 */ /* 0x080fe20007f7e0ff */
[C---:B------:R-:W-:Y:S01]  /*4fb0*/  IMAD R99, R2.reuse, 0x7c, RZ ;  /* 0x0000007c02637824 */ /* 0x040fe200078e02ff */
[-C--:B-1----:R-:W-:Y:S01]  /*4fc0*/  IADD3 R114, P4, R103, R5.reuse, RZ ;  /* 0x0000000567727210 */ /* 0x082fe20007f9e0ff */
[C---:B------:R-:W-:Y:S01]  /*4fd0*/  IMAD R97, R2.reuse, 0x7b, RZ ;  /* 0x0000007b02617824 */ /* 0x040fe200078e02ff */
[----:B------:R-:W-:Y:S01]  /*4fe0*/  IADD3 R178, P5, R101, R5, RZ ;  /* 0x0000000565b27210 */ /* 0x000fe20007fbe0ff */
[----:B------:R0:W-:Y:S01]  /*4ff0*/  STL [R1+0x124], R177 ;  /* 0x000124b101007387 */ /* 0x0001e20000100800 */
[C---:B------:R-:W-:Y:S02]  /*5000*/  IMAD R95, R2.reuse, 0x7a, RZ ;  /* 0x0000007a025f7824 */ /* 0x040fe400078e02ff */
[C---:B------:R-:W-:Y:S01]  /*5010*/  IMAD R93, R2.reuse, 0x79, RZ ;  /* 0x00000079025d7824 */ /* 0x040fe200078e02ff */
[----:B------:R1:W-:Y:S01]  /*5020*/  STL [R1+0x12c], R114 ;  /* 0x00012c7201007387 */ /* 0x0003e20000100800 */
[----:B------:R-:W-:-:S02]  /*5030*/  IMAD R91, R2, 0x78, RZ ;  /* 0x00000078025b7824 */ /* 0x000fc400078e02ff */
[C---:B------:R-:W-:Y:S01]  /*5040*/  IMAD R89, R2.reuse, 0x77, RZ ;  /* 0x0000007702597824 */ /* 0x040fe200078e02ff */
[----:B------:R2:W-:Y:S01]  /*5050*/  STL [R1+0x134], R178 ;  /* 0x000134b201007387 */ /* 0x0005e20000100800 */
[C---:B------:R-:W-:Y:S01]  /*5060*/  IMAD R55, R2.reuse, 0x76, RZ ;  /* 0x0000007602377824 */ /* 0x040fe200078e02ff */
[-C--:B0-----:R-:W-:Y:S01]  /*5070*/  IADD3 R177, P0, R97, R5.reuse, RZ ;  /* 0x0000000561b17210 */ /* 0x081fe20007f1e0ff */
[C---:B------:R-:W-:Y:S02]  /*5080*/  IMAD R53, R2.reuse, 0x75, RZ ;  /* 0x0000007502357824 */ /* 0x040fe400078e02ff */
[C---:B------:R-:W-:Y:S01]  /*5090*/  IMAD R51, R2.reuse, 0x74, RZ ;  /* 0x0000007402337824 */ /* 0x040fe200078e02ff */
[-C--:B-1----:R-:W-:Y:S01]  /*50a0*/  IADD3 R114, P6, R99, R5.reuse, RZ ;  /* 0x0000000563727210 */ /* 0x082fe20007fde0ff */
[C---:B------:R-:W-:Y:S02]  /*50b0*/  IMAD R49, R2.reuse, 0x73, RZ ;  /* 0x0000007302317824 */ /* 0x040fe400078e02ff */
[C---:B------:R-:W-:Y:S01]  /*50c0*/  IMAD R47, R2.reuse, 0x72, RZ ;  /* 0x00000072022f7824 */ /* 0x040fe200078e02ff */
[----:B--2---:R-:W-:Y:S01]  /*50d0*/  IADD3 R178, P1, R95, R5, RZ ;  /* 0x000000055fb27210 */ /* 0x004fe20007f3e0ff */
[----:B------:R0:W-:Y:S01]  /*50e0*/  STL [R1+0x13c], R114 ;  /* 0x00013c7201007387 */ /* 0x0001e20000100800 */
[----:B------:R-:W-:-:S02]  /*50f0*/  IMAD R45, R2, 0x71, RZ ;  /* 0x00000071022d7824 */ /* 0x000fc400078e02ff */
[C---:B------:R-:W-:Y:S01]  /*5100*/  IMAD R43, R2.reuse, 0x70, RZ ;  /* 0x00000070022b7824 */ /* 0x040fe200078e02ff */
[----:B------:R1:W-:Y:S01]  /*5110*/  STL [R1+0x144], R177 ;  /* 0x000144b101007387 */ /* 0x0003e20000100800 */
[C---:B------:R-:W-:Y:S02]  /*5120*/  IMAD R41, R2.reuse, 0x6f, RZ ;  /* 0x0000006f02297824 */ /* 0x040fe400078e02ff */
[C---:B------:R-:W-:Y:S01]  /*5130*/  IMAD R39, R2.reuse, 0x6e, RZ ;  /* 0x0000006e02277824 */ /* 0x040fe200078e02ff */
[----:B------:R-:W-:Y:S01]  /*5140*/  STL [R1+0x14c], R178 ;  /* 0x00014cb201007387 */ /* 0x000fe20000100800 */
[C---:B------:R-:W-:Y:S01]  /*5150*/  IMAD R37, R2.reuse, 0x6d, RZ ;  /* 0x0000006d02257824 */ /* 0x040fe200078e02ff */
[----:B0-----:R-:W-:Y:S01]  /*5160*/  IADD3 R114, P2, R93, R5, RZ ;  /* 0x000000055d727210 */ /* 0x001fe20007f5e0ff */
[C---:B------:R-:W-:Y:S02]  /*5170*/  IMAD R35, R2.reuse, 0x6c, RZ ;  /* 0x0000006c02237824 */ /* 0x040fe400078e02ff */
[C---:B------:R-:W-:Y:S01]  /*5180*/  IMAD R23, R2.reuse, 0x6b, RZ ;  /* 0x0000006b02177824 */ /* 0x040fe200078e02ff */
[----:B-1----:R-:W-:Y:S01]  /*5190*/  LEA.HI.X.SX32 R177, R105, R3, 0x1, P3 ;  /* 0x0000000369b17211 */ /* 0x002fe200018f0eff */
[----:B------:R0:W-:Y:S01]  /*51a0*/  STL [R1+0x154], R114 ;  /* 0x0001547201007387 */ /* 0x0001e20000100800 */
[----:B------:R-:W-:Y:S01]  /*51b0*/  IADD3 R105, P3, R91, R5, RZ ;  /* 0x000000055b697210 */ /* 0x000fe20007f7e0ff */
[----:B------:R-:W-:-:S02]  /*51c0*/  IMAD R21, R2, 0x6a, RZ ;  /* 0x0000006a02157824 */ /* 0x000fc400078e02ff */
[----:B------:R-:W-:Y:S01]  /*51d0*/  STL [R1+0x120], R177 ;  /* 0x000120b101007387 */ /* 0x000fe20000100800 */
[C---:B------:R-:W-:Y:S02]  /*51e0*/  IMAD R19, R2.reuse, 0x69, RZ ;  /* 0x0000006902137824 */ /* 0x040fe400078e02ff */
[C---:B------:R-:W-:Y:S01]  /*51f0*/  IMAD R17, R2.reuse, 0x68, RZ ;  /* 0x0000006802117824 */ /* 0x040fe200078e02ff */
[----:B------:R1:W-:Y:S01]  /*5200*/  STL [R1+0x15c], R105 ;  /* 0x00015c6901007387 */ /* 0x0003e20000100800 */
[C---:B------:R-:W-:Y:S01]  /*5210*/  IMAD R15, R2.reuse, 0x67, RZ ;  /* 0x00000067020f7824 */ /* 0x040fe200078e02ff */
[----:B0-----:R-:W-:Y:S01]  /*5220*/  LEA.HI.X.SX32 R114, R103, R3, 0x1, P4 ;  /* 0x0000000367727211 */ /* 0x001fe200020f0eff */
[C---:B------:R-:W-:Y:S01]  /*5230*/  IMAD R13, R2.reuse, 0x66, RZ ;  /* 0x00000066020d7824 */ /* 0x040fe200078e02ff */
[----:B------:R-:W-:Y:S01]  /*5240*/  IADD3 R103, P4, R89, R5, RZ ;  /* 0x0000000559677210 */ /* 0x000fe20007f9e0ff */
[C---:B------:R-:W-:Y:S02]  /*5250*/  IMAD R11, R2.reuse, 0x65, RZ ;  /* 0x00000065020b7824 */ /* 0x040fe400078e02ff */
[----:B------:R-:W-:Y:S01]  /*5260*/  STL [R1+0x128], R114 ;  /* 0x0001287201007387 */ /* 0x000fe20000100800 */
[----:B------:R-:W-:Y:S01]  /*5270*/  IMAD R9, R2, 0x64, RZ ;  /* 0x0000006402097824 */ /* 0x000fe200078e02ff */
[----:B-1----:R-:W-:-:S02]  /*5280*/  LEA.HI.X.SX32 R105, R101, R3, 0x1, P5 ;  /* 0x0000000365697211 */ /* 0x002fc400028f0eff */
[----:B------:R0:W-:Y:S01]  /*5290*/  STL [R1+0x164], R103 ;  /* 0x0001646701007387 */ /* 0x0001e20000100800 */
[----:B------:R-:W-:Y:S01]  /*52a0*/  IADD3 R101, P5, R55, R5, RZ ;  /* 0x0000000537657210 */ /* 0x000fe20007fbe0ff */
[C---:B------:R-:W-:Y:S02]  /*52b0*/  IMAD R7, R2.reuse, 0x63, RZ ;  /* 0x0000006302077824 */ /* 0x040fe400078e02ff */
        /* <DEDUP_REMOVED lines=8> */
[----:B------:R-:W-:-:S02]  /*5340*/  IMAD R16, R2, 0x5e, RZ ;  /* 0x0000005e02107824 */ /* 0x000fc400078e02ff */
[----:B------:R-:W-:Y:S01]  /*5350*/  STL [R1+0x138], R103 ;  /* 0x0001386701007387 */ /* 0x000fe20000100800 */
[C---:B------:R-:W-:Y:S01]  /*5360*/  IMAD R18, R2.reuse, 0x5d, RZ ;  /* 0x0000005d02127824 */ /* 0x040fe200078e02ff */
[----:B-1----:R-:W-:Y:S02]  /*5370*/  LEA.HI.X.SX32 R101, R97, R3, 0x1, P0 ;  /* 0x0000000361657211 */ /* 0x002fe400000f0eff */
        /* <DEDUP_REMOVED lines=33> */
[----:B------:R1:W-:Y:S01]  /*5590*/  STL [R1+0x160], R93 ;  /* 0x0001605d01007387 */ /* 0x0003e20000100800 */
[C---:B------:R-:W-:Y:S02]  /*55a0*/  IMAD R92, R2.reuse, 0x4d, RZ ;  /* 0x0000004d025c7824 */ /* 0x040fe400078e02ff */
[C---:B------:R-:W-:Y:S01]  /*55b0*/  IMAD R94, R2.reuse, 0x4c, RZ ;  /* 0x0000004c025e7824 */ /* 0x040fe200078e02ff */
[----:B------:R2:W-:Y:S01]  /*55c0*/  STL [R1+0x19c], R89 ;  /* 0x00019c5901007387 */ /* 0x0005e20000100800 */
[C---:B------:R-:W-:Y:S01]  /*55d0*/  IMAD R96, R2.reuse, 0x4b, RZ ;  /* 0x0000004b02607824 */ /* 0x040fe200078e02ff */
[----:B0-----:R-:W-:Y:S01]  /*55e0*/  LEA.HI.X.SX32 R91, R55, R3, 0x1, P5 ;  /* 0x00000003375b7211 */ /* 0x001fe200028f0eff */
[----:B------:R-:W-:-:S02]  /*55f0*/  IMAD R98, R2, 0x4a, RZ ;  /* 0x0000004a02627824 */ /* 0x000fc400078e02ff */
[C---:B------:R-:W-:Y:S01]  /*5600*/  IMAD R100, R2.reuse, 0x49, RZ ;  /* 0x0000004902647824 */ /* 0x040fe200078e02ff */
[----:B-1----:R-:W-:Y:S01]  /*5610*/  IADD3 R93, P5, R41, R5, RZ ;  /* 0x00000005295d7210 */ /* 0x002fe20007fbe0ff */
[----:B------:R0:W-:Y:S01]  /*5620*/  STL [R1+0x168], R91 ;  /* 0x0001685b01007387 */ /* 0x0001e20000100800 */
[C---:B------:R-:W-:Y:S01]  /*5630*/  IMAD R102, R2.reuse, 0x48, RZ ;  /* 0x0000004802667824 */ /* 0x040fe200078e02ff */
[----:B--2---:R-:W-:Y:S02]  /*5640*/  LEA.HI.X.SX32 R89, R53, R3, 0x1, P6 ;  /* 0x0000000335597211 */ /* 0x004fe400030f0eff */
[----:B------:R1:W-:Y:S01]  /*5650*/  STL [R1+0x1a4], R93 ;  /* 0x0001a45d01007387 */ /* 0x0003e20000100800 */
[C---:B------:R-:W-:Y:S02]  /*5660*/  IMAD R104, R2.reuse, 0x47, RZ ;  /* 0x0000004702687824 */ /* 0x040fe400078e02ff */
[C---:B------:R-:W-:Y:S01]  /*5670*/  IMAD R106, R2.reuse, 0x46, RZ ;  /* 0x00000046026a7824 */ /* 0x040fe200078e02ff */
[----:B------:R2:W-:Y:S01]  /*5680*/  STL [R1+0x170], R89 ;  /* 0x0001705901007387 */ /* 0x0005e20000100800 */
[C---:B------:R-:W-:Y:S01]  /*5690*/  IMAD R107, R2.reuse, 0x45, RZ ;  /* 0x00000045026b7824 */ /* 0x040fe200078e02ff */
[----:B0-----:R-:W-:Y:S01]  /*56a0*/  IADD3 R91, P6, R39, R5, RZ ;  /* 0x00000005275b7210 */ /* 0x001fe20007fde0ff */
[----:B------:R-:W-:-:S02]  /*56b0*/  IMAD R108, R2, 0x44, RZ ;  /* 0x00000044026c7824 */ /* 0x000fc400078e02ff */
[C---:B------:R-:W-:Y:S01]  /*56c0*/  IMAD R109, R2.reuse, 0x43, RZ ;  /* 0x00000043026d7824 */ /* 0x040fe200078e02ff */
[----:B-1----:R-:W-:Y:S01]  /*56d0*/  LEA.HI.X.SX32 R93, R51, R3, 0x1, P0 ;  /* 0x00000003335d7211 */ /* 0x002fe200000f0eff */
[----:B------:R0:W-:Y:S01]  /*56e0*/  STL [R1+0x1ac], R91 ;  /* 0x0001ac5b01007387 */ /* 0x0001e20000100800 */
[C---:B------:R-:W-:Y:S01]  /*56f0*/  IMAD R110, R2.reuse, 0x42, RZ ;  /* 0x00000042026e7824 */ /* 0x040fe200078e02ff */
[----:B--2---:R-:W-:Y:S02]  /*5700*/  IADD3 R89, P0, R37, R5, RZ ;  /* 0x0000000525597210 */ /* 0x004fe40007f1e0ff */
[----:B------:R1:W-:Y:S01]  /*5710*/  STL [R1+0x178], R93 ;  /* 0x0001785d01007387 */ /* 0x0003e20000100800 */
[C---:B------:R-:W-:Y:S02]  /*5720*/  IMAD R111, R2.reuse, 0x41, RZ ;  /* 0x00000041026f7824 */ /* 0x040fe400078e02ff */
[C---:B------:R-:W-:Y:S01]  /*5730*/  IMAD.SHL.U32 R112, R2.reuse, 0x40, RZ ;  /* 0x0000004002707824 */ /* 0x040fe200078e00ff */
        /* <DEDUP_REMOVED lines=17> */
[-C--:B-1----:R-:W-:Y:S01]  /*5850*/  LEA.HI.X.SX32 R93, R45, R3.reuse, 0x1, P3 ;  /* 0x000000032d5d7211 */ /* 0x082fe200018f0eff */
[----:B------:R0:W-:Y:S01]  /*5860*/  STL [R1+0x1c4], R91 ;  /* 0x0001c45b01007387 */ /* 0x0001e20000100800 */
[----:B------:R-:W-:Y:S01]  /*5870*/  LEA.HI.X.SX32 R23, R23, R3, 0x1, P2 ;  /* 0x0000000317177211 */ /* 0x000fe200010f0eff */
[C---:B------:R-:W-:Y:S01]  /*5880*/  IMAD R124, R2.reuse, 0x36, RZ ;  /* 0x00000036027c7824 */ /* 0x040fe200078e02ff */
[C---:B--2---:R-:W-:Y:S01]  /*5890*/  IADD3 R89, P3, R21.reuse, R5, RZ ;  /* 0x0000000515597210 */ /* 0x044fe20007f7e0ff */
[----:B------:R1:W-:Y:S01]  /*58a0*/  STL [R1+0x190], R93 ;  /* 0x0001905d01007387 */ /* 0x0003e20000100800 */
[C---:B------:R-:W-:Y:S02]  /*58b0*/  IMAD R125, R2.reuse, 0x35, RZ ;  /* 0x00000035027d7824 */ /* 0x040fe400078e02ff */
[-C--:B------:R-:W-:Y:S01]  /*58c0*/  LEA.HI.X.SX32 R21, R21, R3.reuse, 0x1, P3 ;  /* 0x0000000315157211 */ /* 0x080fe200018f0eff */
        /* <DEDUP_REMOVED lines=8> */
[-C--:B--2---:R-:W-:Y:S02]  /*5950*/  LEA.HI.X.SX32 R89, R41, R3.reuse, 0x1, P5 ;  /* 0x0000000329597211 */ /* 0x084fe400028f0eff */
[----:B------:R1:W-:Y:S01]  /*5960*/  STL [R1+0x1d4], R93 ;  /* 0x0001d45d01007387 */ /* 0x0003e20000100800 */
[----:B------:R-:W-:Y:S01]  /*5970*/  LEA.HI.X.SX32 R19, R19, R3, 0x1, P4 ;  /* 0x0000000313137211 */ /* 0x000fe200020f0eff */
[C---:B------:R-:W-:Y:S02]  /*5980*/  IMAD R130, R2.reuse, 0x30, RZ ;  /* 0x0000003002827824 */ /* 0x040fe400078e02ff */
        /* <DEDUP_REMOVED lines=22> */
[----:B------:R-:W-:Y:S01]  /*5af0*/  STL [R1+0x1ec], R93 ;  /* 0x0001ec5d01007387 */ /* 0x000fe20000100800 */
[----:B------:R-:W-:Y:S01]  /*5b00*/  LEA.HI.X.SX32 R13, R13, R3, 0x1, P0 ;  /* 0x000000030d0d7211 */ /* 0x000fe200000f0eff */
[C---:B------:R-:W-:Y:S02]  /*5b10*/  IMAD R140, R2.reuse, 0x26, RZ ;  /* 0x00000026028c7824 */ /* 0x040fe400078e02ff */
[----:B------:R1:W-:Y:S01]  /*5b20*/  STL [R1+0x1b8], R89 ;  /* 0x0001b85901007387 */ /* 0x0003e20000100800 */
[C---:B------:R-:W-:Y:S01]  /*5b30*/  IMAD R141, R2.reuse, 0x25, RZ ;  /* 0x00000025028d7824 */ /* 0x040fe200078e02ff */
[----:B0-----:R-:W-:Y:S01]  /*5b40*/  IADD3 R91, P1, R11, R5, RZ ;  /* 0x000000050b5b7210 */ /* 0x001fe20007f3e0ff */
[----:B------:R-:W-:-:S02]  /*5b50*/  IMAD R142, R2, 0x24, RZ ;  /* 0x00000024028e7824 */ /* 0x000fc400078e02ff */
[C---:B------:R-:W-:Y:S01]  /*5b60*/  IMAD R143, R2.reuse, 0x23, RZ ;  /* 0x00000023028f7824 */ /* 0x040fe200078e02ff */
[----:B------:R-:W-:Y:S01]  /*5b70*/  LEA.HI.X.SX32 R11, R11, R3, 0x1, P1 ;  /* 0x000000030b0b7211 */ /* 0x000fe200008f0eff */
[----:B------:R-:W-:Y:S01]  /*5b80*/  STL [R1+0x1f4], R91 ;  /* 0x0001f45b01007387 */ /* 0x000fe20000100800 */
[C---:B------:R-:W-:Y:S01]  /*5b90*/  IMAD R144, R2.reuse, 0x22, RZ ;  /* 0x0000002202907824 */ /* 0x040fe200078e02ff */
[C---:B-1----:R-:W-:Y:S02]  /*5ba0*/  IADD3 R89, P2, R9.reuse, R5, RZ ;  /* 0x0000000509597210 */ /* 0x042fe40007f5e0ff */
[----:B------:R0:W-:Y:S01]  /*5bb0*/  STL [R1+0x1c0], R23 ;  /* 0x0001c01701007387 */ /* 0x0001e20000100800 */
[C---:B------:R-:W-:Y:S01]  /*5bc0*/  IMAD R145, R2.reuse, 0x21, RZ ;  /* 0x0000002102917824 */ /* 0x040fe200078e02ff */
[----:B------:R-:W-:Y:S02]  /*5bd0*/  LEA.HI.X.SX32 R9, R9, R3, 0x1, P2 ;  /* 0x0000000309097211 */ /* 0x000fe400010f0eff */
[----:B------:R-:W-:Y:S01]  /*5be0*/  STL [R1+0x1fc], R89 ;  /* 0x0001fc5901007387 */ /* 0x000fe20000100800 */
[----:B------:R-:W-:-:S02]  /*5bf0*/  IMAD.SHL.U32 R146, R2, 0x20, RZ ;  /* 0x0000002002927824 */ /* 0x000fc400078e00ff */
[C---:B------:R-:W-:Y:S01]  /*5c00*/  IMAD R147, R2.reuse, 0x1f, RZ ;  /* 0x0000001f02937824 */ /* 0x040fe200078e02ff */
[----:B------:R1:W-:Y:S01]  /*5c10*/  STL [R1+0x1c8], R21 ;  /* 0x0001c81501007387 */ /* 0x0003e20000100800 */
[C---:B------:R-:W-:Y:S01]  /*5c20*/  IMAD R148, R2.reuse, 0x1e, RZ ;  /* 0x0000001e02947824 */ /* 0x040fe200078e02ff */
[C---:B0-----:R-:W-:Y:S01]  /*5c30*/  IADD3 R23, P3, R7.reuse, R5, RZ ;  /* 0x0000000507177210 */ /* 0x041fe20007f7e0ff */
[C---:B------:R-:W-:Y:S02]  /*5c40*/  IMAD R149, R2.reuse, 0x1d, RZ ;  /* 0x0000001d02957824 */ /* 0x040fe400078e02ff */
[C---:B------:R-:W-:Y:S01]  /*5c50*/  IMAD R150, R2.reuse, 0x1c, RZ ;  /* 0x0000001c02967824 */ /* 0x040fe200078e02ff */
[----:B------:R-:W-:Y:S01]  /*5c60*/  LEA.HI.X.SX32 R7, R7, R3, 0x1, P3 ;  /* 0x0000000307077211 */ /* 0x000fe200018f0eff */
[----:B------:R-:W-:Y:S01]  /*5c70*/  STL [R1+0x204], R23 ;  /* 0x0002041701007387 */ /* 0x000fe20000100800 */
[----:B------:R-:W-:Y:S01]  /*5c80*/  IMAD R151, R2, 0x1b, RZ ;  /* 0x0000001b02977824 */ /* 0x000fe200078e02ff */
[----:B-1----:R-:W-:-:S02]  /*5c90*/  IADD3 R21, P4, R8, R5, RZ ;  /* 0x0000000508157210 */ /* 0x002fc40007f9e0ff */
[----:B------:R0:W-:Y:S01]  /*5ca0*/  STL [R1+0x1d0], R19 ;  /* 0x0001d01301007387 */ /* 0x0001e20000100800 */
[----:B------:R-:W-:Y:S01]  /*5cb0*/  IMAD R152, R2, 0x1a, RZ ;  /* 0x0000001a02987824 */ /* 0x000fe200078e02ff */
[----:B------:R-:W-:Y:S02]  /*5cc0*/  LEA.HI.X.SX32 R8, R8, R3, 0x1, P4 ;  /* 0x0000000308087211 */ /* 0x000fe400020f0eff */
[----:B------:R-:W-:Y:S01]  /*5cd0*/  STL [R1+0x20c], R21 ;  /* 0x00020c1501007387 */ /* 0x000fe20000100800 */
[C---:B------:R-:W-:Y:S02]  /*5ce0*/  IMAD R153, R2.reuse, 0x19, RZ ;  /* 0x0000001902997824 */ /* 0x040fe400078e02ff */
[C---:B------:R-:W-:Y:S01]  /*5cf0*/  IMAD R154, R2.reuse, 0x18, RZ ;  /* 0x00000018029a7824 */ /* 0x040fe200078e02ff */
[----:B------:R1:W-:Y:S01]  /*5d00*/  STL [R1+0x1d8], R17 ;  /* 0x0001d81101007387 */ /* 0x0003e20000100800 */
[----:B------:R-:W-:Y:S01]  /*5d10*/  IMAD R155, R2, 0x17, RZ ;  /* 0x00000017029b7824 */ /* 0x000fe200078e02ff */
[----:B0-----:R-:W-:Y:S01]  /*5d20*/  IADD3 R19, P5, R10, R5, RZ ;  /* 0x000000050a137210 */ /* 0x001fe20007fbe0ff */
[----:B------:R-:W-:-:S02]  /*5d30*/  IMAD R156, R2, 0x16, RZ ;  /* 0x00000016029c7824 */ /* 0x000fc400078e02ff */
[C---:B------:R-:W-:Y:S02]  /*5d40*/  IMAD R157, R2.reuse, 0x15, RZ ;  /* 0x00000015029d7824 */ /* 0x040fe400078e02ff */
[----:B------:R-:W-:Y:S01]  /*5d50*/  STL [R1+0x214], R19 ;  /* 0x0002141301007387 */ /* 0x000fe20000100800 */
[----:B------:R-:W-:Y:S01]  /*5d60*/  IMAD R158, R2, 0x14, RZ ;  /* 0x00000014029e7824 */ /* 0x000fe200078e02ff */
[----:B-1----:R-:W-:Y:S02]  /*5d70*/  IADD3 R17, P6, R12, R5, RZ ;  /* 0x000000050c117210 */ /* 0x002fe40007fde0ff */
[----:B------:R0:W-:Y:S01]  /*5d80*/  STL [R1+0x1e0], R15 ;  /* 0x0001e00f01007387 */ /* 0x0001e20000100800 */
[C---:B------:R-:W-:Y:S02]  /*5d90*/  IMAD R159, R2.reuse, 0x13, RZ ;  /* 0x00000013029f7824 */ /* 0x040fe400078e02ff */
[C---:B------:R-:W-:Y:S01]  /*5da0*/  IMAD R160, R2.reuse, 0x12, RZ ;  /* 0x0000001202a07824 */ /* 0x040fe200078e02ff */
[----:B------:R-:W-:Y:S01]  /*5db0*/  STL [R1+0x21c], R17 ;  /* 0x00021c1101007387 */ /* 0x000fe20000100800 */
[----:B------:R-:W-:-:S02]  /*5dc0*/  IMAD R161, R2, 0x11, RZ ;  /* 0x0000001102a17824 */ /* 0x000fc400078e02ff */
[C---:B------:R-:W-:Y:S01]  /*5dd0*/  IMAD.SHL.U32 R162, R2.reuse, 0x10, RZ ;  /* 0x0000001002a27824 */ /* 0x040fe200078e00ff */
[----:B------:R1:W-:Y:S01]  /*5de0*/  STL [R1+0x1e8], R13 ;  /* 0x0001e80d01007387 */ /* 0x0003e20000100800 */
[----:B------:R-:W-:Y:S01]  /*5df0*/  IMAD R163, R2, 0xf, RZ ;  /* 0x0000000f02a37824 */ /* 0x000fe200078e02ff */
[-C--:B0-----:R-:W-:Y:S01]  /*5e00*/  IADD3 R15, P0, R14, R5.reuse, RZ ;  /* 0x000000050e0f7210 */ /* 0x081fe20007f1e0ff */
[C---:B------:R-:W-:Y:S02]  /*5e10*/  IMAD R164, R2.reuse, 0xe, RZ ;  /* 0x0000000e02a47824 */ /* 0x040fe400078e02ff */
[C---:B------:R-:W-:Y:S02]  /*5e20*/  IMAD R165, R2.reuse, 0xd, RZ ;  /* 0x0000000d02a57824 */ /* 0x040fe400078e02ff */
[----:B------:R-:W-:Y:S01]  /*5e30*/  STL [R1+0x224], R15 ;  /* 0x0002240f01007387 */ /* 0x000fe20000100800 */
[----:B------:R-:W-:Y:S01]  /*5e40*/  IMAD R166, R2, 0xc, RZ ;  /* 0x0000000c02a67824 */ /* 0x000fe200078e02ff */
[----:B-1----:R-:W-:-:S02]  /*5e50*/  IADD3 R13, P1, R16, R5, RZ ;  /* 0x00000005100d7210 */ /* 0x002fc40007f3e0ff */
[----:B------:R0:W-:Y:S01]  /*5e60*/  STL [R1+0x1f0], R11 ;  /* 0x0001f00b01007387 */ /* 0x0001e20000100800 */
[C---:B------:R-:W-:Y:S02]  /*5e70*/  IMAD R167, R2.reuse, 0xb, RZ ;  /* 0x0000000b02a77824 */ /* 0x040fe400078e02ff */
[C---:B------:R-:W-:Y:S01]  /*5e80*/  IMAD R168, R2.reuse, 0xa, RZ ;  /* 0x0000000a02a87824 */ /* 0x040fe200078e02ff */
[----:B------:R-:W-:Y:S01]  /*5e90*/  STL [R1+0x22c], R13 ;  /* 0x00022c0d01007387 */ /* 0x000fe20000100800 */
[C---:B------:R-:W-:Y:S02]  /*5ea0*/  IMAD R169, R2.reuse, 0x9, RZ ;  /* 0x0000000902a97824 */ /* 0x040fe400078e02ff */
[C---:B------:R-:W-:Y:S01]  /*5eb0*/  IMAD.SHL.U32 R170, R2.reuse, 0x8, RZ ;  /* 0x0000000802aa7824 */ /* 0x040fe200078e00ff */
[----:B------:R1:W-:Y:S01]  /*5ec0*/  STL [R1+0x1f8], R9 ;  /* 0x0001f80901007387 */ /* 0x0003e20000100800 */
[----:B------:R-:W-:Y:S01]  /*5ed0*/  IMAD R171, R2, 0x7, RZ ;  /* 0x0000000702ab7824 */ /* 0x000fe200078e02ff */
[----:B0-----:R-:W-:Y:S01]  /*5ee0*/  IADD3 R11, P2, R18, R5, RZ ;  /* 0x00000005120b7210 */ /* 0x001fe20007f5e0ff */
[----:B------:R-:W-:-:S02]  /*5ef0*/  IMAD R172, R2, 0x6, RZ ;  /* 0x0000000602ac7824 */ /* 0x000fc400078e02ff */
[C---:B------:R-:W-:Y:S02]  /*5f00*/  IMAD R173, R2.reuse, 0x5, RZ ;  /* 0x0000000502ad7824 */ /* 0x040fe400078e02ff */
[----:B------:R-:W-:Y:S01]  /*5f10*/  STL [R1+0x234], R11 ;  /* 0x0002340b01007387 */ /* 0x000fe20000100800 */
[----:B------:R-:W-:Y:S01]  /*5f20*/  IMAD.SHL.U32 R174, R2, 0x4, RZ ;  /* 0x0000000402ae7824 */ /* 0x000fe200078e00ff */
[----:B-1----:R-:W-:Y:S02]  /*5f30*/  IADD3 R9, P3, R20, R5, RZ ;  /* 0x0000000514097210 */ /* 0x002fe40007f7e0ff */
[----:B------:R0:W-:Y:S01]  /*5f40*/  STL [R1+0x200], R7 ;  /* 0x0002000701007387 */ /* 0x0001e20000100800 */
[C---:B------:R-:W-:Y:S02]  /*5f50*/  IMAD R175, R2.reuse, 0x3, RZ ;  /* 0x0000000302af7824 */ /* 0x040fe400078e02ff */
[C---:B------:R-:W-:Y:S01]  /*5f60*/  IMAD.SHL.U32 R176, R2.reuse, 0x2, RZ ;  /* 0x0000000202b07824 */ /* 0x040fe200078e00ff */
[----:B------:R1:W-:Y:S01]  /*5f70*/  STL [R1+0x23c], R9 ;  /* 0x00023c0901007387 */ /* 0x0003e20000100800 */
[----:B------:R-:W-:-:S03]  /*5f80*/  IMAD.SHL.U32 R6, R2, 0x80, RZ ;  /* 0x0000008002067824 */ /* 0x000fc600078e00ff */
        /* <DEDUP_REMOVED lines=375> */
[-C--:B------:R-:W-:Y:S02]  /*7700*/  LEA.HI.X.SX32 R2, R2, R3.reuse, 0x1, P3 ;  /* 0x0000000302027211 */ /* 0x080fe400018f0eff */
[-C--:B--2---:R-:W-:Y:S01]  /*7710*/  LEA.HI.X.SX32 R8, R172, R3.reuse, 0x1, P5 ;  /* 0x00000003ac087211 */ /* 0x084fe200028f0eff */
[----:B------:R1:W-:Y:S04]  /*7720*/  STL [R1+0x4e0], R9 ;  /* 0x0004e00901007387 */ /* 0x0003e80000100800 */
[----:B------:R2:W-:Y:S01]  /*7730*/  STL [R1+0x4e8], R8 ;  /* 0x0004e80801007387 */ /* 0x0005e20000100800 */
[-C--:B0-----:R-:W-:Y:S02]  /*7740*/  LEA.HI.X.SX32 R7, R173, R3.reuse, 0x1, P6 ;  /* 0x00000003ad077211 */ /* 0x081fe400030f0eff */
[----:B-1----:R-:W-:-:S03]  /*7750*/  LEA.HI.X.SX32 R9, R174, R3, 0x1, P0 ;  /* 0x00000003ae097211 */ /* 0x002fc600000f0eff */
[----:B------:R0:W-:Y:S01]  /*7760*/  STL [R1+0x4f0], R7 ;  /* 0x0004f00701007387 */ /* 0x0001e20000100800 */
[----:B--2---:R-:W-:-:S03]  /*7770*/  LEA.HI.X.SX32 R8, R175, R3, 0x1, P1 ;  /* 0x00000003af087211 */ /* 0x004fc600008f0eff */
[----:B------:R1:W-:Y:S04]  /*7780*/  STL [R1+0x4f8], R9 ;  /* 0x0004f80901007387 */ /* 0x0003e80000100800 */
[----:B------:R2:W-:Y:S01]  /*7790*/  STL [R1+0x500], R8 ;  /* 0x0005000801007387 */ /* 0x0005e20000100800 */
[----:B0-----:R-:W-:Y:S02]  /*77a0*/  LEA.HI.X.SX32 R7, R176, R3, 0x1, P2 ;  /* 0x00000003b0077211 */ /* 0x001fe400010f0eff */
[----:B-1----:R-:W-:-:S03]  /*77b0*/  LOP3.LUT R9, R113, 0x20, RZ, 0x3c, !PT ;  /* 0x0000002071097812 */ /* 0x002fc600078e3cff */
[----:B------:R0:W-:Y:S01]  /*77c0*/  STL [R1+0x508], R7 ;  /* 0x0005080701007387 */ /* 0x0001e20000100800 */
[----:B--2---:R-:W-:-:S03]  /*77d0*/  LOP3.LUT R8, R113, 0x30, RZ, 0x3c, !PT ;  /* 0x0000003071087812 */ /* 0x004fc600078e3cff */
[----:B------:R1:W-:Y:S01]  /*77e0*/  STL [R1+0x510], R2 ;  /* 0x0005100201007387 */ /* 0x0003e20000100800 */
[----:B0-----:R-:W-:Y:S02]  /*77f0*/  LOP3.LUT R7, R113, 0x10, RZ, 0x3c, !PT ;  /* 0x0000001071077812 */ /* 0x001fe400078e3cff */
[----:B-1----:R-:W-:-:S03]  /*7800*/  SHF.R.S32.HI R2, RZ, 0x1f, R6 ;  /* 0x0000001fff027819 */ /* 0x002fc60000011406 */
[----:B------:R0:W-:Y:S04]  /*7810*/  STL [R1+0x574], R7 ;  /* 0x0005740701007387 */ /* 0x0001e80000100800 */
[----:B------:R1:W-:Y:S04]  /*7820*/  STL [R1+0x570], R9 ;  /* 0x0005700901007387 */ /* 0x0003e80000100800 */
[----:B------:R2:W-:Y:S01]  /*7830*/  STL [R1+0x56c], R8 ;  /* 0x00056c0801007387 */ /* 0x0005e20000100800 */
[C---:B0-----:R-:W-:Y:S02]  /*7840*/  LOP3.LUT R7, R113.reuse, 0x40, RZ, 0x3c, !PT ;  /* 0x0000004071077812 */ /* 0x041fe400078e3cff */
[----:B-1----:R-:W-:-:S03]  /*7850*/  LOP3.LUT R9, R113, 0x50, RZ, 0x3c, !PT ;  /* 0x0000005071097812 */ /* 0x002fc600078e3cff */
[----:B------:R0:W-:Y:S01]  /*7860*/  STL [R1+0x568], R7 ;  /* 0x0005680701007387 */ /* 0x0001e20000100800 */
[----:B--2---:R-:W-:-:S03]  /*7870*/  LOP3.LUT R8, R113, 0x60, RZ, 0x3c, !PT ;  /* 0x0000006071087812 */ /* 0x004fc600078e3cff */
[----:B------:R1:W-:Y:S04]  /*7880*/  STL [R1+0x564], R9 ;  /* 0x0005640901007387 */ /* 0x0003e80000100800 */
[----:B------:R1:W-:Y:S01]  /*7890*/  STL [R1+0x560], R8 ;  /* 0x0005600801007387 */ /* 0x0003e20000100800 */
[----:B0-----:R-:W-:-:S05]  /*78a0*/  LOP3.LUT R7, R113, 0x70, RZ, 0x3c, !PT ;  /* 0x0000007071077812 */ /* 0x001fca00078e3cff */
[----:B------:R1:W-:Y:S02]  /*78b0*/  STL [R1+0x55c], R7 ;  /* 0x00055c0701007387 */ /* 0x0003e40000100800 */
.L_x_2:
[----:B------:R-:W0:Y:S01]  /*78c0*/  LDC R146, c[0x0][0x230] ;  /* 0x00008c00ff927b82 */ /* 0x000e220000000800 */
[----:B------:R-:W2:Y:S04]  /*78d0*/  LDL R120, [R1+0x510] ;  /* 0x0005100001787983 */ /* 0x000ea80000100800 */
[----:B------:R-:W3:Y:S04]  /*78e0*/  LDL R2, [R1+0x514] ;  /* 0x0005140001027983 */ /* 0x000ee80000100800 */
[----:B------:R-:W4:Y:S04]  /*78f0*/  LDL R119, [R1+0x508] ;  /* 0x0005080001777983 */ /* 0x000f280000100800 */
[----:B------:R-:W4:Y:S04]  /*7900*/  LDL R118, [R1+0x500] ;  /* 0x0005000001767983 */ /* 0x000f280000100800 */
[----:B------:R-:W4:Y:S04]  /*7910*/  LDL R117, [R1+0x504] ;  /* 0x0005040001757983 */ /* 0x000f280000100800 */
[----:B------:R-:W4:Y:S01]  /*7920*/  LDL R116, [R1+0x4f8] ;  /* 0x0004f80001747983 */ /* 0x000f220000100800 */
[----:B0-----:R-:W-:-:S03]  /*7930*/  IMAD R146, R4, -0x80, R146 ;  /* 0xffffff8004927824 */ /* 0x001fc600078e0292 */
[----:B------:R-:W4:Y:S01]  /*7940*/  LDL R6, [R1+0x4fc] ;  /* 0x0004fc0001067983 */ /* 0x000f220000100800 */
[----:B------:R-:W-:Y:S02]  /*7950*/  PRMT R168, RZ, 0x7610, R168 ;  /* 0x00007610ffa87816 */ /* 0x000fe400000000a8 */
[----:B------:R-:W-:Y:S01]  /*7960*/  PRMT R167, RZ, 0x7610, R167 ;  /* 0x00007610ffa77816 */ /* 0x000fe200000000a7 */
[----:B-----5:R-:W-:Y:S01]  /*7970*/  STL [R1+0x5a0], R0 ;  /* 0x0005a00001007387 */ /* 0x020fe20000100800 */
[C---:B------:R-:W-:Y:S02]  /*7980*/  ISETP.GT.AND P0, PT, R146.reuse, RZ, PT ;  /* 0x000000ff9200720c */ /* 0x040fe40003f04270 */
[C---:B------:R-:W-:Y:S01]  /*7990*/  ISETP.GT.AND P1, PT, R146.reuse, 0x1, PT ;  /* 0x000000019200780c */ /* 0x040fe20003f24270 */
[----:B------:R-:W-:Y:S01]  /*79a0*/  STL [R1+0x63c], R4 ;  /* 0x00063c0401007387 */ /* 0x000fe20000100800 */
[C---:B------:R-:W-:Y:S02]  /*79b0*/  ISETP.GT.AND P2, PT, R146.reuse, 0x2, PT ;  /* 0x000000029200780c */ /* 0x040fe40003f44270 */
[----:B------:R-:W-:Y:S01]  /*79c0*/  ISETP.GT.AND P3, PT, R146, 0x3, PT ;  /* 0x000000039200780c */ /* 0x000fe20003f64270 */
[----:B------:R-:W-:Y:S01]  /*79d0*/  STL [R1+0x640], R5 ;  /* 0x0006400501007387 */ /* 0x000fe20000100800 */
[----:B------:R-:W-:-:S02]  /*79e0*/  PRMT R166, RZ, 0x7610, R166 ;  /* 0x00007610ffa67816 */ /* 0x000fc400000000a6 */
[----:B------:R-:W-:Y:S01]  /*79f0*/  ISETP.GT.AND P4, PT, R146, 0x4, PT ;  /* 0x000000049200780c */ /* 0x000fe20003f84270 */
[----:B------:R0:W-:Y:S02]  /*7a00*/  STL [R1+0x638], R3 ;  /* 0x0006380301007387 */ /* 0x0001e40000100800 */
[----:B-1----:R-:W-:Y:S02]  /*7a10*/  @P0 IMAD.MOV.U32 R9, RZ, RZ, R3 ;  /* 0x000000ffff090224 */ /* 0x002fe400078e0003 */
[----:B------:R-:W-:-:S05]  /*7a20*/  @P0 IMAD.MOV.U32 R8, RZ, RZ, R5 ;  /* 0x000000ffff080224 */ /* 0x000fca00078e0005 */
[----:B------:R2:W4:Y:S04]  /*7a30*/  @P0 LDG.E.U8 R168, desc[UR40][R8.64] ;  /* 0x0000002808a80981 */ /* 0x000528000c1e1100 */
[----:B0-----:R-:W4:Y:S01]  /*7a40*/  LDL.LU R3, [R1+0x50c] ;  /* 0x00050c0001037983 */ /* 0x001f220000300800 */
[----:B------:R-:W-:Y:S01]  /*7a50*/  PRMT R165, RZ, 0x7610, R165 ;  /* 0x00007610ffa57816 */ /* 0x000fe200000000a5 */
[----:B--2---:R-:W-:Y:S02]  /*7a60*/  @P1 IMAD.MOV.U32 R9, RZ, RZ, R120 ;  /* 0x000000ffff091224 */ /* 0x004fe400078e0078 */
[----:B---3--:R-:W-:Y:S02]  /*7a70*/  @P1 IMAD.MOV.U32 R8, RZ, RZ, R2 ;  /* 0x000000ffff081224 */ /* 0x008fe400078e0002 */
[----:B------:R-:W2:Y:S04]  /*7a80*/  LDL.LU R2, [R1+0x4f4] ;  /* 0x0004f40001027983 */ /* 0x000ea80000300800 */
[----:B------:R4:W3:Y:S02]  /*7a90*/  @P1 LDG.E.U8 R167, desc[UR40][R8.64] ;  /* 0x0000002808a71981 */ /* 0x0008e4000c1e1100 */
[----:B----4-:R-:W-:-:S02]  /*7aa0*/  @P2 IMAD.MOV.U32 R9, RZ, RZ, R119 ;  /* 0x000000ffff092224 */ /* 0x010fc400078e0077 */
[----:B------:R-:W-:Y:S01]  /*7ab0*/  @P2 IMAD.MOV.U32 R8, RZ, RZ, R3 ;  /* 0x000000ffff082224 */ /* 0x000fe200078e0003 */
[----:B------:R0:W-:Y:S04]  /*7ac0*/  STL [R1+0x644], R3 ;  /* 0x0006440301007387 */ /* 0x0001e80000100800 */
[----:B------:R-:W4:Y:S04]  /*7ad0*/  LDL R119, [R1+0x4f0] ;  /* 0x0004f00001777983 */ /* 0x000f280000100800 */
[----:B------:R1:W3:Y:S04]  /*7ae0*/  @P2 LDG.E.U8 R166, desc[UR40][R8.64] ;  /* 0x0000002808a62981 */ /* 0x0002e8000c1e1100 */
[----:B0-----:R-:W3:Y:S04]  /*7af0*/  LDL R3, [R1+0x4e4] ;  /* 0x0004e40001037983 */ /* 0x001ee80000100800 */
[----:B------:R-:W3:Y:S01]  /*7b00*/  LDL R5, [R1+0x4dc] ;  /* 0x0004dc0001057983 */ /* 0x000ee20000100800 */
[----:B-1----:R-:W-:-:S02]  /*7b10*/  @P3 IMAD.MOV.U32 R8, RZ, RZ, R117 ;  /* 0x000000ffff083224 */ /* 0x002fc400078e0075 */
[----:B------:R-:W-:Y:S01]  /*7b20*/  @P3 IMAD.MOV.U32 R9, RZ, RZ, R118 ;  /* 0x000000ffff093224 */ /* 0x000fe200078e0076 */
[----:B------:R-:W3:Y:S04]  /*7b30*/  LDL R117, [R1+0x4ec] ;  /* 0x0004ec0001757983 */ /* 0x000ee80000100800 */
[----:B------:R-:W3:Y:S04]  /*7b40*/  LDL R118, [R1+0x4e8] ;  /* 0x0004e80001767983 */ /* 0x000ee80000100800 */
[----:B------:R0:W3:Y:S04]  /*7b50*/  @P3 LDG.E.U8 R165, desc[UR40][R8.64] ;  /* 0x0000002808a53981 */ /* 0x0000e8000c1e1100 */
[----:B------:R-:W3:Y:S04]  /*7b60*/  LDL R4, [R1+0x4d0] ;  /* 0x0004d00001047983 */ /* 0x000ee80000100800 */
[----:B------:R-:W3:Y:S01]  /*7b70*/  LDL R0, [R1+0x4d4] ;  /* 0x0004d40001007983 */ /* 0x000ee20000100800 */
[----:B0-----:R-:W-:-:S03]  /*7b80*/  @P4 IMAD.MOV.U32 R9, RZ, RZ, R116 ;  /* 0x000000ffff094224 */ /* 0x001fc600078e0074 */
[----:B------:R-:W3:Y:S01]  /*7b90*/  LDL R116, [R1+0x4e0] ;  /* 0x0004e00001747983 */ /* 0x000ee20000100800 */
[----:B------:R-:W-:-:S03]  /*7ba0*/  @P4 IMAD.MOV.U32 R8, RZ, RZ, R6 ;  /* 0x000000ffff084224 */ /* 0x000fc600078e0006 */
[----:B------:R-:W3:Y:S01]  /*7bb0*/  LDL R6, [R1+0x4d8] ;  /* 0x0004d80001067983 */ /* 0x000ee20000100800 */
[C---:B------:R-:W-:Y:S02]  /*7bc0*/  ISETP.GT.AND P1, PT, R146.reuse, 0x5, PT ;  /* 0x000000059200780c */ /* 0x040fe40003f24270 */
[----:B------:R-:W-:Y:S02]  /*7bd0*/  PRMT R164, RZ, 0x7610, R164 ;  /* 0x00007610ffa47816 */ /* 0x000fe400000000a4 */
[C---:B------:R-:W-:Y:S02]  /*7be0*/  ISETP.GT.AND P0, PT, R146.reuse, 0x6, PT ;  /* 0x000000069200780c */ /* 0x040fe40003f04270 */
[----:B------:R-:W-:Y:S02]  /*7bf0*/  PRMT R163, RZ, 0x7610, R163 ;  /* 0x00007610ffa37816 */ /* 0x000fe400000000a3 */
[----:B------:R2:W3:Y:S01]  /*7c00*/  @P4 LDG.E.U8 R164, desc[UR40][R8.64] ;  /* 0x0000002808a44981 */ /* 0x0004e2000c1e1100 */
[----:B------:R-:W-:-:S02]  /*7c10*/  ISETP.GT.AND P2, PT, R146, 0x7, PT ;  /* 0x000000079200780c */ /* 0x000fc40003f44270 */
[----:B------:R-:W-:Y:S02]  /*7c20*/  PRMT R161, RZ, 0x7610, R161 ;  /* 0x00007610ffa17816 */ /* 0x000fe400000000a1 */
[C---:B------:R-:W-:Y:S02]  /*7c30*/  ISETP.GT.AND P3, PT, R146.reuse, 0x8, PT ;  /* 0x000000089200780c */ /* 0x040fe40003f64270 */
[----:B------:R-:W-:Y:S02]  /*7c40*/  ISETP.GT.AND P4, PT, R146, 0x9, PT ;  /* 0x000000099200780c */ /* 0x000fe40003f84270 */
[----:B------:R-:W-:Y:S02]  /*7c50*/  PRMT R162, RZ, 0x7610, R162 ;  /* 0x00007610ffa27816 */ /* 0x000fe400000000a2 */
[----:B------:R-:W-:Y:S01]  /*7c60*/  PRMT R160, RZ, 0x7610, R160 ;  /* 0x00007610ffa07816 */ /* 0x000fe200000000a0 */
[----:B--2---:R-:W-:Y:S01]  /*7c70*/  @P1 IMAD.MOV.U32 R8, RZ, RZ, R2 ;  /* 0x000000ffff081224 */ /* 0x004fe200078e0002 */
[----:B------:R0:W-:Y:S01]  /*7c80*/  STL [R1+0x648], R2 ;  /* 0x0006480201007387 */ /* 0x0001e20000100800 */
[----:B------:R-:W-:-:S02]  /*7c90*/  PRMT R157, RZ, 0x7610, R157 ;  /* 0x00007610ff9d7816 */ /* 0x000fc4000000009d */
[----:B------:R-:W-:Y:S01]  /*7ca0*/  PRMT R113, RZ, 0x7610, R113 ;  /* 0x00007610ff717816 */ /* 0x000fe20000000071 */
[----:B------:R-:W2:Y:S01]  /*7cb0*/  LDL R121, [R1+0x240] ;  /* 0x0002400001797983 */ /* 0x000ea20000100800 */
[----:B------:R-:W-:Y:S02]  /*7cc0*/  PRMT R156, RZ, 0x7610, R156 ;  /* 0x00007610ff9c7816 */ /* 0x000fe4000000009c */
[----:B------:R-:W-:Y:S01]  /*7cd0*/  PRMT R112, RZ, 0x7610, R112 ;  /* 0x00007610ff707816 */ /* 0x000fe20000000070 */
[----:B------:R-:W2:Y:S04]  /*7ce0*/  LDL R120, [R1+0x244] ;  /* 0x0002440001787983 */ /* 0x000ea80000100800 */
[----:B0-----:R-:W2:Y:S01]  /*7cf0*/  LDL R2, [R1+0x4cc] ;  /* 0x0004cc0001027983 */ /* 0x001ea20000100800 */
[----:B----4-:R-:W-:Y:S01]  /*7d00*/  @P1 IMAD.MOV.U32 R9, RZ, RZ, R119 ;  /* 0x000000ffff091224 */ /* 0x010fe200078e0077 */
[----:B------:R-:W-:-:S02]  /*7d10*/  PRMT R114, RZ, 0x7610, R114 ;  /* 0x00007610ff727816 */ /* 0x000fc40000000072 */
[----:B------:R-:W4:Y:S04]  /*7d20*/  LDL R119, [R1+0x270] ;  /* 0x0002700001777983 */ /* 0x000f280000100800 */
[----:B------:R3:W4:Y:S02]  /*7d30*/  @P1 LDG.E.U8 R163, desc[UR40][R8.64] ;  /* 0x0000002808a31981 */ /* 0x000724000c1e1100 */
[----:B---3--:R-:W-:Y:S02]  /*7d40*/  @P0 IMAD.MOV.U32 R8, RZ, RZ, R117 ;  /* 0x000000ffff080224 */ /* 0x008fe400078e0075 */
[----:B------:R-:W3:Y:S01]  /*7d50*/  LDL R117, [R1+0x4c0] ;  /* 0x0004c00001757983 */ /* 0x000ee20000100800 */
[----:B------:R-:W-:Y:S01]  /*7d60*/  @P0 IMAD.MOV.U32 R9, RZ, RZ, R118 ;  /* 0x000000ffff090224 */ /* 0x000fe200078e0076 */
[----:B------:R-:W-:-:S02]  /*7d70*/  ISETP.GT.AND P1, PT, R146, 0xa, PT ;  /* 0x0000000a9200780c */ /* 0x000fc40003f24270 */
[----:B------:R-:W4:Y:S04]  /*7d80*/  LDL R118, [R1+0x274] ;  /* 0x0002740001767983 */ /* 0x000f280000100800 */
[----:B------:R0:W4:Y:S02]  /*7d90*/  @P0 LDG.E.U8 R161, desc[UR40][R8.64] ;  /* 0x0000002808a10981 */ /* 0x000124000c1e1100 */
[----:B0-----:R-:W-:Y:S02]  /*7da0*/  @P2 IMAD.MOV.U32 R8, RZ, RZ, R3 ;  /* 0x000000ffff082224 */ /* 0x001fe400078e0003 */
[----:B------:R-:W3:Y:S01]  /*7db0*/  LDL R3, [R1+0x4c8] ;  /* 0x0004c80001037983 */ /* 0x000ee20000100800 */
[----:B------:R-:W-:-:S03]  /*7dc0*/  @P2 IMAD.MOV.U32 R9, RZ, RZ, R116 ;  /* 0x000000ffff092224 */ /* 0x000fc600078e0074 */
[----:B------:R-:W4:Y:S04]  /*7dd0*/  LDL R116, [R1+0x4c4] ;  /* 0x0004c40001747983 */ /* 0x000f280000100800 */
[----:B------:R0:W4:Y:S02]  /*7de0*/  @P2 LDG.E.U8 R162, desc[UR40][R8.64] ;  /* 0x0000002808a22981 */ /* 0x000124000c1e1100 */
[----:B0-----:R-:W-:Y:S02]  /*7df0*/  @P3 IMAD.MOV.U32 R8, RZ, RZ, R5 ;  /* 0x000000ffff083224 */ /* 0x001fe400078e0005 */
[----:B------:R-:W-:Y:S01]  /*7e00*/  @P3 IMAD.MOV.U32 R9, RZ, RZ, R6 ;  /* 0x000000ffff093224 */ /* 0x000fe200078e0006 */
[----:B------:R-:W4:Y:S04]  /*7e10*/  LDL R5, [R1+0x4b4] ;  /* 0x0004b40001057983 */ /* 0x000f280000100800 */
[----:B------:R0:W4:Y:S04]  /*7e20*/  @P3 LDG.E.U8 R160, desc[UR40][R8.64] ;  /* 0x0000002808a03981 */ /* 0x000128000c1e1100 */
[----:B------:R-:W4:Y:S01]  /*7e30*/  LDL R6, [R1+0x4b0] ;  /* 0x0004b00001067983 */ /* 0x000f220000100800 */
[----:B0-----:R-:W-:-:S02]  /*7e40*/  @P4 IMAD.MOV.U32 R8, RZ, RZ, R0 ;  /* 0x000000ffff084224 */ /* 0x001fc400078e0000 */
[----:B------:R-:W-:Y:S01]  /*7e50*/  @P4 IMAD.MOV.U32 R9, RZ, RZ, R4 ;  /* 0x000000ffff094224 */ /* 0x000fe200078e0004 */
[----:B------:R-:W4:Y:S04]  /*7e60*/  LDL R0, [R1+0x4bc] ;  /* 0x0004bc0001007983 */ /* 0x000f280000100800 */
[----:B------:R-:W4:Y:S01]  /*7e70*/  LDL R4, [R1+0x4b8] ;  /* 0x0004b80001047983 */ /* 0x000f220000100800 */
[----:B------:R-:W-:-:S03]  /*7e80*/  ISETP.GT.AND P0, PT, R146, 0xb, PT ;  /* 0x0000000b9200780c */ /* 0x000fc60003f04270 */
[----:B------:R2:W4:Y:S01]  /*7e90*/  @P4 LDG.E.U8 R157, desc[UR40][R8.64] ;  /* 0x00000028089d4981 */ /* 0x000522000c1e1100 */
[----:B------:R-:W-:Y:S01]  /*7ea0*/  ISETP.GT.AND P2, PT, R146, 0xc, PT ;  /* 0x0000000c9200780c */ /* 0x000fe20003f44270 */
[----:B--2---:R-:W-:Y:S02]  /*7eb0*/  @P1 IMAD.MOV.U32 R8, RZ, RZ, R2 ;  /* 0x000000ffff081224 */ /* 0x004fe400078e0002 */
[----:B------:R-:W2:Y:S01]  /*7ec0*/  LDL R2, [R1+0x4ac] ;  /* 0x0004ac0001027983 */ /* 0x000ea20000100800 */
[----:B---3--:R-:W-:-:S03]  /*7ed0*/  @P1 IMAD.MOV.U32 R9, RZ, RZ, R3 ;  /* 0x000000ffff091224 */ /* 0x008fc600078e0003 */
[----:B------:R-:W3:Y:S04]  /*7ee0*/  LDL R3, [R1+0x4a8] ;  /* 0x0004a80001037983 */ /* 0x000ee80000100800 */
[----:B------:R4:W3:Y:S02]  /*7ef0*/  @P1 LDG.E.U8 R113, desc[UR40][R8.64] ;  /* 0x0000002808711981 */ /* 0x0008e4000c1e1100 */
[----:B----4-:R-:W-:Y:S02]  /*7f00*/  @P0 IMAD.MOV.U32 R8, RZ, RZ, R116 ;  /* 0x000000ffff080224 */ /* 0x010fe400078e0074 */
[----:B------:R-:W-:Y:S01]  /*7f10*/  @P0 IMAD.MOV.U32 R9, RZ, RZ, R117 ;  /* 0x000000ffff090224 */ /* 0x000fe200078e0075 */
[C---:B------:R-:W-:Y:S01]  /*7f20*/  ISETP.GT.AND P3, PT, R146.reuse, 0xd, PT ;  /* 0x0000000d9200780c */ /* 0x040fe20003f64270 */
[----:B------:R-:W4:Y:S04]  /*7f30*/  LDL R117, [R1+0x498] ;  /* 0x0004980001757983 */ /* 0x000f280000100800 */
[----:B------:R0:W4:Y:S01]  /*7f40*/  @P0 LDG.E.U8 R156, desc[UR40][R8.64] ;  /* 0x00000028089c0981 */ /* 0x000122000c1e1100 */
[----:B------:R-:W-:-:S03]  /*7f50*/  ISETP.GT.AND P4, PT, R146, 0xe, PT ;  /* 0x0000000e9200780c */ /* 0x000fc60003f84270 */
[----:B------:R-:W4:Y:S01]  /*7f60*/  LDL R116, [R1+0x49c] ;  /* 0x00049c0001747983 */ /* 0x000f220000100800 */
[----:B0-----:R-:W-:-:S03]  /*7f70*/  @P2 IMAD.MOV.U32 R8, RZ, RZ, R0 ;  /* 0x000000ffff082224 */ /* 0x001fc600078e0000 */
[----:B------:R-:W4:Y:S01]  /*7f80*/  LDL R0, [R1+0x4a4] ;  /* 0x0004a40001007983 */ /* 0x000f220000100800 */
[----:B------:R-:W-:-:S03]  /*7f90*/  @P2 IMAD.MOV.U32 R9, RZ, RZ, R4 ;  /* 0x000000ffff092224 */ /* 0x000fc600078e0004 */
[----:B------:R-:W4:Y:S04]  /*7fa0*/  LDL R4, [R1+0x4a0] ;  /* 0x0004a00001047983 */ /* 0x000f280000100800 */
[----:B------:R0:W4:Y:S02]  /*7fb0*/  @P2 LDG.E.U8 R112, desc[UR40][R8.64] ;  /* 0x0000002808702981 */ /* 0x000124000c1e1100 */
[----:B0-----:R-:W-:Y:S02]  /*7fc0*/  @P3 IMAD.MOV.U32 R8, RZ, RZ, R5 ;  /* 0x000000ffff083224 */ /* 0x001fe400078e0005 */
[----:B------:R-:W-:Y:S01]  /*7fd0*/  @P3 IMAD.MOV.U32 R9, RZ, RZ, R6 ;  /* 0x000000ffff093224 */ /* 0x000fe200078e0006 */
[----:B------:R-:W-:Y:S01]  /*7fe0*/  ISETP.GT.AND P1, PT, R146, 0xf, PT ;  /* 0x0000000f9200780c */ /* 0x000fe20003f24270 */
[----:B------:R-:W4:Y:S04]  /*7ff0*/  LDL R6, [R1+0x488] ;  /* 0x0004880001067983 */ /* 0x000f280000100800 */
[----:B------:R2:W4:Y:S01]  /*8000*/  @P3 LDG.E.U8 R114, desc[UR40][R8.64] ;  /* 0x0000002808723981 */ /* 0x000522000c1e1100 */
[----:B------:R-:W-:-:S03]  /*8010*/  PRMT R115, RZ, 0x7610, R115 ;  /* 0x00007610ff737816 */ /* 0x000fc60000000073 */
[----:B------:R-:W4:Y:S01]  /*8020*/  LDL R5, [R1+0x48c] ;  /* 0x00048c0001057983 */ /* 0x000f220000100800 */
[----:B--2---:R-:W-:-:S03]  /*8030*/  @P4 IMAD.MOV.U32 R8, RZ, RZ, R2 ;  /* 0x000000ffff084224 */ /* 0x004fc600078e0002 */
[----:B------:R-:W2:Y:S01]  /*8040*/  LDL R2, [R1+0x494] ;  /* 0x0004940001027983 */ /* 0x000ea20000100800 */
[----:B---3--:R-:W-:-:S03]  /*8050*/  @P4 IMAD.MOV.U32 R9, RZ, RZ, R3 ;  /* 0x000000ffff094224 */ /* 0x008fc600078e0003 */
[----:B------:R-:W3:Y:S04]  /*8060*/  LDL R3, [R1+0x490] ;  /* 0x0004900001037983 */ /* 0x000ee80000100800 */
[----:B------:R4:W3:Y:S02]  /*8070*/  @P4 LDG.E.U8 R115, desc[UR40][R8.64] ;  /* 0x0000002808734981 */ /* 0x0008e4000c1e1100 */
[----:B----4-:R-:W-:Y:S02]  /*8080*/  @P1 IMAD.MOV.U32 R8, RZ, RZ, R0 ;  /* 0x000000ffff081224 */ /* 0x010fe400078e0000 */
[----:B------:R-:W4:Y:S01]  /*8090*/  LDL R0, [R1+0x484] ;  /* 0x0004840001007983 */ /* 0x000f220000100800 */
[----:B------:R-:W-:-:S03]  /*80a0*/  @P1 IMAD.MOV.U32 R9, RZ, RZ, R4 ;  /* 0x000000ffff091224 */ /* 0x000fc600078e0004 */
[----:B------:R-:W4:Y:S01]  /*80b0*/  LDL R4, [R1+0x480] ;  /* 0x0004800001047983 */ /* 0x000f220000100800 */
[C---:B------:R-:W-:Y:S02]  /*80c0*/  ISETP.GT.AND P0, PT, R146.reuse, 0x10, PT ;  /* 0x000000109200780c */ /* 0x040fe40003f04270 */
[----:B------:R-:W-:Y:S02]  /*80d0*/  PRMT R155, RZ, 0x7610, R155 ;  /* 0x00007610ff9b7816 */ /* 0x000fe4000000009b */
[C---:B------:R-:W-:Y:S02]  /*80e0*/  ISETP.GT.AND P2, PT, R146.reuse, 0x11, PT ;  /* 0x000000119200780c */ /* 0x040fe40003f44270 */
[----:B------:R-:W-:Y:S02]  /*80f0*/  PRMT R150, RZ, 0x7610, R150 ;  /* 0x00007610ff967816 */ /* 0x000fe40000000096 */
[----:B------:R0:W4:Y:S01]  /*8100*/  @P1 LDG.E.U8 R155, desc[UR40][R8.64] ;  /* 0x00000028089b1981 */ /* 0x000122000c1e1100 */
[----:B------:R-:W-:-:S04]  /*8110*/  ISETP.GT.AND P3, PT, R146, 0x12, PT ;  /* 0x000000129200780c */ /* 0x000fc80003f64270 */
[----:B0-----:R-:W-:Y:S02]  /*8120*/  @P0 IMAD.MOV.U32 R8, RZ, RZ, R116 ;  /* 0x000000ffff080224 */ /* 0x001fe400078e0074 */
[----:B------:R-:W-:Y:S01]  /*8130*/  @P0 IMAD.MOV.U32 R9, RZ, RZ, R117 ;  /* 0x000000ffff090224 */ /* 0x000fe200078e0075 */
[----:B------:R-:W-:Y:S01]  /*8140*/  ISETP.GT.AND P4, PT, R146, 0x13, PT ;  /* 0x000000139200780c */ /* 0x000fe20003f84270 */
[----:B------:R-:W4:Y:S04]  /*8150*/  LDL R117, [R1+0x470] ;  /* 0x0004700001757983 */ /* 0x000f280000100800 */
[----:B------:R2:W4:Y:S01]  /*8160*/  @P0 LDG.E.U8 R150, desc[UR40][R8.64] ;  /* 0x0000002808960981 */ /* 0x000522000c1e1100 */
[----:B------:R-:W-:Y:S02]  /*8170*/  PRMT R145, RZ, 0x7610, R145 ;  /* 0x00007610ff917816 */ /* 0x000fe40000000091 */
[----:B------:R-:W-:Y:S01]  /*8180*/  PRMT R141, RZ, 0x7610, R141 ;  /* 0x00007610ff8d7816 */ /* 0x000fe2000000008d */
[----:B------:R-:W4:Y:S01]  /*8190*/  LDL R116, [R1+0x474] ;  /* 0x0004740001747983 */ /* 0x000f220000100800 */
[----:B--2---:R-:W-:-:S03]  /*81a0*/  @P2 IMAD.MOV.U32 R8, RZ, RZ, R2 ;  /* 0x000000ffff082224 */ /* 0x004fc600078e0002 */
[----:B------:R-:W2:Y:S01]  /*81b0*/  LDL R2, [R1+0x47c] ;  /* 0x00047c0001027983 */ /* 0x000ea20000100800 */
[----:B---3--:R-:W-:-:S03]  /*81c0*/  @P2 IMAD.MOV.U32 R9, RZ, RZ, R3 ;  /* 0x000000ffff092224 */ /* 0x008fc600078e0003 */
[----:B------:R-:W3:Y:S04]  /*81d0*/  LDL R3, [R1+0x478] ;  /* 0x0004780001037983 */ /* 0x000ee80000100800 */
[----:B------:R0:W3:Y:S02]  /*81e0*/  @P2 LDG.E.U8 R145, desc[UR40][R8.64] ;  /* 0x0000002808912981 */ /* 0x0000e4000c1e1100 */
[----:B0-----:R-:W-:Y:S02]  /*81f0*/  @P3 IMAD.MOV.U32 R8, RZ, RZ, R5 ;  /* 0x000000ffff083224 */ /* 0x001fe400078e0005 */
[----:B------:R-:W-:Y:S01]  /*8200*/  @P3 IMAD.MOV.U32 R9, RZ, RZ, R6 ;  /* 0x000000ffff093224 */ /* 0x000fe200078e0006 */
[----:B------:R-:W-:Y:S01]  /*8210*/  ISETP.GT.AND P1, PT, R146, 0x14, PT ;  /* 0x000000149200780c */ /* 0x000fe20003f24270 */
[----:B------:R-:W3:Y:S04]  /*8220*/  LDL R6, [R1+0x460] ;  /* 0x0004600001067983 */ /* 0x000ee80000100800 */
[----:B------:R4:W3:Y:S01]  /*8230*/  @P3 LDG.E.U8 R141, desc[UR40][R8.64] ;  /* 0x00000028088d3981 */ /* 0x0008e2000c1e1100 */
[----:B------:R-:W-:-:S03]  /*8240*/  PRMT R152, RZ, 0x7610, R152 ;  /* 0x00007610ff987816 */ /* 0x000fc60000000098 */
[----:B------:R-:W3:Y:S01]  /*8250*/  LDL R5, [R1+0x464] ;  /* 0x0004640001057983 */ /* 0x000ee20000100800 */
[----:B----4-:R-:W-:-:S03]  /*8260*/  @P4 IMAD.MOV.U32 R8, RZ, RZ, R0 ;  /* 0x000000ffff084224 */ /* 0x010fc600078e0000 */
[----:B------:R-:W4:Y:S01]  /*8270*/  LDL R0, [R1+0x46c] ;  /* 0x00046c0001007983 */ /* 0x000f220000100800 */
[----:B------:R-:W-:-:S03]  /*8280*/  @P4 IMAD.MOV.U32 R9, RZ, RZ, R4 ;  /* 0x000000ffff094224 */ /* 0x000fc600078e0004 */
[----:B------:R-:W4:Y:S01]  /*8290*/  LDL R4, [R1+0x468] ;  /* 0x0004680001047983 */ /* 0x000f220000100800 */
[----:B------:R-:W-:-:S03]  /*82a0*/  ISETP.GT.AND P0, PT, R146, 0x15, PT ;  /* 0x000000159200780c */ /* 0x000fc60003f04270 */
[----:B------:R2:W4:Y:S01]  /*82b0*/  @P4 LDG.E.U8 R152, desc[UR40][R8.64] ;  /* 0x0000002808984981 */ /* 0x000522000c1e1100 */
[----:B------:R-:W-:Y:S02]  /*82c0*/  PRMT R139, RZ, 0x7610, R139 ;  /* 0x00007610ff8b7816 */ /* 0x000fe4000000008b */
[----:B------:R-:W-:Y:S02]  /*82d0*/  ISETP.GT.AND P2, PT, R146, 0x16, PT ;  /* 0x000000169200780c */ /* 0x000fe40003f44270 */
[----:B------:R-:W-:Y:S01]  /*82e0*/  PRMT R144, RZ, 0x7610, R144 ;  /* 0x00007610ff907816 */ /* 0x000fe20000000090 */
[----:B--2---:R-:W-:Y:S02]  /*82f0*/  @P1 IMAD.MOV.U32 R8, RZ, RZ, R2 ;  /* 0x000000ffff081224 */ /* 0x004fe400078e0002 */
[----:B------:R-:W2:Y:S01]  /*8300*/  LDL R2, [R1+0x45c] ;  /* 0x00045c0001027983 */ /* 0x000ea20000100800 */
[----:B---3--:R-:W-:-:S03]  /*8310*/  @P1 IMAD.MOV.U32 R9, RZ, RZ, R3 ;  /* 0x000000ffff091224 */ /* 0x008fc600078e0003 */
[----:B------:R-:W3:Y:S04]  /*8320*/  LDL R3, [R1+0x458] ;  /* 0x0004580001037983 */ /* 0x000ee80000100800 */
[----:B------:R0:W3:Y:S02]  /*8330*/  @P1 LDG.E.U8 R139, desc[UR40][R8.64] ;  /* 0x00000028088b1981 */ /* 0x0000e4000c1e1100 */
[----:B0-----:R-:W-:Y:S02]  /*8340*/  @P0 IMAD.MOV.U32 R8, RZ, RZ, R116 ;  /* 0x000000ffff080224 */ /* 0x001fe400078e0074 */
[----:B------:R-:W-:Y:S01]  /*8350*/  @P0 IMAD.MOV.U32 R9, RZ, RZ, R117 ;  /* 0x000000ffff090224 */ /* 0x000fe200078e0075 */
[C---:B------:R-:W-:Y:S01]  /*8360*/  ISETP.GT.AND P3, PT, R146.reuse, 0x17, PT ;  /* 0x000000179200780c */ /* 0x040fe20003f64270 */
[----:B------:R-:W3:Y:S04]  /*8370*/  LDL R117, [R1+0x448] ;  /* 0x0004480001757983 */ /* 0x000ee80000100800 */
[----:B------:R4:W3:Y:S01]  /*8380*/  @P0 LDG.E.U8 R144, desc[UR40][R8.64] ;  /* 0x0000002808900981 */ /* 0x0008e2000c1e1100 */
[----:B------:R-:W-:-:S02]  /*8390*/  ISETP.GT.AND P4, PT, R146, 0x18, PT ;  /* 0x000000189200780c */ /* 0x000fc40003f84270 */
[----:B------:R-:W-:Y:S01]  /*83a0*/  PRMT R154, RZ, 0x7610, R154 ;  /* 0x00007610ff9a7816 */ /* 0x000fe2000000009a */
[----:B------:R-:W3:Y:S01]  /*83b0*/  LDL R116, [R1+0x44c] ;  /* 0x00044c0001747983 */ /* 0x000ee20000100800 */
[----:B----4-:R-:W-:-:S03]  /*83c0*/  @P2 IMAD.MOV.U32 R8, RZ, RZ, R0 ;  /* 0x000000ffff082224 */ /* 0x010fc600078e0000 */
[----:B------:R-:W4:Y:S01]  /*83d0*/  LDL R0, [R1+0x454] ;  /* 0x0004540001007983 */ /* 0x000f220000100800 */
[----:B------:R-:W-:-:S03]  /*83e0*/  @P2 IMAD.MOV.U32 R9, RZ, RZ, R4 ;  /* 0x000000ffff092224 */ /* 0x000fc600078e0004 */
[----:B------:R-:W4:Y:S01]  /*83f0*/  LDL R4, [R1+0x450] ;  /* 0x0004500001047983 */ /* 0x000f220000100800 */
[----:B------:R-:W-:-:S03]  /*8400*/  PRMT R149, RZ, 0x7610, R149 ;  /* 0x00007610ff957816 */ /* 0x000fc60000000095 */
        /* <DEDUP_REMOVED lines=285> */
[----:B------:R2:W4:Y:S04]  /*95e0*/  @P3 LDG.E.U8 R95, desc[UR40][R8.64] ;  /* 0x00000028085f3981 */ /* 0x000528000c1e1100 */
[----:B------:R-:W4:Y:S01]  /*95f0*/  LDL R5, [R1+0x2fc] ;  /* 0x0002fc0001057983 */ /* 0x000f220000100800 */
[----:B------:R-:W-:Y:S01]  /*9600*/  PRMT R18, RZ, 0x7610, R18 ;  /* 0x00007610ff127816 */ /* 0x000fe20000000012 */
[----:B--2---:R-:W-:-:S02]  /*9610*/  @P4 IMAD.MOV.U32 R8, RZ, RZ, R2 ;  /* 0x000000ffff084224 */ /* 0x004fc400078e0002 */
        /* <DEDUP_REMOVED lines=13> */
[----:B------:R-:W-:-:S02]  /*96f0*/  ISETP.GT.AND P3, PT, R146, 0x44, PT ;  /* 0x000000449200780c */ /* 0x000fc40003f64270 */
[----:B------:R-:W-:Y:S02]  /*9700*/  PRMT R96, RZ, 0x7610, R96 ;  /* 0x00007610ff607816 */ /* 0x000fe40000000060 */
        /* <DEDUP_REMOVED lines=14> */
[----:B------:R-:W3:Y:S04]  /*97f0*/  LDL R5, [R1+0x2e4] ;  /* 0x0002e40001057983 */ /* 0x000ee80000100800 */
[----:B------:R-:W3:Y:S04]  /*9800*/  LDL R6, [R1+0x2e0] ;  /* 0x0002e00001067983 */ /* 0x000ee80000100800 */
[----:B------:R4:W3:Y:S02]  /*9810*/  @P3 LDG.E.U8 R16, desc[UR40][R8.64] ;  /* 0x0000002808103981 */ /* 0x0008e4000c1e1100 */
[----:B----4-:R-:W-:-:S02]  /*9820*/  @P4 IMAD.MOV.U32 R8, RZ, RZ, R0 ;  /* 0x000000ffff084224 */ /* 0x010fc400078e0000 */
        /* <DEDUP_REMOVED lines=18> */
[----:B------:R-:W3:Y:S01]  /*9950*/  LDL R5, [R1+0x2c4] ;  /* 0x0002c40001057983 */ /* 0x000ee20000100800 */
[----:B------:R-:W-:-:S03]  /*9960*/  @P0 IMAD.MOV.U32 R9, RZ, RZ, R6 ;  /* 0x000000ffff090224 */ /* 0x000fc600078e0006 */
[----:B------:R-:W3:Y:S04]  /*9970*/  LDL R6, [R1+0x2c0] ;  /* 0x0002c00001067983 */ /* 0x000ee80000100800 */
[----:B------:R0:W3:Y:S02]  /*9980*/  @P0 LDG.E.U8 R97, desc[UR40][R8.64] ;  /* 0x0000002808610981 */ /* 0x0000e4000c1e1100 */
[----:B0-----:R-:W-:Y:S02]  /*9990*/  @P2 IMAD.MOV.U32 R8, RZ, RZ, R116 ;  /* 0x000000ffff082224 */ /* 0x001fe400078e0074 */
[----:B------:R-:W-:Y:S01]  /*99a0*/  @P2 IMAD.MOV.U32 R9, RZ, RZ, R117 ;  /* 0x000000ffff092224 */ /* 0x000fe200078e0075 */
[----:B------:R-:W-:Y:S01]  /*99b0*/  ISETP.GT.AND P4, PT, R146, 0x4a, PT ;  /* 0x0000004a9200780c */ /* 0x000fe20003f84270 */
[----:B------:R-:W3:Y:S04]  /*99c0*/  LDL R117, [R1+0x2a8] ;  /* 0x0002a80001757983 */ /* 0x000ee80000100800 */
[----:B------:R4:W3:Y:S01]  /*99d0*/  @P2 LDG.E.U8 R14, desc[UR40][R8.64] ;  /* 0x00000028080e2981 */ /* 0x0008e2000c1e1100 */
[----:B------:R-:W-:-:S02]  /*99e0*/  PRMT R104, RZ, 0x7610, R104 ;  /* 0x00007610ff687816 */ /* 0x000fc40000000068 */
[----:B------:R-:W-:Y:S01]  /*99f0*/  ISETP.GT.AND P1, PT, R146, 0x4b, PT ;  /* 0x0000004b9200780c */ /* 0x000fe20003f24270 */
[----:B------:R-:W3:Y:S01]  /*9a00*/  LDL R116, [R1+0x2ac] ;  /* 0x0002ac0001747983 */ /* 0x000ee20000100800 */
[----:B----4-:R-:W-:Y:S02]  /*9a10*/  @P3 IMAD.MOV.U32 R8, RZ, RZ, R0 ;  /* 0x000000ffff083224 */ /* 0x010fe400078e0000 */
[----:B------:R-:W-:Y:S01]  /*9a20*/  @P3 IMAD.MOV.U32 R9, RZ, RZ, R4 ;  /* 0x000000ffff093224 */ /* 0x000fe200078e0004 */
[----:B------:R-:W4:Y:S04]  /*9a30*/  LDL R0, [R1+0x2bc] ;  /* 0x0002bc0001007983 */ /* 0x000f280000100800 */
[----:B------:R-:W4:Y:S04]  /*9a40*/  LDL R4, [R1+0x2b8] ;  /* 0x0002b80001047983 */ /* 0x000f280000100800 */
[----:B------:R2:W4:Y:S01]  /*9a50*/  @P3 LDG.E.U8 R104, desc[UR40][R8.64] ;  /* 0x0000002808683981 */ /* 0x000522000c1e1100 */
[----:B------:R-:W-:-:S02]  /*9a60*/  PRMT R13, RZ, 0x7610, R13 ;  /* 0x00007610ff0d7816 */ /* 0x000fc4000000000d */
        /* <DEDUP_REMOVED lines=19> */
[----:B------:R-:W-:Y:S02]  /*9ba0*/  ISETP.GT.AND P4, PT, R146, 0x4f, PT ;  /* 0x0000004f9200780c */ /* 0x000fe40003f84270 */
[----:B------:R2:W4:Y:S01]  /*9bb0*/  @P0 LDG.E.U8 R12, desc[UR40][R8.64] ;  /* 0x00000028080c0981 */ /* 0x000522000c1e1100 */
[----:B------:R-:W-:-:S02]  /*9bc0*/  PRMT R105, RZ, 0x7610, R105 ;  /* 0x00007610ff697816 */ /* 0x000fc40000000069 */
        /* <DEDUP_REMOVED lines=10> */
[----:B------:R-:W3:Y:S04]  /*9c70*/  LDL R116, [R1+0x28c] ;  /* 0x00028c0001747983 */ /* 0x000ee80000100800 */
[----:B------:R0:W3:Y:S04]  /*9c80*/  @P3 LDG.E.U8 R11, desc[UR40][R8.64] ;  /* 0x00000028080b3981 */ /* 0x0000e8000c1e1100 */
[----:B------:R-:W3:Y:S01]  /*9c90*/  LDL R117, [R1+0x288] ;  /* 0x0002880001757983 */ /* 0x000ee20000100800 */
[----:B0-----:R-:W-:-:S02]  /*9ca0*/  @P4 IMAD.MOV.U32 R8, RZ, RZ, R5 ;  /* 0x000000ffff084224 */ /* 0x001fc400078e0005 */
[----:B------:R-:W-:Y:S01]  /*9cb0*/  @P4 IMAD.MOV.U32 R9, RZ, RZ, R6 ;  /* 0x000000ffff094224 */ /* 0x000fe200078e0006 */
[C---:B------:R-:W-:Y:S01]  /*9cc0*/  ISETP.GT.AND P0, PT, R146.reuse, 0x51, PT ;  /* 0x000000519200780c */ /* 0x040fe20003f04270 */
[----:B------:R-:W3:Y:S04]  /*9cd0*/  LDL R6, [R1+0x268] ;  /* 0x0002680001067983 */ /* 0x000ee80000100800 */
[----:B------:R4:W3:Y:S01]  /*9ce0*/  @P4 LDG.E.U8 R99, desc[UR40][R8.64] ;  /* 0x0000002808634981 */ /* 0x0008e2000c1e1100 */
[----:B------:R-:W-:Y:S02]  /*9cf0*/  PRMT R10, RZ, 0x7610, R10 ;  /* 0x00007610ff0a7816 */ /* 0x000fe4000000000a */
[----:B------:R-:W-:Y:S01]  /*9d00*/  ISETP.GT.AND P2, PT, R146, 0x52, PT ;  /* 0x000000529200780c */ /* 0x000fe20003f44270 */
[----:B------:R-:W3:Y:S01]  /*9d10*/  LDL R5, [R1+0x26c] ;  /* 0x00026c0001057983 */ /* 0x000ee20000100800 */
[----:B----4-:R-:W-:-:S03]  /*9d20*/  @P1 IMAD.MOV.U32 R8, RZ, RZ, R0 ;  /* 0x000000ffff081224 */ /* 0x010fc600078e0000 */
[----:B------:R-:W4:Y:S01]  /*9d30*/  LDL R0, [R1+0x284] ;  /* 0x0002840001007983 */ /* 0x000f220000100800 */
[----:B------:R-:W-:-:S03]  /*9d40*/  @P1 IMAD.MOV.U32 R9, RZ, RZ, R4 ;  /* 0x000000ffff091224 */ /* 0x000fc600078e0004 */
[----:B------:R-:W4:Y:S04]  /*9d50*/  LDL R4, [R1+0x280] ;  /* 0x0002800001047983 */ /* 0x000f280000100800 */
[----:B------:R2:W4:Y:S01]  /*9d60*/  @P1 LDG.E.U8 R10, desc[UR40][R8.64] ;  /* 0x00000028080a1981 */ /* 0x000522000c1e1100 */
[----:B------:R-:W-:Y:S02]  /*9d70*/  PRMT R106, RZ, 0x7610, R106 ;  /* 0x00007610ff6a7816 */ /* 0x000fe4000000006a */
[----:B------:R-:W-:Y:S01]  /*9d80*/  ISETP.GT.AND P3, PT, R146, 0x53, PT ;  /* 0x000000539200780c */ /* 0x000fe20003f64270 */
[----:B--2---:R-:W-:Y:S02]  /*9d90*/  @P0 IMAD.MOV.U32 R8, RZ, RZ, R2 ;  /* 0x000000ffff080224 */ /* 0x004fe400078e0002 */
[----:B------:R-:W2:Y:S01]  /*9da0*/  LDL R2, [R1+0x27c] ;  /* 0x00027c0001027983 */ /* 0x000ea20000100800 */
[----:B---3--:R-:W-:-:S03]  /*9db0*/  @P0 IMAD.MOV.U32 R9, RZ, RZ, R3 ;  /* 0x000000ffff090224 */ /* 0x008fc600078e0003 */
[----:B------:R-:W3:Y:S04]  /*9dc0*/  LDL R3, [R1+0x278] ;  /* 0x0002780001037983 */ /* 0x000ee80000100800 */
[----:B------:R0:W3:Y:S02]  /*9dd0*/  @P0 LDG.E.U8 R106, desc[UR40][R8.64] ;  /* 0x00000028086a0981 */ /* 0x0000e4000c1e1100 */
[----:B0-----:R-:W-:-:S06]  /*9de0*/  PRMT R9, RZ, 0x7610, R9 ;  /* 0x00007610ff097816 */ /* 0x001fcc0000000009 */
        /* <DEDUP_REMOVED lines=9> */
[----:B------:R-:W-:Y:S01]  /*9e80*/  ISETP.GT.AND P1, PT, R146, 0x56, PT ;  /* 0x000000569200780c */ /* 0x000fe20003f24270 */
        /* <DEDUP_REMOVED lines=10> */
[----:B------:R-:W-:-:S05]  /*9f30*/  @P0 IMAD.MOV.U32 R117, RZ, RZ, R119 ;  /* 0x000000ffff750224 */ /* 0x000fca00078e0077 */
        /* <DEDUP_REMOVED lines=12> */
[----:B------:R-:W-:Y:S02]  /*a000*/  ISETP.GT.AND P1, PT, R146, 0x59, PT ;  /* 0x000000599200780c */ /* 0x000fe40003f24270 */
[----:B------:R-:W-:Y:S02]  /*a010*/  PRMT R7, RZ, 0x7610, R7 ;  /* 0x00007610ff077816 */ /* 0x000fe40000000007 */
[----:B------:R2:W4:Y:S05]  /*a020*/  @P2 LDG.E.U8 R101, desc[UR40][R116.64] ;  /* 0x0000002874652981 */ /* 0x00052a000c1e1100 */
[----:B--2---:R-:W-:-:S02]  /*a030*/  @P0 IMAD.MOV.U32 R116, RZ, RZ, R2 ;  /* 0x000000ffff740224 */ /* 0x004fc400078e0002 */
[----:B------:R-:W2:Y:S01]  /*a040*/  LDL R2, [R1+0x23c] ;  /* 0x00023c0001027983 */ /* 0x000ea20000100800 */
[----:B---3--:R-:W-:-:S03]  /*a050*/  @P0 IMAD.MOV.U32 R117, RZ, RZ, R3 ;  /* 0x000000ffff750224 */ /* 0x008fc600078e0003 */
[----:B------:R-:W3:Y:S04]  /*a060*/  LDL R3, [R1+0x238] ;  /* 0x0002380001037983 */ /* 0x000ee80000100800 */
[----:B------:R0:W3:Y:S01]  /*a070*/  @P0 LDG.E.U8 R7, desc[UR40][R116.64] ;  /* 0x0000002874070981 */ /* 0x0000e2000c1e1100 */
[----:B------:R-:W-:Y:S01]  /*a080*/  ISETP.GT.AND P0, PT, R146, 0x5a, PT ;  /* 0x0000005a9200780c */ /* 0x000fe20003f04270 */
[----:B0-----:R-:W-:Y:S02]  /*a090*/  @P1 IMAD.MOV.U32 R116, RZ, RZ, R5 ;  /* 0x000000ffff741224 */ /* 0x001fe400078e0005 */
[----:B------:R-:W3:Y:S01]  /*a0a0*/  LDL R5, [R1+0x234] ;  /* 0x0002340001057983 */ /* 0x000ee20000100800 */
[----:B------:R-:W-:-:S03]  /*a0b0*/  @P1 IMAD.MOV.U32 R117, RZ, RZ, R6 ;  /* 0x000000ffff751224 */ /* 0x000fc600078e0006 */
[----:B------:R-:W3:Y:S06]  /*a0c0*/  LDL R6, [R1+0x230] ;  /* 0x0002300001067983 */ /* 0x000eec0000100800 */
[----:B----4-:R-:W-:Y:S02]  /*a0d0*/  @P0 IMAD.MOV.U32 R118, RZ, RZ, R0 ;  /* 0x000000ffff760224 */ /* 0x010fe400078e0000 */
[----:B------:R-:W4:Y:S01]  /*a0e0*/  LDL R0, [R1+0x22c] ;  /* 0x00022c0001007983 */ /* 0x000f220000100800 */
[----:B------:R-:W-:-:S03]  /*a0f0*/  @P0 IMAD.MOV.U32 R119, RZ, RZ, R4 ;  /* 0x000000ffff770224 */ /* 0x000fc600078e0004 */
[----:B------:R-:W4:Y:S01]  /*a100*/  LDL R4, [R1+0x228] ;  /* 0x0002280001047983 */ /* 0x000f220000100800 */
[----:B------:R-:W-:-:S06]  /*a110*/  PRMT R111, RZ, 0x7610, R111 ;  /* 0x00007610ff6f7816 */ /* 0x000fcc000000006f */
[----:B------:R0:W4:Y:S01]  /*a120*/  @P1 LDG.E.U8 R111, desc[UR40][R116.64] ;  /* 0x00000028746f1981 */ /* 0x000122000c1e1100 */
[----:B------:R-:W-:Y:S02]  /*a130*/  ISETP.GT.AND P1, PT, R146, 0x5b, PT ;  /* 0x0000005b9200780c */ /* 0x000fe40003f24270 */
[----:B0-----:R-:W-:-:S06]  /*a140*/  PRMT R116, RZ, 0x7610, R116 ;  /* 0x00007610ff747816 */ /* 0x001fcc0000000074 */
[----:B------:R0:W4:Y:S01]  /*a150*/  @P0 LDG.E.U8 R116, desc[UR40][R118.64] ;  /* 0x0000002876740981 */ /* 0x000122000c1e1100 */
[----:B------:R-:W-:Y:S02]  /*a160*/  ISETP.GT.AND P0, PT, R146, 0x5c, PT ;  /* 0x0000005c9200780c */ /* 0x000fe40003f04270 */
[----:B------:R-:W-:Y:S02]  /*a170*/  PRMT R117, RZ, 0x7610, R117 ;  /* 0x00007610ff757816 */ /* 0x000fe40000000075 */
[----:B0-----:R-:W-:Y:S02]  /*a180*/  @P1 IMAD.MOV.U32 R118, RZ, RZ, R120 ;  /* 0x000000ffff761224 */ /* 0x001fe400078e0078 */
[----:B------:R-:W-:-:S05]  /*a190*/  @P1 IMAD.MOV.U32 R119, RZ, RZ, R121 ;  /* 0x000000ffff771224 */ /* 0x000fca00078e0079 */
[----:B------:R0:W4:Y:S01]  /*a1a0*/  @P1 LDG.E.U8 R117, desc[UR40][R118.64] ;  /* 0x0000002876751981 */ /* 0x000122000c1e1100 */
[----:B------:R-:W-:Y:S02]  /*a1b0*/  ISETP.GT.AND P1, PT, R146, 0x5d, PT ;  /* 0x0000005d9200780c */ /* 0x000fe40003f24270 */
[----:B0-----:R-:W-:Y:S02]  /*a1c0*/  PRMT R118, RZ, 0x7610, R118 ;  /* 0x00007610ff767816 */ /* 0x001fe40000000076 */
[----:B------:R-:W-:Y:S01]  /*a1d0*/  PRMT R119, RZ, 0x7610, R119 ;  /* 0x00007610ff777816 */ /* 0x000fe20000000077 */
[----:B--2---:R-:W-:Y:S02]  /*a1e0*/  @P0 IMAD.MOV.U32 R120, RZ, RZ, R2 ;  /* 0x000000ffff780224 */ /* 0x004fe400078e0002 */
        /* <DEDUP_REMOVED lines=8> */
[----:B------:R-:W3:Y:S04]  /*a270*/  LDL R6, [R1+0x210] ;  /* 0x0002100001067983 */ /* 0x000ee80000100800 */
[----:B------:R0:W3:Y:S02]  /*a280*/  @P1 LDG.E.U8 R119, desc[UR40][R120.64] ;  /* 0x0000002878771981 */ /* 0x0000e4000c1e1100 */
[----:B0-----:R-:W-:Y:S01]  /*a290*/  PRMT R120, RZ, 0x7610, R120 ;  /* 0x00007610ff787816 */ /* 0x001fe20000000078 */
[----:B----4-:R-:W-:Y:S02]  /*a2a0*/  @P0 IMAD.MOV.U32 R158, RZ, RZ, R0 ;  /* 0x000000ffff9e0224 */ /* 0x010fe400078e0000 */
[----:B------:R-:W4:Y:S01]  /*a2b0*/  LDL R0, [R1+0x20c] ;  /* 0x00020c0001007983 */ /* 0x000f220000100800 */
[----:B------:R-:W-:-:S03]  /*a2c0*/  @P0 IMAD.MOV.U32 R159, RZ, RZ, R4 ;  /* 0x000000ffff9f0224 */ /* 0x000fc600078e0004 */
[----:B------:R-:W4:Y:S04]  /*a2d0*/  LDL R4, [R1+0x208] ;  /* 0x0002080001047983 */ /* 0x000f280000100800 */
[----:B------:R0:W4:Y:S04]  /*a2e0*/  @P0 LDG.E.U8 R120, desc[UR40][R158.64] ;  /* 0x000000289e780981 */ /* 0x000128000c1e1100 */
[----:B------:R-:W0:Y:S04]  /*a2f0*/  LDL R158, [R1+0x220] ;  /* 0x00022000019e7983 */ /* 0x000e280000100800 */
[----:B------:R-:W0:Y:S01]  /*a300*/  LDL R159, [R1+0x224] ;  /* 0x00022400019f7983 */ /* 0x000e220000100800 */
[----:B------:R-:W-:-:S02]  /*a310*/  ISETP.GT.AND P1, PT, R146, 0x5f, PT ;  /* 0x0000005f9200780c */ /* 0x000fc40003f24270 */
[----:B------:R-:W-:Y:S02]  /*a320*/  ISETP.GT.AND P0, PT, R146, 0x60, PT ;  /* 0x000000609200780c */ /* 0x000fe40003f04270 */
[----:B------:R-:W-:Y:S02]  /*a330*/  PRMT R121, RZ, 0x7610, R121 ;  /* 0x00007610ff797816 */ /* 0x000fe40000000079 */
[----:B------:R-:W-:Y:S02]  /*a340*/  PRMT R169, RZ, 0x7610, R169 ;  /* 0x00007610ffa97816 */ /* 0x000fe400000000a9 */
[----:B------:R-:W-:Y:S02]  /*a350*/  PRMT R170, RZ, 0x7610, R170 ;  /* 0x00007610ffaa7816 */ /* 0x000fe400000000aa */
[----:B------:R-:W-:-:S03]  /*a360*/  PRMT R171, RZ, 0x7610, R171 ;  /* 0x00007610ffab7816 */ /* 0x000fc600000000ab */
[----:B0-----:R-:W-:-:S04]  /*a370*/  @P1 LOP3.LUT R159, R159, R158, RZ, 0x3c, !PT ;  /* 0x0000009e9f9f1212 */ /* 0x001fc800078e3cff */
[----:B------:R-:W-:-:S04]  /*a380*/  @P1 LOP3.LUT R158, R159, R158, RZ, 0x3c, !PT ;  /* 0x0000009e9f9e1212 */ /* 0x000fc800078e3cff */
[----:B------:R-:W-:-:S05]  /*a390*/  @P1 LOP3.LUT R159, R159, R158, RZ, 0x3c, !PT ;  /* 0x0000009e9f9f1212 */ /* 0x000fca00078e3cff */
[----:B------:R2:W4:Y:S01]  /*a3a0*/  @P1 LDG.E.U8 R121, desc[UR40][R158.64] ;  /* 0x000000289e791981 */ /* 0x000522000c1e1100 */
[C---:B------:R-:W-:Y:S01]  /*a3b0*/  ISETP.GT.AND P1, PT, R146.reuse, 0x61, PT ;  /* 0x000000619200780c */ /* 0x040fe20003f24270 */
[----:B--2---:R-:W-:Y:S02]  /*a3c0*/  @P0 IMAD.MOV.U32 R158, RZ, RZ, R2 ;  /* 0x000000ffff9e0224 */ /* 0x004fe400078e0002 */
[----:B---3--:R-:W-:Y:S01]  /*a3d0*/  @P0 IMAD.MOV.U32 R159, RZ, RZ, R3 ;  /* 0x000000ffff9f0224 */ /* 0x008fe200078e0003 */
[----:B------:R-:W2:Y:S04]  /*a3e0*/  LDL R2, [R1+0x1fc] ;  /* 0x0001fc0001027983 */ /* 0x000ea80000100800 */
[----:B------:R0:W3:Y:S01]  /*a3f0*/  @P0 LDG.E.U8 R169, desc[UR40][R158.64] ;  /* 0x000000289ea90981 */ /* 0x0000e2000c1e1100 */
[----:B------:R-:W-:-:S03]  /*a400*/  ISETP.GT.AND P0, PT, R146, 0x62, PT ;  /* 0x000000629200780c */ /* 0x000fc60003f04270 */
[----:B------:R-:W3:Y:S01]  /*a410*/  LDL R3, [R1+0x1f8] ;  /* 0x0001f80001037983 */ /* 0x000ee20000100800 */
[----:B0-----:R-:W-:Y:S02]  /*a420*/  @P1 IMAD.MOV.U32 R158, RZ, RZ, R5 ;  /* 0x000000ffff9e1224 */ /* 0x001fe400078e0005 */
[----:B------:R-:W-:Y:S01]  /*a430*/  @P1 IMAD.MOV.U32 R159, RZ, RZ, R6 ;  /* 0x000000ffff9f1224 */ /* 0x000fe200078e0006 */
[----:B------:R-:W3:Y:S04]  /*a440*/  LDL R5, [R1+0x1f4] ;  /* 0x0001f40001057983 */ /* 0x000ee80000100800 */
[----:B------:R4:W3:Y:S04]  /*a450*/  @P1 LDG.E.U8 R170, desc[UR40][R158.64] ;  /* 0x000000289eaa1981 */ /* 0x0008e8000c1e1100 */
[----:B------:R-:W3:Y:S01]  /*a460*/  LDL R6, [R1+0x1f0] ;  /* 0x0001f00001067983 */ /* 0x000ee20000100800 */
[----:B----4-:R-:W-:-:S02]  /*a470*/  @P0 IMAD.MOV.U32 R158, RZ, RZ, R0 ;  /* 0x000000ffff9e0224 */ /* 0x010fc400078e0000 */
[----:B------:R-:W-:Y:S01]  /*a480*/  @P0 IMAD.MOV.U32 R159, RZ, RZ, R4 ;  /* 0x000000ffff9f0224 */ /* 0x000fe200078e0004 */
[----:B------:R-:W4:Y:S04]  /*a490*/  LDL R0, [R1+0x1ec] ;  /* 0x0001ec0001007983 */ /* 0x000f280000100800 */
[----:B------:R0:W4:Y:S04]  /*a4a0*/  @P0 LDG.E.U8 R171, desc[UR40][R158.64] ;  /* 0x000000289eab0981 */ /* 0x000128000c1e1100 */
[----:B------:R-:W4:Y:S04]  /*a4b0*/  LDL R4, [R1+0x1e8] ;  /* 0x0001e80001047983 */ /* 0x000f280000100800 */
        /* <DEDUP_REMOVED lines=134> */
[----:B------:R-:W2:Y:S01]  /*ad20*/  LDL R3, [R1+0x158] ;  /* 0x0001580001037983 */ /* 0x000ea20000100800 */
[----:B0-----:R-:W-:Y:S02]  /*ad30*/  @P1 IMAD.MOV.U32 R158, RZ, RZ, R5 ;  /* 0x000000ffff9e1224 */ /* 0x001fe400078e0005 */
[----:B------:R-:W-:Y:S01]  /*ad40*/  @P1 IMAD.MOV.U32 R159, RZ, RZ, R6 ;  /* 0x000000ffff9f1224 */ /* 0x000fe200078e0006 */
[----:B------:R-:W3:Y:S04]  /*ad50*/  LDL R5, [R1+0x154] ;  /* 0x0001540001057983 */ /* 0x000ee80000100800 */
[----:B------:R4:W3:Y:S04]  /*ad60*/  @P1 LDG.E.U8 R190, desc[UR40][R158.64] ;  /* 0x000000289ebe1981 */ /* 0x0008e8000c1e1100 */
[----:B------:R-:W3:Y:S01]  /*ad70*/  LDL R6, [R1+0x150] ;  /* 0x0001500001067983 */ /* 0x000ee20000100800 */
[----:B----4-:R-:W-:-:S02]  /*ad80*/  @P0 IMAD.MOV.U32 R158, RZ, RZ, R0 ;  /* 0x000000ffff9e0224 */ /* 0x010fc400078e0000 */
[----:B------:R-:W-:Y:S01]  /*ad90*/  @P0 IMAD.MOV.U32 R159, RZ, RZ, R4 ;  /* 0x000000ffff9f0224 */ /* 0x000fe200078e0004 */
[C---:B------:R-:W-:Y:S01]  /*ada0*/  ISETP.GT.AND P1, PT, R146.reuse, 0x77, PT ;  /* 0x000000779200780c */ /* 0x040fe20003f24270 */
[----:B------:R-:W4:Y:S04]  /*adb0*/  LDL R4, [R1+0x148] ;  /* 0x0001480001047983 */ /* 0x000f280000100800 */
[----:B------:R0:W4:Y:S04]  /*adc0*/  @P0 LDG.E.U8 R191, desc[UR40][R158.64] ;  /* 0x000000289ebf0981 */ /* 0x000128000c1e1100 */
[----:B------:R-:W4:Y:S04]  /*add0*/  LDL R0, [R1+0x14c] ;  /* 0x00014c0001007983 */ /* 0x000f280000100800 */
[----:B------:R-:W0:Y:S04]  /*ade0*/  LDL R158, [R1+0x160] ;  /* 0x00016000019e7983 */ /* 0x000e280000100800 */
[----:B------:R-:W0:Y:S01]  /*adf0*/  LDL R159, [R1+0x164] ;  /* 0x00016400019f7983 */ /* 0x000e220000100800 */
[----:B------:R-:W-:-:S02]  /*ae00*/  ISETP.GT.AND P0, PT, R146, 0x78, PT ;  /* 0x000000789200780c */ /* 0x000fc40003f04270 */
[----:B------:R-:W-:Y:S02]  /*ae10*/  PRMT R192, RZ, 0x7610, R192 ;  /* 0x00007610ffc07816 */ /* 0x000fe400000000c0 */
[----:B------:R-:W-:Y:S02]  /*ae20*/  PRMT R193, RZ, 0x7610, R193 ;  /* 0x00007610ffc17816 */ /* 0x000fe400000000c1 */
[----:B------:R-:W-:Y:S02]  /*ae30*/  PRMT R194, RZ, 0x7610, R194 ;  /* 0x00007610ffc27816 */ /* 0x000fe400000000c2 */
[----:B0-----:R-:W-:-:S04]  /*ae40*/  @P1 LOP3.LUT R159, R159, R158, RZ, 0x3c, !PT ;  /* 0x0000009e9f9f1212 */ /* 0x001fc800078e3cff */
[----:B------:R-:W-:-:S04]  /*ae50*/  @P1 LOP3.LUT R158, R159, R158, RZ, 0x3c, !PT ;  /* 0x0000009e9f9e1212 */ /* 0x000fc800078e3cff */
[----:B------:R-:W-:-:S05]  /*ae60*/  @P1 LOP3.LUT R159, R159, R158, RZ, 0x3c, !PT ;  /* 0x0000009e9f9f1212 */ /* 0x000fca00078e3cff */
[----:B------:R2:W4:Y:S02]  /*ae70*/  @P1 LDG.E.U8 R192, desc[UR40][R158.64] ;  /* 0x000000289ec01981 */ /* 0x000524000c1e1100 */
[----:B--2---:R-:W-:Y:S02]  /*ae80*/  @P0 IMAD.MOV.U32 R159, RZ, RZ, R3 ;  /* 0x000000ffff9f0224 */ /* 0x004fe400078e0003 */
[----:B------:R-:W2:Y:S01]  /*ae90*/  LDL R3, [R1+0x140] ;  /* 0x0001400001037983 */ /* 0x000ea20000100800 */
[----:B------:R-:W-:-:S03]  /*aea0*/  @P0 IMAD.MOV.U32 R158, RZ, RZ, R2 ;  /* 0x000000ffff9e0224 */ /* 0x000fc600078e0002 */
[----:B------:R-:W2:Y:S01]  /*aeb0*/  LDL R2, [R1+0x144] ;  /* 0x0001440001027983 */ /* 0x000ea20000100800 */
[----:B------:R-:W-:-:S03]  /*aec0*/  ISETP.GT.AND P1, PT, R146, 0x79, PT ;  /* 0x000000799200780c */ /* 0x000fc60003f24270 */
[----:B------:R3:W2:Y:S01]  /*aed0*/  @P0 LDG.E.U8 R193, desc[UR40][R158.64] ;  /* 0x000000289ec10981 */ /* 0x0006a2000c1e1100 */
[----:B------:R-:W-:-:S09]  /*aee0*/  ISETP.GT.AND P0, PT, R146, 0x7a, PT ;  /* 0x0000007a9200780c */ /* 0x000fd20003f04270 */
[----:B---3--:R-:W-:Y:S02]  /*aef0*/  @P1 IMAD.MOV.U32 R158, RZ, RZ, R5 ;  /* 0x000000ffff9e1224 */ /* 0x008fe400078e0005 */
[----:B------:R-:W-:Y:S01]  /*af00*/  @P1 IMAD.MOV.U32 R159, RZ, RZ, R6 ;  /* 0x000000ffff9f1224 */ /* 0x000fe200078e0006 */
[----:B------:R-:W3:Y:S04]  /*af10*/  LDL R5, [R1+0x13c] ;  /* 0x00013c0001057983 */ /* 0x000ee80000100800 */
[----:B------:R-:W3:Y:S01]  /*af20*/  LDL R6, [R1+0x138] ;  /* 0x0001380001067983 */ /* 0x000ee20000100800 */
[----:B------:R-:W-:-:S03]  /*af30*/  PRMT R195, RZ, 0x7610, R195 ;  /* 0x00007610ffc37816 */ /* 0x000fc600000000c3 */
[----:B------:R4:W3:Y:S02]  /*af40*/  @P1 LDG.E.U8 R194, desc[UR40][R158.64] ;  /* 0x000000289ec21981 */ /* 0x0008e4000c1e1100 */
[----:B----4-:R-:W-:Y:S02]  /*af50*/  @P0 IMAD.MOV.U32 R158, RZ, RZ, R0 ;  /* 0x000000ffff9e0224 */ /* 0x010fe400078e0000 */
[----:B------:R-:W-:Y:S01]  /*af60*/  @P0 IMAD.MOV.U32 R159, RZ, RZ, R4 ;  /* 0x000000ffff9f0224 */ /* 0x000fe200078e0004 */
[----:B------:R-:W4:Y:S04]  /*af70*/  LDL R0, [R1+0x134] ;  /* 0x0001340001007983 */ /* 0x000f280000100800 */
[----:B------:R-:W4:Y:S04]  /*af80*/  LDL R4, [R1+0x130] ;  /* 0x0001300001047983 */ /* 0x000f280000100800 */
[----:B------:R2:W4:Y:S01]  /*af90*/  @P0 LDG.E.U8 R195, desc[UR40][R158.64] ;  /* 0x000000289ec30981 */ /* 0x000522000c1e1100 */
[----:B------:R-:W-:-:S02]  /*afa0*/  ISETP.GT.AND P0, PT, R146, 0x7b, PT ;  /* 0x0000007b9200780c */ /* 0x000fc40003f04270 */
[----:B------:R-:W-:Y:S02]  /*afb0*/  LOP3.LUT R168, R168, 0xffff, RZ, 0xc0, !PT ;  /* 0x0000ffffa8a87812 */ /* 0x000fe400078ec0ff */
[----:B------:R-:W-:-:S09]  /*afc0*/  LOP3.LUT R167, R167, 0xffff, RZ, 0xc0, !PT ;  /* 0x0000ffffa7a77812 */ /* 0x000fd200078ec0ff */
[----:B--2---:R-:W-:Y:S02]  /*afd0*/  @P0 IMAD.MOV.U32 R159, RZ, RZ, R3 ;  /* 0x000000ffff9f0224 */ /* 0x004fe400078e0003 */
[----:B------:R-:W2:Y:S01]  /*afe0*/  LDL R3, [R1+0x128] ;  /* 0x0001280001037983 */ /* 0x000ea20000100800 */
[--C-:B------:R-:W-:Y:S01]  /*aff0*/  PRMT R168, R168, 0x3340, R167.reuse ;  /* 0x00003340a8a87816 */ /* 0x100fe200000000a7 */
[----:B------:R-:W-:Y:S01]  /*b000*/  @P0 IMAD.MOV.U32 R158, RZ, RZ, R2 ;  /* 0x000000ffff9e0224 */ /* 0x000fe200078e0002 */
[----:B------:R-:W-:Y:S01]  /*b010*/  PRMT R167, RZ, 0x7610, R167 ;  /* 0x00007610ffa77816 */ /* 0x000fe200000000a7 */
[----:B------:R-:W2:Y:S05]  /*b020*/  LDL R2, [R1+0x12c] ;  /* 0x00012c0001027983 */ /* 0x000eaa0000100800 */
[----:B------:R3:W2:Y:S01]  /*b030*/  @P0 LDG.E.U8 R167, desc[UR40][R158.64] ;  /* 0x000000289ea70981 */ /* 0x0006a2000c1e1100 */
[----:B------:R-:W-:-:S02]  /*b040*/  ISETP.GT.AND P0, PT, R146, 0x7c, PT ;  /* 0x0000007c9200780c */ /* 0x000fc40003f04270 */
[----:B------:R-:W-:Y:S02]  /*b050*/  LOP3.LUT R166, R166, 0xffff, RZ, 0xc0, !PT ;  /* 0x0000ffffa6a67812 */ /* 0x000fe400078ec0ff */
[----:B------:R-:W-:-:S04]  /*b060*/  LOP3.LUT R165, R165, 0xffff, RZ, 0xc0, !PT ;  /* 0x0000ffffa5a57812 */ /* 0x000fc800078ec0ff */
[--C-:B------:R-:W-:Y:S02]  /*b070*/  PRMT R166, R166, 0x3340, R165.reuse ;  /* 0x00003340a6a67816 */ /* 0x100fe400000000a5 */
[----:B------:R-:W-:-:S03]  /*b080*/  PRMT R165, RZ, 0x7610, R165 ;  /* 0x00007610ffa57816 */ /* 0x000fc600000000a5 */
[----:B---3--:R-:W-:Y:S02]  /*b090*/  @P0 IMAD.MOV.U32 R158, RZ, RZ, R5 ;  /* 0x000000ffff9e0224 */ /* 0x008fe400078e0005 */
[----:B------:R-:W-:-:S05]  /*b0a0*/  @P0 IMAD.MOV.U32 R159, RZ, RZ, R6 ;  /* 0x000000ffff9f0224 */ /* 0x000fca00078e0006 */
[----:B------:R4:W3:Y:S01]  /*b0b0*/  @P0 LDG.E.U8 R165, desc[UR40][R158.64] ;  /* 0x000000289ea50981 */ /* 0x0008e2000c1e1100 */
[----:B------:R-:W-:Y:S02]  /*b0c0*/  ISETP.GT.AND P0, PT, R146, 0x7d, PT ;  /* 0x0000007d9200780c */ /* 0x000fe40003f04270 */
[----:B------:R-:W-:Y:S02]  /*b0d0*/  LOP3.LUT R164, R164, 0xffff, RZ, 0xc0, !PT ;  /* 0x0000ffffa4a47812 */ /* 0x000fe400078ec0ff */
[----:B------:R-:W-:-:S04]  /*b0e0*/  LOP3.LUT R163, R163, 0xffff, RZ, 0xc0, !PT ;  /* 0x0000ffffa3a37812 */ /* 0x000fc800078ec0ff */
[--C-:B------:R-:W-:Y:S02]  /*b0f0*/  PRMT R164, R164, 0x3340, R163.reuse ;  /* 0x00003340a4a47816 */ /* 0x100fe400000000a3 */
[----:B------:R-:W-:-:S03]  /*b100*/  PRMT R163, RZ, 0x7610, R163 ;  /* 0x00007610ffa37816 */ /* 0x000fc600000000a3 */
[----:B----4-:R-:W-:Y:S02]  /*b110*/  @P0 IMAD.MOV.U32 R158, RZ, RZ, R0 ;  /* 0x000000ffff9e0224 */ /* 0x010fe400078e0000 */
[----:B------:R-:W-:Y:S01]  /*b120*/  @P0 IMAD.MOV.U32 R159, RZ, RZ, R4 ;  /* 0x000000ffff9f0224 */ /* 0x000fe200078e0004 */
[----:B------:R-:W4:Y:S04]  /*b130*/  LDL R0, [R1+0x124] ;  /* 0x0001240001007983 */ /* 0x000f280000100800 */
[----:B------:R2:W3:Y:S01]  /*b140*/  @P0 LDG.E.U8 R163, desc[UR40][R158.64] ;  /* 0x000000289ea30981 */ /* 0x0004e2000c1e1100 */
[----:B------:R-:W-:-:S13]  /*b150*/  ISETP.GT.AND P0, PT, R146, 0x7e, PT ;  /* 0x0000007e9200780c */ /* 0x000fda0003f04270 */
[----:B--2---:R-:W-:Y:S02]  /*b160*/  @P0 IMAD.MOV.U32 R159, RZ, RZ, R3 ;  /* 0x000000ffff9f0224 */ /* 0x004fe400078e0003 */
[----:B------:R-:W2:Y:S01]  /*b170*/  LDL R3, [R1+0x120] ;  /* 0x0001200001037983 */ /* 0x000ea20000100800 */
[----:B------:R-:W-:Y:S02]  /*b180*/  LOP3.LUT R161, R161, 0xffff, RZ, 0xc0, !PT ;  /* 0x0000ffffa1a17812 */ /* 0x000fe400078ec0ff */
[----:B------:R-:W-:Y:S01]  /*b190*/  LOP3.LUT R162, R162, 0xffff, RZ, 0xc0, !PT ;  /* 0x0000ffffa2a27812 */ /* 0x000fe200078ec0ff */
[----:B------:R-:W-:Y:S01]  /*b1a0*/  @P0 IMAD.MOV.U32 R158, RZ, RZ, R2 ;  /* 0x000000ffff9e0224 */ /* 0x000fe200078e0002 */
[----:B------:R-:W-:Y:S01]  /*b1b0*/  LOP3.LUT R160, R160, 0xffff, RZ, 0xc0, !PT ;  /* 0x0000ffffa0a07812 */ /* 0x000fe200078ec0ff */
[----:B------:R-:W3:Y:S01]  /*b1c0*/  LDL R2, [R1+0x554] ;  /* 0x0005540001027983 */ /* 0x000ee20000100800 */
[----:B------:R-:W-:Y:S02]  /*b1d0*/  PRMT R162, R161, 0x3340, R162 ;  /* 0x00003340a1a27816 */ /* 0x000fe400000000a2 */
[----:B------:R-:W-:-:S02]  /*b1e0*/  PRMT R161, RZ, 0x7610, R161 ;  /* 0x00007610ffa17816 */ /* 0x000fc400000000a1 */
[----:B------:R-:W-:-:S04]  /*b1f0*/  LOP3.LUT R157, R157, 0xffff, RZ, 0xc0, !PT ;  /* 0x0000ffff9d9d7812 */ /* 0x000fc800078ec0ff */
[----:B------:R-:W3:Y:S01]  /*b200*/  @P0 LDG.E.U8 R161, desc[UR40][R158.64] ;  /* 0x000000289ea10981 */ /* 0x000ee2000c1e1100 */
[----:B------:R-:W-:Y:S02]  /*b210*/  ISETP.GT.AND P0, PT, R146, 0x7f, PT ;  /* 0x0000007f9200780c */ /* 0x000fe40003f04270 */
[----:B------:R-:W-:Y:S02]  /*b220*/  LOP3.LUT R113, R113, 0xffff, RZ, 0xc0, !PT ;  /* 0x0000ffff71717812 */ /* 0x000fe400078ec0ff */
[----:B------:R-:W-:Y:S02]  /*b230*/  LOP3.LUT R156, R156, 0xffff, RZ, 0xc0, !PT ;  /* 0x0000ffff9c9c7812 */ /* 0x000fe400078ec0ff */
[----:B------:R-:W-:Y:S02]  /*b240*/  PRMT R160, R160, 0x3340, R157 ;  /* 0x00003340a0a07816 */ /* 0x000fe4000000009d */
[----:B------:R-:W-:Y:S02]  /*b250*/  LOP3.LUT R112, R112, 0xffff, RZ, 0xc0, !PT ;  /* 0x0000ffff70707812 */ /* 0x000fe400078ec0ff */
[----:B------:R-:W-:-:S02]  /*b260*/  LOP3.LUT R114, R114, 0xffff, RZ, 0xc0, !PT ;  /* 0x0000ffff72727812 */ /* 0x000fc400078ec0ff */
[----:B------:R-:W-:Y:S02]  /*b270*/  PRMT R157, R113, 0x3340, R156 ;  /* 0x00003340719d7816 */ /* 0x000fe4000000009c */
[----:B------:R-:W-:Y:S02]  /*b280*/  PRMT R156, R112, 0x3340, R114 ;  /* 0x00003340709c7816 */ /* 0x000fe40000000072 */
[----:B------:R-:W-:Y:S02]  /*b290*/  PRMT R114, R160, 0x5410, R157 ;  /* 0x00005410a0727816 */ /* 0x000fe4000000009d */
[----:B------:R-:W-:Y:S02]  /*b2a0*/  LOP3.LUT R115, R115, 0xffff, RZ, 0xc0, !PT ;  /* 0x0000ffff73737812 */ /* 0x000fe400078ec0ff */
[----:B------:R-:W-:-:S04]  /*b2b0*/  LOP3.LUT R155, R155, 0xffff, RZ, 0xc0, !PT ;  /* 0x0000ffff9b9b7812 */ /* 0x000fc800078ec0ff */
[----:B------:R-:W-:-:S04]  /*b2c0*/  PRMT R115, R115, 0x3340, R155 ;  /* 0x0000334073737816 */ /* 0x000fc8000000009b */
[----:B------:R-:W-:Y:S01]  /*b2d0*/  PRMT R115, R156, 0x5410, R115 ;  /* 0x000054109c737816 */ /* 0x000fe20000000073 */
[----:B----4-:R-:W-:Y:S02]  /*b2e0*/  @P0 IMAD.MOV.U32 R156, RZ, RZ, R0 ;  /* 0x000000ffff9c0224 */ /* 0x010fe400078e0000 */
[----:B------:R-:W0:Y:S01]  /*b2f0*/  S2R R0, SR_TID.X ;  /* 0x0000000000007919 */ /* 0x000e220000002100 */
[----:B--2---:R-:W-:Y:S02]  /*b300*/  @P0 IMAD.MOV.U32 R157, RZ, RZ, R3 ;  /* 0x000000ffff9d0224 */ /* 0x004fe400078e0003 */
[----:B------:R-:W2:Y:S01]  /*b310*/  LDL R3, [R1+0x574] ;  /* 0x0005740001037983 */ /* 0x000ea20000100800 */
[----:B------:R-:W-:-:S06]  /*b320*/  PRMT R155, RZ, 0x7610, R155 ;  /* 0x00007610ff9b7816 */ /* 0x000fcc000000009b */
[----:B------:R-:W4:Y:S01]  /*b330*/  @P0 LDG.E.U8 R155, desc[UR40][R156.64] ;  /* 0x000000289c9b0981 */ /* 0x000f22000c1e1100 */
[----:B0-----:R-:W-:Y:S02]  /*b340*/  LOP3.LUT R0, R0, 0x7f, RZ, 0xc0, !PT ;  /* 0x0000007f00007812 */ /* 0x001fe400078ec0ff */
[----:B------:R-:W-:Y:S02]  /*b350*/  PRMT R112, R168, 0x5410, R166 ;  /* 0x00005410a8707816 */ /* 0x000fe400000000a6 */
[----:B------:R-:W-:Y:S01]  /*b360*/  PRMT R113, R164, 0x5410, R162 ;  /* 0x00005410a4717816 */ /* 0x000fe200000000a2 */
[----:B------:R-:W-:Y:S01]  /*b370*/  BAR.SYNC.DEFER_BLOCKING 0x0 ;  /* 0x0000000000007b1d */ /* 0x000fe20000010000 */
[----:B------:R-:W-:Y:S02]  /*b380*/  LOP3.LUT R150, R150, 0xffff, RZ, 0xc0, !PT ;  /* 0x0000ffff96967812 */ /* 0x000fe400078ec0ff */
[----:B------:R-:W-:Y:S02]  /*b390*/  LOP3.LUT R145, R145, 0xffff, RZ, 0xc0, !PT ;  /* 0x0000ffff91917812 */ /* 0x000fe400078ec0ff */
[----:B------:R-:W-:-:S02]  /*b3a0*/  LOP3.LUT R141, R141, 0xffff, RZ, 0xc0, !PT ;  /* 0x0000ffff8d8d7812 */ /* 0x000fc400078ec0ff */
[----:B------:R-:W-:Y:S02]  /*b3b0*/  LOP3.LUT R152, R152, 0xffff, RZ, 0xc0, !PT ;  /* 0x0000ffff98987812 */ /* 0x000fe400078ec0ff */
[----:B------:R-:W-:Y:S02]  /*b3c0*/  LOP3.LUT R139, R139, 0xffff, RZ, 0xc0, !PT ;  /* 0x0000ffff8b8b7812 */ /* 0x000fe400078ec0ff */
[----:B------:R-:W-:Y:S02]  /*b3d0*/  LOP3.LUT R144, R144, 0xffff, RZ, 0xc0, !PT ;  /* 0x0000ffff90907812 */ /* 0x000fe400078ec0ff */
        /* <DEDUP_REMOVED lines=10> */
[----:B------:R-:W-:Y:S01]  /*b480*/  ISETP.GE.AND P0, PT, R0, R146, PT ;  /* 0x000000920000720c */ /* 0x000fe20003f06270 */
[----:B---3--:R0:W-:Y:S01]  /*b490*/  STS.128 [R2+UR8], R112 ;  /* 0x0000007002007988 */ /* 0x0081e20008000c08 */
[----:B------:R-:W-:Y:S02]  /*b4a0*/  PRMT R145, R150, 0x3340, R145 ;  /* 0x0000334096917816 */ /* 0x000fe40000000091 */
[----:B------:R-:W-:Y:S01]  /*b4b0*/  PRMT R139, R139, 0x3340, R144 ;  /* 0x000033408b8b7816 */ /* 0x000fe20000000090 */
[----:B------:R-:W3:Y:S01]  /*b4c0*/  LDL R0, [R1+0x11c] ;  /* 0x00011c0001007983 */ /* 0x000ee20000100800 */
[----:B------:R-:W-:Y:S02]  /*b4d0*/  PRMT R138, R138, 0x3340, R143 ;  /* 0x000033408a8a7816 */ /* 0x000fe4000000008f */
[----:B------:R-:W-:-:S02]  /*b4e0*/  PRMT R142, R153, 0x3340, R142 ;  /* 0x00003340998e7816 */ /* 0x000fc4000000008e */
[----:B0-----:R-:W-:Y:S01]  /*b4f0*/  PRMT R112, R141, 0x3340, R152 ;  /* 0x000033408d707816 */ /* 0x001fe20000000098 */
[----:B------:R-:W4:Y:S01]  /*b500*/  LDL R2, [R1+0x118] ;  /* 0x0001180001027983 */ /* 0x000f220000100800 */
[----:B------:R-:W-:Y:S02]  /*b510*/  PRMT R113, R154, 0x3340, R149 ;  /* 0x000033409a717816 */ /* 0x000fe40000000095 */
[----:B------:R-:W-:Y:S02]  /*b520*/  PRMT R114, R140, 0x3340, R151 ;  /* 0x000033408c727816 */ /* 0x000fe40000000097 */
[----:B------:R-:W-:Y:S02]  /*b530*/  PRMT R115, R147, 0x3340, R148 ;  /* 0x0000334093737816 */ /* 0x000fe40000000094 */
[----:B------:R-:W-:Y:S02]  /*b540*/  PRMT R112, R145, 0x5410, R112 ;  /* 0x0000541091707816 */ /* 0x000fe40000000070 */
[----:B------:R-:W-:-:S02]  /*b550*/  PRMT R113, R139, 0x5410, R113 ;  /* 0x000054108b717816 */ /* 0x000fc40000000071 */
[----:B------:R-:W-:Y:S02]  /*b560*/  PRMT R114, R138, 0x5410, R114 ;  /* 0x000054108a727816 */ /* 0x000fe40000000072 */
[----:B------:R-:W-:Y:S02]  /*b570*/  PRMT R115, R142, 0x5410, R115 ;  /* 0x000054108e737816 */ /* 0x000fe40000000073 */
[----:B------:R-:W-:-:S03]  /*b580*/  PRMT R138, RZ, 0x7610, R138 ;  /* 0x00007610ff8a7816 */ /* 0x000fc6000000008a */
[----:B--2---:R0:W-:Y:S02]  /*b590*/  STS.128 [R3+UR8], R112 ;  /* 0x0000007003007988 */ /* 0x0041e40008000c08 */
[----:B0-----:R-:W-:Y:S02]  /*b5a0*/  @!P0 IMAD.MOV.U32 R112, RZ, RZ, R198 ;  /* 0x000000ffff708224 */ /* 0x001fe400078e00c6 */
[----:B------:R-:W-:-:S05]  /*b5b0*/  @!P0 IMAD.MOV.U32 R113, RZ, RZ, R197 ;  /* 0x000000ffff718224 */ /* 0x000fca00078e00c5 */
[----:B------:R3:W2:Y:S04]  /*b5c0*/  @!P0 LDG.E.U8 R138, desc[UR40][R112.64] ;  /* 0x00000028708a8981 */ /* 0x0006a8000c1e1100 */
[----:B------:R-:W-:Y:S04]  /*b5d0*/  STL [R1+0x5a8], R198 ;  /* 0x0005a8c601007387 */ /* 0x000fe80000100800 */
[----:B------:R-:W-:Y:S01]  /*b5e0*/  STL [R1+0x5a4], R197 ;  /* 0x0005a4c501007387 */ /* 0x000fe20000100800 */
[----:B---3--:R-:W-:Y:S02]  /*b5f0*/  @!P0 IMAD.MOV.U32 R112, RZ, RZ, R0 ;  /* 0x000000ffff708224 */ /* 0x008fe400078e0000 */
[----:B----4-:R-:W-:Y:S01]  /*b600*/  @!P0 IMAD.MOV.U32 R113, RZ, RZ, R2 ;  /* 0x000000ffff718224 */ /* 0x010fe200078e0002 */
[----:B--2---:R0:W-:Y:S04]  /*b610*/  STL [R1+0x64c], R138 ;  /* 0x00064c8a01007387 */ /* 0x0041e80000100800 */
[----:B------:R-:W2:Y:S04]  /*b620*/  LDL R0, [R1+0x570] ;  /* 0x0005700001007983 */ /* 0x000ea80000100800 */
[----:B------:R-:W3:Y:S04]  /*b630*/  LDL R6, [R1+0x9c] ;  /* 0x00009c0001067983 */ /* 0x000ee80000100800 */
[----:B0-----:R-:W4:Y:S04]  /*b640*/  LDL R138, [R1+0x98] ;  /* 0x00009800018a7983 */ /* 0x001f280000100800 */
[----:B------:R-:W3:Y:S04]  /*b650*/  LDL R3, [R1+0xd8] ;  /* 0x0000d80001037983 */ /* 0x000ee80000100800 */
[----:B------:R-:W4:Y:S04]  /*b660*/  LDL R2, [R1+0xdc] ;  /* 0x0000dc0001027983 */ /* 0x000f280000100800 */
[----:B------:R-:W4:Y:S04]  /*b670*/  LDL R5, [R1+0x58] ;  /* 0x0000580001057983 */ /* 0x000f280000100800 */
[----:B------:R-:W4:Y:S01]  /*b680*/  LDL R4, [R1+0x5c] ;  /* 0x00005c0001047983 */ /* 0x000f220000100800 */
[----:B------:R-:W-:-:S02]  /*b690*/  PRMT R139, RZ, 0x7610, R139 ;  /* 0x00007610ff8b7816 */ /* 0x000fc4000000008b */
[----:B------:R-:W-:Y:S02]  /*b6a0*/  LOP3.LUT R122, R122, 0xffff, RZ, 0xc0, !PT ;  /* 0x0000ffff7a7a7812 */ /* 0x000fe400078ec0ff */
[----:B------:R-:W-:Y:S02]  /*b6b0*/  LOP3.LUT R123, R123, 0xffff, RZ, 0xc0, !PT ;  /* 0x0000ffff7b7b7812 */ /* 0x000fe400078ec0ff */
[----:B------:R-:W-:Y:S01]  /*b6c0*/  LOP3.LUT R124, R124, 0xffff, RZ, 0xc0, !PT ;  /* 0x0000ffff7c7c7812 */ /* 0x000fe200078ec0ff */
[----:B------:R0:W4:Y:S01]  /*b6d0*/  @!P0 LDG.E.U8 R139, desc[UR40][R112.64] ;  /* 0x00000028708b8981 */ /* 0x000122000c1e1100 */
        /* <DEDUP_REMOVED lines=13> */
[----:B------:R-:W-:Y:S02]  /*b7b0*/  PRMT R122, R122, 0x3340, R123 ;  /* 0x000033407a7a7816 */ /* 0x000fe4000000007b */
[----:B0-----:R-:W-:-:S02]  /*b7c0*/  PRMT R112, R124, 0x3340, R125 ;  /* 0x000033407c707816 */ /* 0x001fc4000000007d */
[----:B------:R-:W-:Y:S02]  /*b7d0*/  PRMT R126, R126, 0x3340, R127 ;  /* 0x000033407e7e7816 */ /* 0x000fe4000000007f */
[----:B------:R-:W-:Y:S02]  /*b7e0*/  PRMT R113, R128, 0x3340, R129 ;  /* 0x0000334080717816 */ /* 0x000fe40000000081 */
[----:B------:R-:W-:Y:S02]  /*b7f0*/  PRMT R130, R130, 0x3340, R131 ;  /* 0x0000334082827816 */ /* 0x000fe40000000083 */
[----:B------:R-:W-:Y:S02]  /*b800*/  PRMT R114, R132, 0x3340, R133 ;  /* 0x0000334084727816 */ /* 0x000fe40000000085 */
[----:B------:R-:W-:Y:S02]  /*b810*/  PRMT R134, R134, 0x3340, R135 ;  /* 0x0000334086867816 */ /* 0x000fe40000000087 */
[----:B------:R-:W-:-:S02]  /*b820*/  PRMT R115, R136, 0x3340, R137 ;  /* 0x0000334088737816 */ /* 0x000fc40000000089 */
[----:B------:R-:W-:Y:S02]  /*b830*/  PRMT R112, R122, 0x5410, R112 ;  /* 0x000054107a707816 */ /* 0x000fe40000000070 */
[----:B------:R-:W-:Y:S02]  /*b840*/  PRMT R113, R126, 0x5410, R113 ;  /* 0x000054107e717816 */ /* 0x000fe40000000071 */
[----:B------:R-:W-:Y:S02]  /*b850*/  PRMT R114, R130, 0x5410, R114 ;  /* 0x0000541082727816 */ /* 0x000fe40000000072 */
[----:B------:R-:W-:Y:S02]  /*b860*/  PRMT R115, R134, 0x5410, R115 ;  /* 0x0000541086737816 */ /* 0x000fe40000000073 */
[----:B------:R-:W-:Y:S02]  /*b870*/  PRMT R122, RZ, 0x7610, R122 ;  /* 0x00007610ff7a7816 */ /* 0x000fe4000000007a */
[----:B------:R-:W-:Y:S01]  /*b880*/  PRMT R123, RZ, 0x7610, R123 ;  /* 0x00007610ff7b7816 */ /* 0x000fe2000000007b */
[----:B--2---:R0:W-:Y:S01]  /*b890*/  STS.128 [R0+UR8], R112 ;  /* 0x0000007000007988 */ /* 0x0041e20008000c08 */
[----:B---3--:R-:W-:-:S02]  /*b8a0*/  @!P0 IMAD.MOV.U32 R125, RZ, RZ, R3 ;  /* 0x000000ffff7d8224 */ /* 0x008fc400078e0003 */
[----:B0-----:R-:W-:Y:S02]  /*b8b0*/  @!P0 IMAD.MOV.U32 R112, RZ, RZ, R6 ;  /* 0x000000ffff708224 */ /* 0x001fe400078e0006 */
[----:B----4-:R-:W-:Y:S02]  /*b8c0*/  @!P0 IMAD.MOV.U32 R113, RZ, RZ, R138 ;  /* 0x000000ffff718224 */ /* 0x010fe400078e008a */
[----:B------:R-:W-:Y:S01]  /*b8d0*/  @!P0 IMAD.MOV.U32 R124, RZ, RZ, R2 ;  /* 0x000000ffff7c8224 */ /* 0x000fe200078e0002 */
[----:B------:R-:W-:Y:S02]  /*b8e0*/  PRMT R115, RZ, 0x7610, R115 ;  /* 0x00007610ff737816 */ /* 0x000fe40000000073 */
[----:B------:R0:W2:Y:S04]  /*b8f0*/  @!P0 LDG.E.U8 R122, desc[UR40][R112.64] ;  /* 0x00000028707a8981 */ /* 0x0000a8000c1e1100 */
[----:B------:R-:W3:Y:S01]  /*b900*/  @!P0 LDG.E.U8 R123, desc[UR40][R124.64] ;  /* 0x000000287c7b8981 */ /* 0x000ee2000c1e1100 */
[----:B0-----:R-:W-:-:S02]  /*b910*/  @!P0 IMAD.MOV.U32 R112, RZ, RZ, R4 ;  /* 0x000000ffff708224 */ /* 0x001fc400078e0004 */
[----:B------:R-:W-:-:S05]  /*b920*/  @!P0 IMAD.MOV.U32 R113, RZ, RZ, R5 ;  /* 0x000000ffff718224 */ /* 0x000fca00078e0005 */
[----:B------:R-:W4:Y:S04]  /*b930*/  @!P0 LDG.E.U8 R115, desc[UR40][R112.64] ;  /* 0x0000002870738981 */ /* 0x000f28000c1e1100 */
[----:B------:R-:W-:Y:S04]  /*b940*/  STL [R1+0x650], R139 ;  /* 0x0006508b01007387 */ /* 0x000fe80000100800 */
[----:B------:R-:W4:Y:S04]  /*b950*/  LDL R3, [R1+0x18] ;  /* 0x0000180001037983 */ /* 0x000f280000100800 */
[----:B------:R-:W4:Y:S04]  /*b960*/  LDL R2, [R1+0x1c] ;  /* 0x00001c0001027983 */ /* 0x000f280000100800 */
[----:B---3--:R0:W-:Y:S04]  /*b970*/  STL [R1+0x654], R123 ;  /* 0x0006547b01007387 */ /* 0x0081e80000100800 */
[----:B------:R-:W3:Y:S04]  /*b980*/  LDL.LU R198, [R1+0x10] ;  /* 0x0000100001c67983 */ /* 0x000ee80000300800 */
[----:B------:R-:W3:Y:S04]  /*b990*/  LDL.LU R197, [R1+0x8] ;  /* 0x0000080001c57983 */ /* 0x000ee80000300800 */
[----:B------:R-:W3:Y:S04]  /*b9a0*/  LDL.LU R0, [R1] ;  /* 0x0000000001007983 */ /* 0x000ee80000300800 */
[----:B--2---:R1:W-:Y:S04]  /*b9b0*/  STL [R1+0x658], R122 ;  /* 0x0006587a01007387 */ /* 0x0043e80000100800 */
[----:B----4-:R2:W-:Y:S04]  /*b9c0*/  STL [R1+0x65c], R115 ;  /* 0x00065c7301007387 */ /* 0x0105e80000100800 */
[----:B------:R-:W4:Y:S04]  /*b9d0*/  LDL R138, [R1+0x110] ;  /* 0x00011000018a7983 */ /* 0x000f280000100800 */
[----:B0-----:R-:W3:Y:S01]  /*b9e0*/  LDL R123, [R1+0x114] ;  /* 0x00011400017b7983 */ /* 0x001ee20000100800 */
[----:B------:R-:W-:Y:S01]  /*b9f0*/  PRMT R114, RZ, 0x7610, R114 ;  /* 0x00007610ff727816 */ /* 0x000fe20000000072 */
[----:B------:R-:W-:-:S02]  /*ba00*/  @!P0 IMAD.MOV.U32 R124, RZ, RZ, R2 ;  /* 0x000000ffff7c8224 */ /* 0x000fc400078e0002 */
[----:B------:R-:W-:Y:S01]  /*ba10*/  @!P0 IMAD.MOV.U32 R125, RZ, RZ, R3 ;  /* 0x000000ffff7d8224 */ /* 0x000fe200078e0003 */
[----:B------:R-:W-:Y:S01]  /*ba20*/  PRMT R113, RZ, 0x7610, R113 ;  /* 0x00007610ff717816 */ /* 0x000fe20000000071 */
[----:B-1----:R-:W3:Y:S04]  /*ba30*/  LDL R122, [R1+0xd0] ;  /* 0x0000d000017a7983 */ /* 0x002ee80000100800 */
[----:B------:R0:W3:Y:S01]  /*ba40*/  @!P0 LDG.E.U8 R114, desc[UR40][R124.64] ;  /* 0x000000287c728981 */ /* 0x0000e2000c1e1100 */
[----:B------:R-:W-:Y:S02]  /*ba50*/  PRMT R112, RZ, 0x7610, R112 ;  /* 0x00007610ff707816 */ /* 0x000fe40000000070 */
[----:B------:R-:W-:Y:S01]  /*ba60*/  PRMT R126, RZ, 0x7610, R126 ;  /* 0x00007610ff7e7816 */ /* 0x000fe2000000007e */
[----:B--2---:R-:W2:Y:S01]  /*ba70*/  LDL R115, [R1+0xd4] ;  /* 0x0000d40001737983 */ /* 0x004ea20000100800 */
[----:B------:R-:W-:-:S03]  /*ba80*/  PRMT R127, RZ, 0x7610, R127 ;  /* 0x00007610ff7f7816 */ /* 0x000fc6000000007f */
[----:B------:R-:W2:Y:S01]  /*ba90*/  LDL R6, [R1+0x90] ;  /* 0x0000900001067983 */ /* 0x000ea20000100800 */
[----:B0-----:R-:W-:Y:S02]  /*baa0*/  @!P0 IMAD.MOV.U32 R124, RZ, RZ, R244 ;  /* 0x000000ffff7c8224 */ /* 0x001fe400078e00f4 */
[----:B------:R-:W-:Y:S01]  /*bab0*/  @!P0 IMAD.MOV.U32 R125, RZ, RZ, R243 ;  /* 0x000000ffff7d8224 */ /* 0x000fe200078e00f3 */
[----:B------:R-:W2:Y:S04]  /*bac0*/  LDL R5, [R1+0x94] ;  /* 0x0000940001057983 */ /* 0x000ea80000100800 */
[----:B------:R0:W2:Y:S04]  /*bad0*/  @!P0 LDG.E.U8 R113, desc[UR40][R124.64] ;  /* 0x000000287c718981 */ /* 0x0000a8000c1e1100 */
[----:B------:R-:W2:Y:S04]  /*bae0*/  LDL R4, [R1+0x50] ;  /* 0x0000500001047983 */ /* 0x000ea80000100800 */
[----:B------:R-:W2:Y:S01]  /*baf0*/  LDL R3, [R1+0x54] ;  /* 0x0000540001037983 */ /* 0x000ea20000100800 */
[----:B0-----:R-:W-:-:S02]  /*bb00*/  @!P0 IMAD.MOV.U32 R124, RZ, RZ, R228 ;  /* 0x000000ffff7c8224 */ /* 0x001fc400078e00e4 */
[----:B------:R-:W-:Y:S01]  /*bb10*/  @!P0 IMAD.MOV.U32 R125, RZ, RZ, R227 ;  /* 0x000000ffff7d8224 */ /* 0x000fe200078e00e3 */
[----:B------:R-:W2:Y:S04]  /*bb20*/  LDL R2, [R1+0x14] ;  /* 0x0000140001027983 */ /* 0x000ea80000100800 */
[----:B------:R0:W2:Y:S02]  /*bb30*/  @!P0 LDG.E.U8 R112, desc[UR40][R124.64] ;  /* 0x000000287c708981 */ /* 0x0000a4000c1e1100 */
[----:B0-----:R-:W-:Y:S02]  /*bb40*/  @!P0 IMAD.MOV.U32 R124, RZ, RZ, R212 ;  /* 0x000000ffff7c8224 */ /* 0x001fe400078e00d4 */
[----:B------:R-:W-:-:S05]  /*bb50*/  @!P0 IMAD.MOV.U32 R125, RZ, RZ, R211 ;  /* 0x000000ffff7d8224 */ /* 0x000fca00078e00d3 */
[----:B------:R4:W2:Y:S02]  /*bb60*/  @!P0 LDG.E.U8 R126, desc[UR40][R124.64] ;  /* 0x000000287c7e8981 */ /* 0x0008a4000c1e1100 */
[----:B----4-:R-:W-:Y:S02]  /*bb70*/  @!P0 IMAD.MOV.U32 R125, RZ, RZ, R138 ;  /* 0x000000ffff7d8224 */ /* 0x010fe400078e008a */
[----:B---3--:R-:W-:-:S05]  /*bb80*/  @!P0 IMAD.MOV.U32 R124, RZ, RZ, R123 ;  /* 0x000000ffff7c8224 */ /* 0x008fca00078e007b */
[----:B------:R2:W3:Y:S04]  /*bb90*/  @!P0 LDG.E.U8 R127, desc[UR40][R124.64] ;  /* 0x000000287c7f8981 */ /* 0x0004e8000c1e1100 */
[----:B------:R-:W-:Y:S04]  /*bba0*/  STL [R1+0x660], R114 ;  /* 0x0006607201007387 */ /* 0x000fe80000100800 */
[----:B------:R0:W-:Y:S01]  /*bbb0*/  STL [R1+0x5b0], R244 ;  /* 0x0005b0f401007387 */ /* 0x0001e20000100800 */
[----:B------:R-:W-:Y:S01]  /*bbc0*/  PRMT R128, RZ, 0x7610, R128 ;  /* 0x00007610ff807816 */ /* 0x000fe20000000080 */
[----:B--2---:R-:W-:-:S02]  /*bbd0*/  @!P0 IMAD.MOV.U32 R124, RZ, RZ, R115 ;  /* 0x000000ffff7c8224 */ /* 0x004fc400078e0073 */
[----:B------:R-:W-:Y:S01]  /*bbe0*/  @!P0 IMAD.MOV.U32 R125, RZ, RZ, R122 ;  /* 0x000000ffff7d8224 */ /* 0x000fe200078e007a */
[----:B------:R-:W-:-:S04]  /*bbf0*/  PRMT R129, RZ, 0x7610, R129 ;  /* 0x00007610ff817816 */ /* 0x000fc80000000081 */
[----:B------:R1:W2:Y:S04]  /*bc00*/  @!P0 LDG.E.U8 R128, desc[UR40][R124.64] ;  /* 0x000000287c808981 */ /* 0x0002a8000c1e1100 */
[----:B0-----:R-:W4:Y:S04]  /*bc10*/  LDL.LU R244, [R1+0x28] ;  /* 0x0000280001f47983 */ /* 0x001f280000300800 */
[----:B------:R0:W-:Y:S04]  /*bc20*/  STL [R1+0x5ac], R243 ;  /* 0x0005acf301007387 */ /* 0x0001e80000100800 */
[----:B0-----:R-:W2:Y:S04]  /*bc30*/  LDL.LU R243, [R1+0x20] ;  /* 0x0000200001f37983 */ /* 0x001ea80000300800 */
[----:B------:R-:W-:Y:S04]  /*bc40*/  STL [R1+0x664], R113 ;  /* 0x0006647101007387 */ /* 0x000fe80000100800 */
[----:B------:R0:W-:Y:S01]  /*bc50*/  STL [R1+0x5b8], R228 ;  /* 0x0005b8e401007387 */ /* 0x0001e20000100800 */
[----:B-1----:R-:W-:-:S02]  /*bc60*/  @!P0 IMAD.MOV.U32 R124, RZ, RZ, R5 ;  /* 0x000000ffff7c8224 */ /* 0x002fc400078e0005 */
[----:B------:R-:W-:Y:S01]  /*bc70*/  @!P0 IMAD.MOV.U32 R125, RZ, RZ, R6 ;  /* 0x000000ffff7d8224 */ /* 0x000fe200078e0006 */
[----:B------:R-:W-:-:S04]  /*bc80*/  PRMT R130, RZ, 0x7610, R130 ;  /* 0x00007610ff827816 */ /* 0x000fc80000000082 */
[----:B------:R1:W2:Y:S04]  /*bc90*/  @!P0 LDG.E.U8 R129, desc[UR40][R124.64] ;  /* 0x000000287c818981 */ /* 0x0002a8000c1e1100 */
[----:B0-----:R-:W2:Y:S04]  /*bca0*/  LDL.LU R228, [R1+0x30] ;  /* 0x0000300001e47983 */ /* 0x001ea80000300800 */
[----:B------:R0:W-:Y:S04]  /*bcb0*/  STL [R1+0x5b4], R227 ;  /* 0x0005b4e301007387 */ /* 0x0001e80000100800 */
[----:B0-----:R-:W4:Y:S04]  /*bcc0*/  LDL.LU R227, [R1+0x4] ;  /* 0x0000040001e37983 */ /* 0x001f280000300800 */
[----:B------:R-:W-:Y:S04]  /*bcd0*/  STL [R1+0x668], R112 ;  /* 0x0006687001007387 */ /* 0x000fe80000100800 */
[----:B------:R0:W-:Y:S01]  /*bce0*/  STL [R1+0x5c0], R212 ;  /* 0x0005c0d401007387 */ /* 0x0001e20000100800 */
[----:B-1----:R-:W-:-:S03]  /*bcf0*/  @!P0 IMAD.MOV.U32 R124, RZ, RZ, R3 ;  /* 0x000000ffff7c8224 */ /* 0x002fc600078e0003 */
[----:B0-----:R-:W2:Y:S04]  /*bd00*/  LDL.LU R212, [R1+0x38] ;  /* 0x0000380001d47983 */ /* 0x001ea80000300800 */
[----:B------:R0:W-:Y:S01]  /*bd10*/  STL [R1+0x5bc], R211 ;  /* 0x0005bcd301007387 */ /* 0x0001e20000100800 */
[----:B------:R-:W-:Y:S01]  /*bd20*/  @!P0 IMAD.MOV.U32 R125, RZ, RZ, R4 ;  /* 0x000000ffff7d8224 */ /* 0x000fe200078e0004 */
[----:B------:R-:W-:-:S04]  /*bd30*/  PRMT R131, RZ, 0x7610, R131 ;  /* 0x00007610ff837816 */ /* 0x000fc80000000083 */
[----:B------:R1:W2:Y:S04]  /*bd40*/  @!P0 LDG.E.U8 R130, desc[UR40][R124.64] ;  /* 0x000000287c828981 */ /* 0x0002a8000c1e1100 */
[----:B0-----:R-:W4:Y:S04]  /*bd50*/  LDL.LU R211, [R1+0xc] ;  /* 0x00000c0001d37983 */ /* 0x001f280000300800 */
[----:B------:R-:W-:Y:S01]  /*bd60*/  STL [R1+0x66c], R126 ;  /* 0x00066c7e01007387 */ /* 0x000fe20000100800 */
[----:B-1----:R-:W-:Y:S02]  /*bd70*/  @!P0 IMAD.MOV.U32 R124, RZ, RZ, R2 ;  /* 0x000000ffff7c8224 */ /* 0x002fe400078e0002 */
[----:B------:R-:W-:-:S05]  /*bd80*/  @!P0 IMAD.MOV.U32 R125, RZ, RZ, R198 ;  /* 0x000000ffff7d8224 */ /* 0x000fca00078e00c6 */
[----:B------:R0:W2:Y:S02]  /*bd90*/  @!P0 LDG.E.U8 R131, desc[UR40][R124.64] ;  /* 0x000000287c838981 */ /* 0x0000a4000c1e1100 */
[----:B0-----:R-:W-:Y:S02]  /*bda0*/  @!P0 IMAD.MOV.U32 R124, RZ, RZ, R242 ;  /* 0x000000ffff7c8224 */ /* 0x001fe400078e00f2 */
[----:B------:R-:W-:Y:S01]  /*bdb0*/  @!P0 IMAD.MOV.U32 R125, RZ, RZ, R241 ;  /* 0x000000ffff7d8224 */ /* 0x000fe200078e00f1 */
[----:B---3--:R-:W-:Y:S04]  /*bdc0*/  STL [R1+0x670], R127 ;  /* 0x0006707f01007387 */ /* 0x008fe80000100800 */
[----:B------:R-:W3:Y:S04]  /*bdd0*/  LDL R113, [R1+0x108] ;  /* 0x0001080001717983 */ /* 0x000ee80000100800 */
[----:B------:R-:W4:Y:S04]  /*bde0*/  LDL R112, [R1+0x10c] ;  /* 0x00010c0001707983 */ /* 0x000f280000100800 */
[----:B------:R-:W2:Y:S04]  /*bdf0*/  LDL R6, [R1+0xc8] ;  /* 0x0000c80001067983 */ /* 0x000ea80000100800 */
[----:B------:R-:W2:Y:S04]  /*be00*/  LDL R5, [R1+0xcc] ;  /* 0x0000cc0001057983 */ /* 0x000ea80000100800 */
[----:B------:R-:W2:Y:S04]  /*be10*/  LDL R4, [R1+0x88] ;  /* 0x0000880001047983 */ /* 0x000ea80000100800 */
[----:B------:R-:W2:Y:S04]  /*be20*/  LDL R3, [R1+0x8c] ;  /* 0x00008c0001037983 */ /* 0x000ea80000100800 */
[----:B------:R-:W2:Y:S04]  /*be30*/  LDL R2, [R1+0x4c] ;  /* 0x00004c0001027983 */ /* 0x000ea80000100800 */
[----:B------:R0:W-:Y:S04]  /*be40*/  STL [R1+0x5c4], R198 ;  /* 0x0005c4c601007387 */ /* 0x0001e80000100800 */
[----:B0-----:R-:W2:Y:S04]  /*be50*/  LDL.LU R198, [R1+0x40] ;  /* 0x0000400001c67983 */ /* 0x001ea80000300800 */
[----:B------:R0:W-:Y:S04]  /*be60*/  STL [R1+0x5cc], R242 ;  /* 0x0005ccf201007387 */ /* 0x0001e80000100800 */
[----:B0-----:R-:W2:Y:S04]  /*be70*/  LDL.LU R242, [R1+0x24] ;  /* 0x0000240001f27983 */ /* 0x001ea80000300800 */
[----:B------:R0:W-:Y:S04]  /*be80*/  STL [R1+0x5c8], R241 ;  /* 0x0005c8f101007387 */ /* 0x0001e80000100800 */
[----:B0-----:R-:W2:Y:S01]  /*be90*/  LDL.LU R241, [R1+0x48] ;  /* 0x0000480001f17983 */ /* 0x001ea20000300800 */
[----:B------:R-:W-:-:S02]  /*bea0*/  PRMT R132, RZ, 0x7610, R132 ;  /* 0x00007610ff847816 */ /* 0x000fc40000000084 */
[----:B------:R-:W-:-:S04]  /*beb0*/  PRMT R133, RZ, 0x7610, R133 ;  /* 0x00007610ff857816 */ /* 0x000fc80000000085 */
[----:B------:R0:W2:Y:S01]  /*bec0*/  @!P0 LDG.E.U8 R132, desc[UR40][R124.64] ;  /* 0x000000287c848981 */ /* 0x0000a2000c1e1100 */
[----:B------:R-:W-:Y:S01]  /*bed0*/  PRMT R134, RZ, 0x7610, R134 ;  /* 0x00007610ff867816 */ /* 0x000fe20000000086 */
[----:B0-----:R-:W-:Y:S02]  /*bee0*/  @!P0 IMAD.MOV.U32 R124, RZ, RZ, R226 ;  /* 0x000000ffff7c8224 */ /* 0x001fe400078e00e2 */
[----:B------:R-:W-:-:S05]  /*bef0*/  @!P0 IMAD.MOV.U32 R125, RZ, RZ, R225 ;  /* 0x000000ffff7d8224 */ /* 0x000fca00078e00e1 */
[----:B------:R0:W2:Y:S01]  /*bf00*/  @!P0 LDG.E.U8 R133, desc[UR40][R124.64] ;  /* 0x000000287c858981 */ /* 0x0000a2000c1e1100 */
[----:B------:R-:W-:Y:S01]  /*bf10*/  PRMT R135, RZ, 0x7610, R135 ;  /* 0x00007610ff877816 */ /* 0x000fe20000000087 */
[----:B0-----:R-:W-:Y:S02]  /*bf20*/  @!P0 IMAD.MOV.U32 R124, RZ, RZ, R210 ;  /* 0x000000ffff7c8224 */ /* 0x001fe400078e00d2 */
[----:B------:R-:W-:-:S05]  /*bf30*/  @!P0 IMAD.MOV.U32 R125, RZ, RZ, R209 ;  /* 0x000000ffff7d8224 */ /* 0x000fca00078e00d1 */
[----:B------:R3:W2:Y:S01]  /*bf40*/  @!P0 LDG.E.U8 R134, desc[UR40][R124.64] ;  /* 0x000000287c868981 */ /* 0x0006a2000c1e1100 */
[----:B------:R-:W-:Y:S02]  /*bf50*/  PRMT R136, RZ, 0x7610, R136 ;  /* 0x00007610ff887816 */ /* 0x000fe40000000088 */
[----:B------:R-:W-:Y:S01]  /*bf60*/  PRMT R137, RZ, 0x7610, R137 ;  /* 0x00007610ff897816 */ /* 0x000fe20000000089 */
[----:B------:R0:W-:Y:S01]  /*bf70*/  STL [R1+0x5d4], R226 ;  /* 0x0005d4e201007387 */ /* 0x0001e20000100800 */
[----:B------:R-:W-:-:S03]  /*bf80*/  PRMT R140, RZ, 0x7610, R140 ;  /* 0x00007610ff8c7816 */ /* 0x000fc6000000008c */
[----:B0-----:R-:W2:Y:S04]  /*bf90*/  LDL.LU R226, [R1+0x34] ;  /* 0x0000340001e27983 */ /* 0x001ea80000300800 */
[----:B------:R0:W-:Y:S01]  /*bfa0*/  STL [R1+0x5d0], R225 ;  /* 0x0005d0e101007387 */ /* 0x0001e20000100800 */
[----:B------:R-:W-:-:S03]  /*bfb0*/  PRMT R141, RZ, 0x7610, R141 ;  /* 0x00007610ff8d7816 */ /* 0x000fc6000000008d */
[----:B0-----:R-:W2:Y:S04]  /*bfc0*/  LDL.LU R225, [R1+0x2c] ;  /* 0x00002c0001e17983 */ /* 0x001ea80000300800 */
[----:B------:R0:W-:Y:S04]  /*bfd0*/  STL [R1+0x5dc], R210 ;  /* 0x0005dcd201007387 */ /* 0x0001e80000100800 */
[----:B0-----:R-:W2:Y:S04]  /*bfe0*/  LDL.LU R210, [R1+0x3c] ;  /* 0x00003c0001d27983 */ /* 0x001ea80000300800 */
[----:B------:R0:W-:Y:S04]  /*bff0*/  STL [R1+0x5d8], R209 ;  /* 0x0005d8d101007387 */ /* 0x0001e80000100800 */
[----:B0-----:R-:W2:Y:S01]  /*c000*/  LDL.LU R209, [R1+0x60] ;  /* 0x0000600001d17983 */ /* 0x001ea20000300800 */
[----:B---3--:R-:W-:-:S02]  /*c010*/  @!P0 IMAD.MOV.U32 R125, RZ, RZ, R113 ;  /* 0x000000ffff7d8224 */ /* 0x008fc400078e0071 */
[----:B----4-:R-:W-:-:S05]  /*c020*/  @!P0 IMAD.MOV.U32 R124, RZ, RZ, R112 ;  /* 0x000000ffff7c8224 */ /* 0x010fca00078e0070 */
[----:B------:R2:W3:Y:S02]  /*c030*/  @!P0 LDG.E.U8 R135, desc[UR40][R124.64] ;  /* 0x000000287c878981 */ /* 0x0004e4000c1e1100 */
[----:B--2---:R-:W-:Y:S02]  /*c040*/  @!P0 IMAD.MOV.U32 R124, RZ, RZ, R5 ;  /* 0x000000ffff7c8224 */ /* 0x004fe400078e0005 */
[----:B------:R-:W-:Y:S01]  /*c050*/  @!P0 IMAD.MOV.U32 R125, RZ, RZ, R6 ;  /* 0x000000ffff7d8224 */ /* 0x000fe200078e0006 */
[----:B------:R-:W2:Y:S04]  /*c060*/  LDL R5, [R1+0x104] ;  /* 0x0001040001057983 */ /* 0x000ea80000100800 */
[----:B------:R0:W4:Y:S04]  /*c070*/  @!P0 LDG.E.U8 R136, desc[UR40][R124.64] ;  /* 0x000000287c888981 */ /* 0x000128000c1e1100 */
[----:B------:R-:W3:Y:S01]  /*c080*/  LDL R6, [R1+0x100] ;  /* 0x0001000001067983 */ /* 0x000ee20000100800 */
[----:B0-----:R-:W-:-:S02]  /*c090*/  @!P0 IMAD.MOV.U32 R124, RZ, RZ, R3 ;  /* 0x000000ffff7c8224 */ /* 0x001fc400078e0003 */
[----:B------:R-:W-:Y:S01]  /*c0a0*/  @!P0 IMAD.MOV.U32 R125, RZ, RZ, R4 ;  /* 0x000000ffff7d8224 */ /* 0x000fe200078e0004 */
[----:B------:R-:W4:Y:S04]  /*c0b0*/  LDL R3, [R1+0xc4] ;  /* 0x0000c40001037983 */ /* 0x000f280000100800 */
[----:B------:R0:W4:Y:S04]  /*c0c0*/  @!P0 LDG.E.U8 R137, desc[UR40][R124.64] ;  /* 0x000000287c898981 */ /* 0x000128000c1e1100 */
[----:B------:R-:W4:Y:S01]  /*c0d0*/  LDL R4, [R1+0xc0] ;  /* 0x0000c00001047983 */ /* 0x000f220000100800 */
[----:B0-----:R-:W-:-:S03]  /*c0e0*/  @!P0 IMAD.MOV.U32 R124, RZ, RZ, R2 ;  /* 0x000000ffff7c8224 */ /* 0x001fc600078e0002 */
[----:B------:R-:W4:Y:S01]  /*c0f0*/  LDL R2, [R1+0x84] ;  /* 0x0000840001027983 */ /* 0x000f220000100800 */
[----:B------:R-:W-:-:S03]  /*c100*/  @!P0 IMAD.MOV.U32 R125, RZ, RZ, R241 ;  /* 0x000000ffff7d8224 */ /* 0x000fc600078e00f1 */
[----:B------:R0:W-:Y:S04]  /*c110*/  STL [R1+0x5e0], R241 ;  /* 0x0005e0f101007387 */ /* 0x0001e80000100800 */
[----:B------:R1:W4:Y:S04]  /*c120*/  @!P0 LDG.E.U8 R140, desc[UR40][R124.64] ;  /* 0x000000287c8c8981 */ /* 0x000328000c1e1100 */
[----:B0-----:R-:W4:Y:S01]  /*c130*/  LDL.LU R241, [R1+0x68] ;  /* 0x0000680001f17983 */ /* 0x001f220000300800 */
[----:B-1----:R-:W-:Y:S02]  /*c140*/  @!P0 IMAD.MOV.U32 R124, RZ, RZ, R211 ;  /* 0x000000ffff7c8224 */ /* 0x002fe400078e00d3 */
[----:B------:R-:W-:Y:S01]  /*c150*/  @!P0 IMAD.MOV.U32 R125, RZ, RZ, R197 ;  /* 0x000000ffff7d8224 */ /* 0x000fe200078e00c5 */
[----:B------:R0:W-:Y:S04]  /*c160*/  STL [R1+0x5e8], R211 ;  /* 0x0005e8d301007387 */ /* 0x0001e80000100800 */
[----:B------:R1:W4:Y:S04]  /*c170*/  @!P0 LDG.E.U8 R141, desc[UR40][R124.64] ;  /* 0x000000287c8d8981 */ /* 0x000328000c1e1100 */
[----:B0-----:R-:W4:Y:S04]  /*c180*/  LDL.LU R211, [R1+0x70] ;  /* 0x0000700001d37983 */ /* 0x001f280000300800 */
[----:B------:R0:W-:Y:S01]  /*c190*/  STL [R1+0x5e4], R197 ;  /* 0x0005e4c501007387 */ /* 0x0001e20000100800 */
[----:B-1----:R-:W-:-:S03]  /*c1a0*/  @!P0 IMAD.MOV.U32 R124, RZ, RZ, R240 ;  /* 0x000000ffff7c8224 */ /* 0x002fc600078e00f0 */
[----:B0-----:R-:W4:Y:S04]  /*c1b0*/  LDL.LU R197, [R1+0x44] ;  /* 0x0000440001c57983 */ /* 0x001f280000300800 */
[----:B------:R0:W-:Y:S04]  /*c1c0*/  STL [R1+0x5f0], R240 ;  /* 0x0005f0f001007387 */ /* 0x0001e80000100800 */
[----:B0-----:R-:W4:Y:S01]  /*c1d0*/  LDL.LU R240, [R1+0x80] ;  /* 0x0000800001f07983 */ /* 0x001f220000300800 */
[----:B------:R-:W-:Y:S01]  /*c1e0*/  PRMT R142, RZ, 0x7610, R142 ;  /* 0x00007610ff8e7816 */ /* 0x000fe2000000008e */
[----:B------:R-:W-:Y:S01]  /*c1f0*/  @!P0 IMAD.MOV.U32 R125, RZ, RZ, R239 ;  /* 0x000000ffff7d8224 */ /* 0x000fe200078e00ef */
[----:B------:R-:W-:-:S04]  /*c200*/  PRMT R143, RZ, 0x7610, R143 ;  /* 0x00007610ff8f7816 */ /* 0x000fc8000000008f */
[----:B------:R0:W4:Y:S01]  /*c210*/  @!P0 LDG.E.U8 R142, desc[UR40][R124.64] ;  /* 0x000000287c8e8981 */ /* 0x000122000c1e1100 */
[----:B------:R-:W-:Y:S01]  /*c220*/  PRMT R144, RZ, 0x7610, R144 ;  /* 0x00007610ff907816 */ /* 0x000fe20000000090 */
[----:B0-----:R-:W-:Y:S02]  /*c230*/  @!P0 IMAD.MOV.U32 R124, RZ, RZ, R224 ;  /* 0x000000ffff7c8224 */ /* 0x001fe400078e00e0 */
[----:B------:R-:W-:-:S05]  /*c240*/  @!P0 IMAD.MOV.U32 R125, RZ, RZ, R223 ;  /* 0x000000ffff7d8224 */ /* 0x000fca00078e00df */
[----:B------:R0:W4:Y:S01]  /*c250*/  @!P0 LDG.E.U8 R143, desc[UR40][R124.64] ;  /* 0x000000287c8f8981 */ /* 0x000122000c1e1100 */
[----:B------:R-:W-:Y:S01]  /*c260*/  PRMT R145, RZ, 0x7610, R145 ;  /* 0x00007610ff917816 */ /* 0x000fe20000000091 */
[----:B0-----:R-:W-:Y:S02]  /*c270*/  @!P0 IMAD.MOV.U32 R124, RZ, RZ, R208 ;  /* 0x000000ffff7c8224 */ /* 0x001fe400078e00d0 */
[----:B------:R-:W-:-:S05]  /*c280*/  @!P0 IMAD.MOV.U32 R125, RZ, RZ, R207 ;  /* 0x000000ffff7d8224 */ /* 0x000fca00078e00cf */
[----:B------:R2:W4:Y:S01]  /*c290*/  @!P0 LDG.E.U8 R144, desc[UR40][R124.64] ;  /* 0x000000287c908981 */ /* 0x000522000c1e1100 */
[----:B------:R-:W-:Y:S02]  /*c2a0*/  PRMT R146, RZ, 0x7610, R146 ;  /* 0x00007610ff927816 */ /* 0x000fe40000000092 */
[----:B------:R-:W-:Y:S01]  /*c2b0*/  PRMT R147, RZ, 0x7610, R147 ;  /* 0x00007610ff937816 */ /* 0x000fe20000000093 */
[----:B------:R0:W-:Y:S01]  /*c2c0*/  STL [R1+0x5ec], R239 ;  /* 0x0005ecef01007387 */ /* 0x0001e20000100800 */
[----:B------:R-:W-:-:S03]  /*c2d0*/  PRMT R148, RZ, 0x7610, R148 ;  /* 0x00007610ff947816 */ /* 0x000fc60000000094 */
[----:B0-----:R-:W4:Y:S04]  /*c2e0*/  LDL.LU R239, [R1+0x78] ;  /* 0x0000780001ef7983 */ /* 0x001f280000300800 */
[----:B------:R0:W-:Y:S01]  /*c2f0*/  STL [R1+0x5f8], R224 ;  /* 0x0005f8e001007387 */ /* 0x0001e20000100800 */
[----:B------:R-:W-:-:S03]  /*c300*/  PRMT R149, RZ, 0x7610, R149 ;  /* 0x00007610ff957816 */ /* 0x000fc60000000095 */
[----:B0-----:R-:W4:Y:S04]  /*c310*/  LDL.LU R224, [R1+0x6c] ;  /* 0x00006c0001e07983 */ /* 0x001f280000300800 */
[----:B------:R0:W-:Y:S04]  /*c320*/  STL [R1+0x5f4], R223 ;  /* 0x0005f4df01007387 */ /* 0x0001e80000100800 */
[----:B0-----:R-:W4:Y:S04]  /*c330*/  LDL.LU R223, [R1+0x64] ;  /* 0x0000640001df7983 */ /* 0x001f280000300800 */
[----:B------:R0:W-:Y:S04]  /*c340*/  STL [R1+0x600], R208 ;  /* 0x000600d001007387 */ /* 0x0001e80000100800 */
[----:B0-----:R-:W4:Y:S04]  /*c350*/  LDL.LU R208, [R1+0xa0] ;  /* 0x0000a00001d07983 */ /* 0x001f280000300800 */
[----:B------:R0:W-:Y:S01]  /*c360*/  STL [R1+0x5fc], R207 ;  /* 0x0005fccf01007387 */ /* 0x0001e20000100800 */
[----:B------:R-:W-:-:S03]  /*c370*/  PRMT R150, RZ, 0x7610, R150 ;  /* 0x00007610ff967816 */ /* 0x000fc60000000096 */
[----:B0-----:R-:W4:Y:S01]  /*c380*/  LDL.LU R207, [R1+0x74] ;  /* 0x0000740001cf7983 */ /* 0x001f220000300800 */
[----:B--2---:R-:W-:Y:S02]  /*c390*/  @!P0 IMAD.MOV.U32 R124, RZ, RZ, R5 ;  /* 0x000000ffff7c8224 */ /* 0x004fe400078e0005 */
[----:B---3--:R-:W-:-:S05]  /*c3a0*/  @!P0 IMAD.MOV.U32 R125, RZ, RZ, R6 ;  /* 0x000000ffff7d8224 */ /* 0x008fca00078e0006 */
[----:B------:R4:W2:Y:S02]  /*c3b0*/  @!P0 LDG.E.U8 R145, desc[UR40][R124.64] ;  /* 0x000000287c918981 */ /* 0x0008a4000c1e1100 */
[----:B----4-:R-:W-:Y:S02]  /*c3c0*/  @!P0 IMAD.MOV.U32 R124, RZ, RZ, R3 ;  /* 0x000000ffff7c8224 */ /* 0x010fe400078e0003 */
[----:B------:R-:W-:Y:S01]  /*c3d0*/  @!P0 IMAD.MOV.U32 R125, RZ, RZ, R4 ;  /* 0x000000ffff7d8224 */ /* 0x000fe200078e0004 */
[----:B------:R-:W3:Y:S04]  /*c3e0*/  LDL R3, [R1+0xfc] ;  /* 0x0000fc0001037983 */ /* 0x000ee80000100800 */
[----:B------:R0:W4:Y:S04]  /*c3f0*/  @!P0 LDG.E.U8 R146, desc[UR40][R124.64] ;  /* 0x000000287c928981 */ /* 0x000128000c1e1100 */
[----:B------:R-:W2:Y:S01]  /*c400*/  LDL R4, [R1+0xf8] ;  /* 0x0000f80001047983 */ /* 0x000ea20000100800 */
[----:B0-----:R-:W-:-:S03]  /*c410*/  @!P0 IMAD.MOV.U32 R124, RZ, RZ, R2 ;  /* 0x000000ffff7c8224 */ /* 0x001fc600078e0002 */
[----:B------:R-:W4:Y:S01]  /*c420*/  LDL R2, [R1+0xf4] ;  /* 0x0000f40001027983 */ /* 0x000f220000100800 */
[----:B------:R-:W-:-:S05]  /*c430*/  @!P0 IMAD.MOV.U32 R125, RZ, RZ, R240 ;  /* 0x000000ffff7d8224 */ /* 0x000fca00078e00f0 */
[----:B------:R0:W4:Y:S04]  /*c440*/  @!P0 LDG.E.U8 R147, desc[UR40][R124.64] ;  /* 0x000000287c938981 */ /* 0x000128000c1e1100 */
[----:B------:R1:W-:Y:S01]  /*c450*/  STL [R1+0x604], R240 ;  /* 0x000604f001007387 */ /* 0x0003e20000100800 */
[----:B0-----:R-:W-:Y:S02]  /*c460*/  @!P0 IMAD.MOV.U32 R124, RZ, RZ, R197 ;  /* 0x000000ffff7c8224 */ /* 0x001fe400078e00c5 */
[----:B------:R-:W-:Y:S01]  /*c470*/  @!P0 IMAD.MOV.U32 R125, RZ, RZ, R198 ;  /* 0x000000ffff7d8224 */ /* 0x000fe200078e00c6 */
[----:B-1----:R-:W4:Y:S04]  /*c480*/  LDL.LU R240, [R1+0x7c] ;  /* 0x00007c0001f07983 */ /* 0x002f280000300800 */
[----:B------:R0:W4:Y:S04]  /*c490*/  @!P0 LDG.E.U8 R148, desc[UR40][R124.64] ;  /* 0x000000287c948981 */ /* 0x000128000c1e1100 */
[----:B------:R1:W-:Y:S01]  /*c4a0*/  STL [R1+0x60c], R197 ;  /* 0x00060cc501007387 */ /* 0x0003e20000100800 */
[----:B0-----:R-:W-:-:S02]  /*c4b0*/  @!P0 IMAD.MOV.U32 R124, RZ, RZ, R227 ;  /* 0x000000ffff7c8224 */ /* 0x001fc400078e00e3 */
[----:B------:R-:W-:Y:S01]  /*c4c0*/  @!P0 IMAD.MOV.U32 R125, RZ, RZ, R0 ;  /* 0x000000ffff7d8224 */ /* 0x000fe200078e0000 */
[----:B-1----:R-:W4:Y:S04]  /*c4d0*/  LDL.LU R197, [R1+0xb0] ;  /* 0x0000b00001c57983 */ /* 0x002f280000300800 */
[----:B------:R0:W-:Y:S04]  /*c4e0*/  STL [R1+0x608], R198 ;  /* 0x000608c601007387 */ /* 0x0001e80000100800 */
[----:B------:R1:W4:Y:S04]  /*c4f0*/  @!P0 LDG.E.U8 R149, desc[UR40][R124.64] ;  /* 0x000000287c958981 */ /* 0x000328000c1e1100 */
[----:B0-----:R-:W4:Y:S04]  /*c500*/  LDL.LU R198, [R1+0xa8] ;  /* 0x0000a80001c67983 */ /* 0x001f280000300800 */
[----:B------:R0:W-:Y:S01]  /*c510*/  STL [R1+0x614], R227 ;  /* 0x000614e301007387 */ /* 0x0001e20000100800 */
[----:B-1----:R-:W-:-:S02]  /*c520*/  @!P0 IMAD.MOV.U32 R124, RZ, RZ, R238 ;  /* 0x000000ffff7c8224 */ /* 0x002fc400078e00ee */
[----:B------:R-:W-:-:S05]  /*c530*/  @!P0 IMAD.MOV.U32 R125, RZ, RZ, R237 ;  /* 0x000000ffff7d8224 */ /* 0x000fca00078e00ed */
[----:B------:R1:W4:Y:S04]  /*c540*/  @!P0 LDG.E.U8 R150, desc[UR40][R124.64] ;  /* 0x000000287c968981 */ /* 0x000328000c1e1100 */
[----:B0-----:R-:W4:Y:S04]  /*c550*/  LDL.LU R227, [R1+0xa4] ;  /* 0x0000a40001e37983 */ /* 0x001f280000300800 */
[----:B------:R0:W-:Y:S01]  /*c560*/  STL [R1+0x610], R0 ;  /* 0x0006100001007387 */ /* 0x0001e20000100800 */
[----:B-1----:R-:W-:-:S03]  /*c570*/  @!P0 IMAD.MOV.U32 R124, RZ, RZ, R222 ;  /* 0x000000ffff7c8224 */ /* 0x002fc600078e00de */
[----:B0-----:R-:W4:Y:S04]  /*c580*/  LDL.LU R0, [R1+0xb8] ;  /* 0x0000b80001007983 */ /* 0x001f280000300800 */
[----:B------:R0:W-:Y:S04]  /*c590*/  STL [R1+0x61c], R238 ;  /* 0x00061cee01007387 */ /* 0x0001e80000100800 */
[----:B0-----:R-:W4:Y:S04]  /*c5a0*/  LDL.LU R238, [R1+0xb4] ;  /* 0x0000b40001ee7983 */ /* 0x001f280000300800 */
[----:B------:R0:W-:Y:S04]  /*c5b0*/  STL [R1+0x618], R237 ;  /* 0x000618ed01007387 */ /* 0x0001e80000100800 */
[----:B0-----:R-:W4:Y:S04]  /*c5c0*/  LDL.LU R237, [R1+0xac] ;  /* 0x0000ac0001ed7983 */ /* 0x001f280000300800 */
[----:B------:R0:W-:Y:S04]  /*c5d0*/  STL [R1+0x624], R222 ;  /* 0x000624de01007387 */ /* 0x0001e80000100800 */
[----:B0-----:R-:W4:Y:S01]  /*c5e0*/  LDL.LU R222, [R1+0xbc] ;  /* 0x0000bc0001de7983 */ /* 0x001f220000300800 */
[----:B------:R-:W-:Y:S01]  /*c5f0*/  PRMT R151, RZ, 0x7610, R151 ;  /* 0x00007610ff977816 */ /* 0x000fe20000000097 */
[----:B------:R-:W-:Y:S01]  /*c600*/  @!P0 IMAD.MOV.U32 R125, RZ, RZ, R221 ;  /* 0x000000ffff7d8224 */ /* 0x000fe200078e00dd */
[----:B------:R-:W-:Y:S01]  /*c610*/  PRMT R152, RZ, 0x7610, R152 ;  /* 0x00007610ff987816 */ /* 0x000fe20000000098 */
[----:B------:R0:W-:Y:S04]  /*c620*/  STL [R1+0x620], R221 ;  /* 0x000620dd01007387 */ /* 0x0001e80000100800 */
[----:B------:R1:W4:Y:S01]  /*c630*/  @!P0 LDG.E.U8 R151, desc[UR40][R124.64] ;  /* 0x000000287c978981 */ /* 0x000322000c1e1100 */
[----:B------:R-:W-:-:S03]  /*c640*/  PRMT R153, RZ, 0x7610, R153 ;  /* 0x00007610ff997816 */ /* 0x000fc60000000099 */
[----:B0-----:R-:W4:Y:S01]  /*c650*/  LDL.LU R221, [R1+0xe0] ;  /* 0x0000e00001dd7983 */ /* 0x001f220000300800 */
[----:B-1----:R-:W-:-:S03]  /*c660*/  @!P0 IMAD.MOV.U32 R124, RZ, RZ, R206 ;  /* 0x000000ffff7c8224 */ /* 0x002fc600078e00ce */
[----:B------:R0:W-:Y:S01]  /*c670*/  STL [R1+0x62c], R206 ;  /* 0x00062cce01007387 */ /* 0x0001e20000100800 */
[----:B------:R-:W-:-:S05]  /*c680*/  @!P0 IMAD.MOV.U32 R125, RZ, RZ, R205 ;  /* 0x000000ffff7d8224 */ /* 0x000fca00078e00cd */
[----:B------:R3:W4:Y:S04]  /*c690*/  @!P0 LDG.E.U8 R152, desc[UR40][R124.64] ;  /* 0x000000287c988981 */ /* 0x000728000c1e1100 */
[----:B0-----:R-:W4:Y:S04]  /*c6a0*/  LDL.LU R206, [R1+0xf0] ;  /* 0x0000f00001ce7983 */ /* 0x001f280000300800 */
[----:B------:R0:W-:Y:S04]  /*c6b0*/  STL [R1+0x628], R205 ;  /* 0x000628cd01007387 */ /* 0x0001e80000100800 */
[----:B0-----:R-:W4:Y:S01]  /*c6c0*/  LDL.LU R205, [R1+0xe8] ;  /* 0x0000e80001cd7983 */ /* 0x001f220000300800 */
[----:B---3--:R-:W-:-:S02]  /*c6d0*/  @!P0 IMAD.MOV.U32 R124, RZ, RZ, R3 ;  /* 0x000000ffff7c8224 */ /* 0x008fc400078e0003 */
[----:B--2---:R-:W-:-:S05]  /*c6e0*/  @!P0 IMAD.MOV.U32 R125, RZ, RZ, R4 ;  /* 0x000000ffff7d8224 */ /* 0x004fca00078e0004 */
[----:B------:R4:W2:Y:S02]  /*c6f0*/  @!P0 LDG.E.U8 R153, desc[UR40][R124.64] ;  /* 0x000000287c998981 */ /* 0x0008a4000c1e1100 */
[----:B----4-:R-:W-:Y:S02]  /*c700*/  @!P0 IMAD.MOV.U32 R125, RZ, RZ, R0 ;  /* 0x000000ffff7d8224 */ /* 0x010fe400078e0000 */
[----:B------:R-:W-:Y:S01]  /*c710*/  @!P0 IMAD.MOV.U32 R124, RZ, RZ, R222 ;  /* 0x000000ffff7c8224 */ /* 0x000fe200078e00de */
[----:B------:R0:W-:Y:S04]  /*c720*/  STL [R1+0x634], R222 ;  /* 0x000634de01007387 */ /* 0x0001e80000100800 */
[----:B0-----:R-:W3:Y:S04]  /*c730*/  LDL.LU R222, [R1+0xec] ;  /* 0x0000ec0001de7983 */ /* 0x001ee80000300800 */
[----:B------:R0:W-:Y:S04]  /*c740*/  STL [R1+0x630], R0 ;  /* 0x0006300001007387 */ /* 0x0001e80000100800 */
[----:B0-----:R-:W4:Y:S01]  /*c750*/  LDL.LU R0, [R1+0xe4] ;  /* 0x0000e40001007983 */ /* 0x001f220000300800 */
        /* <DEDUP_REMOVED lines=24> */
[----:B------:R-:W-:Y:S01]  /*c8e0*/  LOP3.LUT R14, R14, 0xffff, RZ, 0xc0, !PT ;  /* 0x0000ffff0e0e7812 */ /* 0x000fe200078ec0ff */
[----:B0-----:R-:W-:Y:S02]  /*c8f0*/  @!P0 IMAD.MOV.U32 R124, RZ, RZ, R204 ;  /* 0x000000ffff7c8224 */ /* 0x001fe400078e00cc */
[----:B------:R-:W-:Y:S01]  /*c900*/  @!P0 IMAD.MOV.U32 R125, RZ, RZ, R203 ;  /* 0x000000ffff7d8224 */ /* 0x000fe200078e00cb */
[----:B------:R-:W-:-:S04]  /*c910*/  LOP3.LUT R104, R104, 0xffff, RZ, 0xc0, !PT ;  /* 0x0000ffff68687812 */ /* 0x000fc800078ec0ff */
[----:B------:R0:W2:Y:S01]  /*c920*/  @!P0 LDG.E.U8 R162, desc[UR40][R124.64] ;  /* 0x000000287ca28981 */ /* 0x0000a2000c1e1100 */
[----:B------:R-:W-:Y:S02]  /*c930*/  LOP3.LUT R15, R15, 0xffff, RZ, 0xc0, !PT ;  /* 0x0000ffff0f0f7812 */ /* 0x000fe400078ec0ff */
[----:B------:R-:W-:Y:S02]  /*c940*/  LOP3.LUT R97, R97, 0xffff, RZ, 0xc0, !PT ;  /* 0x0000ffff61617812 */ /* 0x000fe400078ec0ff */
[----:B------:R-:W-:Y:S01]  /*c950*/  PRMT R166, RZ, 0x7610, R166 ;  /* 0x00007610ffa67816 */ /* 0x000fe200000000a6 */
[----:B0-----:R-:W-:Y:S02]  /*c960*/  @!P0 IMAD.MOV.U32 R124, RZ, RZ, R2 ;  /* 0x000000ffff7c8224 */ /* 0x001fe400078e0002 */
[----:B------:R-:W-:Y:S01]  /*c970*/  @!P0 IMAD.MOV.U32 R125, RZ, RZ, R206 ;  /* 0x000000ffff7d8224 */ /* 0x000fe200078e00ce */
[----:B------:R-:W-:Y:S01]  /*c980*/  PRMT R4, R14, 0x3340, R104 ;  /* 0x000033400e047816 */ /* 0x000fe20000000068 */
[----:B------:R-:W-:Y:S01]  /*c990*/  @!P0 IMAD.MOV.U32 R14, RZ, RZ, R200 ;  /* 0x000000ffff0e8224 */ /* 0x000fe200078e00c8 */
[----:B------:R-:W-:-:S02]  /*c9a0*/  LOP3.LUT R16, R16, 0xffff, RZ, 0xc0, !PT ;  /* 0x0000ffff10107812 */ /* 0x000fc400078ec0ff */
[----:B------:R0:W2:Y:S01]  /*c9b0*/  @!P0 LDG.E.U8 R164, desc[UR40][R124.64] ;  /* 0x000000287ca48981 */ /* 0x0000a2000c1e1100 */
[----:B------:R-:W-:Y:S02]  /*c9c0*/  LOP3.LUT R103, R103, 0xffff, RZ, 0xc0, !PT ;  /* 0x0000ffff67677812 */ /* 0x000fe400078ec0ff */
[----:B------:R-:W-:Y:S01]  /*c9d0*/  PRMT R2, R15, 0x3340, R97 ;  /* 0x000033400f027816 */ /* 0x000fe20000000061 */
[----:B------:R-:W-:Y:S01]  /*c9e0*/  @!P0 IMAD.MOV.U32 R15, RZ, RZ, R199 ;  /* 0x000000ffff0f8224 */ /* 0x000fe200078e00c7 */
[----:B------:R-:W-:Y:S02]  /*c9f0*/  PRMT R104, RZ, 0x7610, R104 ;  /* 0x00007610ff687816 */ /* 0x000fe40000000068 */
[----:B------:R-:W-:Y:S02]  /*ca00*/  LOP3.LUT R17, R17, 0xffff, RZ, 0xc0, !PT ;  /* 0x0000ffff11117812 */ /* 0x000fe400078ec0ff */
[----:B------:R-:W-:Y:S01]  /*ca10*/  LOP3.LUT R96, R96, 0xffff, RZ, 0xc0, !PT ;  /* 0x0000ffff60607812 */ /* 0x000fe200078ec0ff */
[----:B0-----:R-:W-:Y:S01]  /*ca20*/  @!P0 IMAD.MOV.U32 R124, RZ, RZ, R238 ;  /* 0x000000ffff7c8224 */ /* 0x001fe200078e00ee */
[----:B------:R-:W-:Y:S01]  /*ca30*/  LOP3.LUT R13, R13, 0xffff, RZ, 0xc0, !PT ;  /* 0x0000ffff0d0d7812 */ /* 0x000fe200078ec0ff */
[----:B------:R-:W-:Y:S01]  /*ca40*/  @!P0 IMAD.MOV.U32 R125, RZ, RZ, R197 ;  /* 0x000000ffff7d8224 */ /* 0x000fe200078e00c5 */
[----:B------:R-:W-:Y:S01]  /*ca50*/  LOP3.LUT R98, R98, 0xffff, RZ, 0xc0, !PT ;  /* 0x0000ffff62627812 */ /* 0x000fe200078ec0ff */
[----:B------:R0:W2:Y:S01]  /*ca60*/  @!P0 LDG.E.U8 R104, desc[UR40][R14.64] ;  /* 0x000000280e688981 */ /* 0x0000a2000c1e1100 */
[----:B------:R-:W-:Y:S01]  /*ca70*/  PRMT R3, R16, 0x3340, R103 ;  /* 0x0000334010037816 */ /* 0x000fe20000000067 */
[----:B------:R-:W-:Y:S01]  /*ca80*/  @!P0 IMAD.MOV.U32 R16, RZ, RZ, R232 ;  /* 0x000000ffff108224 */ /* 0x000fe200078e00e8 */
[----:B------:R-:W-:Y:S01]  /*ca90*/  PRMT R168, RZ, 0x7610, R168 ;  /* 0x00007610ffa87816 */ /* 0x000fe200000000a8 */
[----:B------:R1:W2:Y:S01]  /*caa0*/  @!P0 LDG.E.U8 R166, desc[UR40][R124.64] ;  /* 0x000000287ca68981 */ /* 0x0002a2000c1e1100 */
[----:B------:R-:W-:Y:S01]  /*cab0*/  PRMT R139, R17, 0x3340, R96 ;  /* 0x00003340118b7816 */ /* 0x000fe20000000060 */
[----:B------:R-:W-:Y:S01]  /*cac0*/  @!P0 IMAD.MOV.U32 R17, RZ, RZ, R231 ;  /* 0x000000ffff118224 */ /* 0x000fe200078e00e7 */
[----:B------:R-:W-:-:S02]  /*cad0*/  PRMT R103, RZ, 0x7610, R103 ;  /* 0x00007610ff677816 */ /* 0x000fc40000000067 */
[--C-:B------:R-:W-:Y:S01]  /*cae0*/  PRMT R5, R13, 0x3340, R98.reuse ;  /* 0x000033400d057816 */ /* 0x100fe20000000062 */
[----:B0-----:R-:W-:Y:S01]  /*caf0*/  @!P0 IMAD.MOV.U32 R15, RZ, RZ, R221 ;  /* 0x000000ffff0f8224 */ /* 0x001fe200078e00dd */
[----:B------:R-:W-:Y:S02]  /*cb00*/  PRMT R98, RZ, 0x7610, R98 ;  /* 0x00007610ff627816 */ /* 0x000fe40000000062 */
[----:B------:R-:W-:Y:S01]  /*cb10*/  LOP3.LUT R10, R10, 0xffff, RZ, 0xc0, !PT ;  /* 0x0000ffff0a0a7812 */ /* 0x000fe200078ec0ff */
[----:B-1----:R-:W-:Y:S01]  /*cb20*/  @!P0 IMAD.MOV.U32 R124, RZ, RZ, R207 ;  /* 0x000000ffff7c8224 */ /* 0x002fe200078e00cf */
[----:B------:R-:W-:Y:S01]  /*cb30*/  LOP3.LUT R106, R106, 0xffff, RZ, 0xc0, !PT ;  /* 0x0000ffff6a6a7812 */ /* 0x000fe200078ec0ff */
[----:B------:R-:W-:Y:S01]  /*cb40*/  @!P0 IMAD.MOV.U32 R125, RZ, RZ, R211 ;  /* 0x000000ffff7d8224 */ /* 0x000fe200078e00d3 */
[----:B------:R-:W-:Y:S01]  /*cb50*/  LOP3.LUT R11, R11, 0xffff, RZ, 0xc0, !PT ;  /* 0x0000ffff0b0b7812 */ /* 0x000fe200078ec0ff */
[----:B------:R0:W2:Y:S01]  /*cb60*/  @!P0 LDG.E.U8 R103, desc[UR40][R16.64] ;  /* 0x0000002810678981 */ /* 0x0000a2000c1e1100 */
[----:B------:R-:W-:-:S02]  /*cb70*/  LOP3.LUT R99, R99, 0xffff, RZ, 0xc0, !PT ;  /* 0x0000ffff63637812 */ /* 0x000fc400078ec0ff */
[----:B------:R-:W-:Y:S01]  /*cb80*/  PRMT R97, RZ, 0x7610, R97 ;  /* 0x00007610ff617816 */ /* 0x000fe20000000061 */
[----:B------:R1:W2:Y:S01]  /*cb90*/  @!P0 LDG.E.U8 R168, desc[UR40][R124.64] ;  /* 0x000000287ca88981 */ /* 0x0002a2000c1e1100 */
[----:B------:R-:W-:Y:S02]  /*cba0*/  LOP3.LUT R18, R18, 0xffff, RZ, 0xc0, !PT ;  /* 0x0000ffff12127812 */ /* 0x000fe400078ec0ff */
[----:B------:R-:W-:Y:S02]  /*cbb0*/  LOP3.LUT R110, R110, 0xffff, RZ, 0xc0, !PT ;  /* 0x0000ffff6e6e7812 */ /* 0x000fe400078ec0ff */
[----:B------:R-:W-:Y:S01]  /*cbc0*/  LOP3.LUT R19, R19, 0xffff, RZ, 0xc0, !PT ;  /* 0x0000ffff13137812 */ /* 0x000fe200078ec0ff */
[----:B0-----:R-:W-:Y:S01]  /*cbd0*/  @!P0 IMAD.MOV.U32 R16, RZ, RZ, R216 ;  /* 0x000000ffff108224 */ /* 0x001fe200078e00d8 */
[----:B------:R-:W-:Y:S01]  /*cbe0*/  LOP3.LUT R95, R95, 0xffff, RZ, 0xc0, !PT ;  /* 0x0000ffff5f5f7812 */ /* 0x000fe200078ec0ff */
[----:B------:R-:W-:Y:S01]  /*cbf0*/  @!P0 IMAD.MOV.U32 R17, RZ, RZ, R215 ;  /* 0x000000ffff118224 */ /* 0x000fe200078e00d7 */
[----:B-1----:R-:W-:Y:S01]  /*cc00*/  PRMT R125, R10, 0x3340, R106 ;  /* 0x000033400a7d7816 */ /* 0x002fe2000000006a */
[----:B------:R-:W-:Y:S01]  /*cc10*/  @!P0 IMAD.MOV.U32 R10, RZ, RZ, R242 ;  /* 0x000000ffff0a8224 */ /* 0x000fe200078e00f2 */
[----:B------:R-:W-:-:S02]  /*cc20*/  PRMT R106, RZ, 0x7610, R106 ;  /* 0x00007610ff6a7816 */ /* 0x000fc4000000006a */
[----:B------:R0:W2:Y:S01]  /*cc30*/  @!P0 LDG.E.U8 R97, desc[UR40][R16.64] ;  /* 0x0000002810618981 */ /* 0x0000a2000c1e1100 */
[----:B------:R-:W-:Y:S02]  /*cc40*/  LOP3.LUT R9, R9, 0xffff, RZ, 0xc0, !PT ;  /* 0x0000ffff09097812 */ /* 0x000fe400078ec0ff */
[----:B------:R-:W-:Y:S02]  /*cc50*/  LOP3.LUT R100, R100, 0xffff, RZ, 0xc0, !PT ;  /* 0x0000ffff64647812 */ /* 0x000fe400078ec0ff */
[----:B------:R-:W-:Y:S02]  /*cc60*/  LOP3.LUT R8, R8, 0xffff, RZ, 0xc0, !PT ;  /* 0x0000ffff08087812 */ /* 0x000fe400078ec0ff */
[----:B------:R-:W-:Y:S02]  /*cc70*/  LOP3.LUT R101, R101, 0xffff, RZ, 0xc0, !PT ;  /* 0x0000ffff65657812 */ /* 0x000fe400078ec0ff */
[----:B------:R-:W-:Y:S01]  /*cc80*/  PRMT R138, R18, 0x3340, R110 ;  /* 0x00003340128a7816 */ /* 0x000fe2000000006e */
[----:B------:R-:W-:Y:S01]  /*cc90*/  @!P0 IMAD.MOV.U32 R18, RZ, RZ, R225 ;  /* 0x000000ffff128224 */ /* 0x000fe200078e00e1 */
[----:B------:R-:W-:-:S02]  /*cca0*/  LOP3.LUT R89, R89, 0xffff, RZ, 0xc0, !PT ;  /* 0x0000ffff59597812 */ /* 0x000fc400078ec0ff */
[----:B------:R-:W-:Y:S02]  /*ccb0*/  LOP3.LUT R92, R92, 0xffff, RZ, 0xc0, !PT ;  /* 0x0000ffff5c5c7812 */ /* 0x000fe400078ec0ff */
[----:B------:R-:W-:Y:S01]  /*ccc0*/  PRMT R122, R19, 0x3340, R95 ;  /* 0x00003340137a7816 */ /* 0x000fe2000000005f */
[----:B------:R-:W-:Y:S01]  /*ccd0*/  @!P0 IMAD.MOV.U32 R19, RZ, RZ, R244 ;  /* 0x000000ffff138224 */ /* 0x000fe200078e00f4 */
[----:B------:R-:W-:Y:S02]  /*cce0*/  PRMT R110, RZ, 0x7610, R110 ;  /* 0x00007610ff6e7816 */ /* 0x000fe4000000006e */
[----:B------:R-:W-:Y:S02]  /*ccf0*/  LOP3.LUT R90, R90, 0xffff, RZ, 0xc0, !PT ;  /* 0x0000ffff5a5a7812 */ /* 0x000fe400078ec0ff */
[----:B------:R-:W-:Y:S02]  /*cd00*/  LOP3.LUT R91, R91, 0xffff, RZ, 0xc0, !PT ;  /* 0x0000ffff5b5b7812 */ /* 0x000fe400078ec0ff */
[----:B0-----:R-:W-:-:S02]  /*cd10*/  PRMT R16, R9, 0x3340, R100 ;  /* 0x0000334009107816 */ /* 0x001fc40000000064 */
[----:B------:R-:W-:Y:S01]  /*cd20*/  PRMT R17, R8, 0x3340, R101 ;  /* 0x0000334008117816 */ /* 0x000fe20000000065 */
[----:B------:R-:W-:Y:S01]  /*cd30*/  @!P0 IMAD.MOV.U32 R8, RZ, RZ, R214 ;  /* 0x000000ffff088224 */ /* 0x000fe200078e00d6 */
[----:B------:R-:W-:Y:S01]  /*cd40*/  LOP3.LUT R23, R23, 0xffff, RZ, 0xc0, !PT ;  /* 0x0000ffff17177812 */ /* 0x000fe200078ec0ff */
[----:B------:R-:W-:Y:S01]  /*cd50*/  @!P0 IMAD.MOV.U32 R9, RZ, RZ, R213 ;  /* 0x000000ffff098224 */ /* 0x000fe200078e00d5 */
[----:B------:R-:W-:Y:S01]  /*cd60*/  LOP3.LUT R93, R93, 0xffff, RZ, 0xc0, !PT ;  /* 0x0000ffff5d5d7812 */ /* 0x000fe200078ec0ff */
[----:B------:R0:W2:Y:S01]  /*cd70*/  @!P0 LDG.E.U8 R110, desc[UR40][R18.64] ;  /* 0x00000028126e8981 */ /* 0x0000a2000c1e1100 */
[----:B------:R-:W-:Y:S02]  /*cd80*/  PRMT R100, RZ, 0x7610, R100 ;  /* 0x00007610ff647816 */ /* 0x000fe40000000064 */
[----:B------:R-:W-:Y:S02]  /*cd90*/  PRMT R101, RZ, 0x7610, R101 ;  /* 0x00007610ff657816 */ /* 0x000fe40000000065 */
[----:B------:R-:W-:-:S02]  /*cda0*/  LOP3.LUT R88, R88, 0xffff, RZ, 0xc0, !PT ;  /* 0x0000ffff58587812 */ /* 0x000fc400078ec0ff */
[----:B------:R-:W-:Y:S02]  /*cdb0*/  LOP3.LUT R102, R102, 0xffff, RZ, 0xc0, !PT ;  /* 0x0000ffff66667812 */ /* 0x000fe400078ec0ff */
[----:B------:R-:W-:Y:S02]  /*cdc0*/  LOP3.LUT R196, R196, 0xffff, RZ, 0xc0, !PT ;  /* 0x0000ffffc4c47812 */ /* 0x000fe400078ec0ff */
[----:B------:R-:W-:Y:S02]  /*cdd0*/  LOP3.LUT R107, R107, 0xffff, RZ, 0xc0, !PT ;  /* 0x0000ffff6b6b7812 */ /* 0x000fe400078ec0ff */
[----:B------:R-:W-:Y:S02]  /*cde0*/  PRMT R127, R89, 0x3340, R92 ;  /* 0x00003340597f7816 */ /* 0x000fe4000000005c */
[----:B------:R-:W-:Y:S01]  /*cdf0*/  PRMT R126, R90, 0x3340, R91 ;  /* 0x000033405a7e7816 */ /* 0x000fe2000000005b */
[----:B0-----:R-:W-:Y:S01]  /*ce00*/  @!P0 IMAD.MOV.U32 R18, RZ, RZ, R248 ;  /* 0x000000ffff128224 */ /* 0x001fe200078e00f8 */
[----:B------:R-:W-:Y:S01]  /*ce10*/  PRMT R112, R23, 0x3340, R93 ;  /* 0x0000334017707816 */ /* 0x000fe2000000005d */
[----:B------:R-:W-:Y:S01]  /*ce20*/  @!P0 IMAD.MOV.U32 R19, RZ, RZ, R247 ;  /* 0x000000ffff138224 */ /* 0x000fe200078e00f7 */
[----:B------:R-:W-:Y:S01]  /*ce30*/  LOP3.LUT R21, R21, 0xffff, RZ, 0xc0, !PT ;  /* 0x0000ffff15157812 */ /* 0x000fe200078ec0ff */
[----:B------:R0:W2:Y:S01]  /*ce40*/  @!P0 LDG.E.U8 R101, desc[UR40][R8.64] ;  /* 0x0000002808658981 */ /* 0x0000a2000c1e1100 */
[----:B------:R-:W-:-:S02]  /*ce50*/  LOP3.LUT R94, R94, 0xffff, RZ, 0xc0, !PT ;  /* 0x0000ffff5e5e7812 */ /* 0x000fc400078ec0ff */
[----:B------:R-:W-:Y:S02]  /*ce60*/  PRMT R96, RZ, 0x7610, R96 ;  /* 0x00007610ff607816 */ /* 0x000fe40000000060 */
[----:B------:R-:W-:Y:S02]  /*ce70*/  PRMT R113, R88, 0x3340, R102 ;  /* 0x0000334058717816 */ /* 0x000fe40000000066 */
[----:B------:R-:W-:Y:S02]  /*ce80*/  LOP3.LUT R22, R22, 0xffff, RZ, 0xc0, !PT ;  /* 0x0000ffff16167812 */ /* 0x000fe400078ec0ff */
[----:B------:R-:W-:Y:S01]  /*ce90*/  LOP3.LUT R108, R108, 0xffff, RZ, 0xc0, !PT ;  /* 0x0000ffff6c6c7812 */ /* 0x000fe200078ec0ff */
[----:B------:R1:W2:Y:S01]  /*cea0*/  @!P0 LDG.E.U8 R96, desc[UR40][R18.64] ;  /* 0x0000002812608981 */ /* 0x0002a2000c1e1100 */
[--C-:B------:R-:W-:Y:S02]  /*ceb0*/  PRMT R196, R196, 0x3340, R107.reuse ;  /* 0x00003340c4c47816 */ /* 0x100fe4000000006b */
[----:B------:R-:W-:-:S02]  /*cec0*/  PRMT R107, RZ, 0x7610, R107 ;  /* 0x00007610ff6b7816 */ /* 0x000fc4000000006b */
[----:B------:R-:W-:Y:S02]  /*ced0*/  LOP3.LUT R120, R120, 0xffff, RZ, 0xc0, !PT ;  /* 0x0000ffff78787812 */ /* 0x000fe400078ec0ff */
[----:B------:R-:W-:Y:S02]  /*cee0*/  LOP3.LUT R111, R111, 0xffff, RZ, 0xc0, !PT ;  /* 0x0000ffff6f6f7812 */ /* 0x000fe400078ec0ff */
[----:B------:R-:W-:Y:S02]  /*cef0*/  LOP3.LUT R119, R119, 0xffff, RZ, 0xc0, !PT ;  /* 0x0000ffff77777812 */ /* 0x000fe400078ec0ff */
[----:B------:R-:W-:Y:S02]  /*cf00*/  LOP3.LUT R121, R121, 0xffff, RZ, 0xc0, !PT ;  /* 0x0000ffff79797812 */ /* 0x000fe400078ec0ff */
[----:B0-----:R-:W-:Y:S02]  /*cf10*/  PRMT R8, R126, 0x5410, R127 ;  /* 0x000054107e087816 */ /* 0x001fe4000000007f */
[----:B------:R-:W-:Y:S01]  /*cf20*/  PRMT R114, R21, 0x3340, R94 ;  /* 0x0000334015727816 */ /* 0x000fe2000000005e */
[----:B------:R-:W2:Y:S01]  /*cf30*/  LDL.LU R127, [R1+0x670] ;  /* 0x00067000017f7983 */ /* 0x000ea20000300800 */
[----:B------:R-:W-:-:S02]  /*cf40*/  LOP3.LUT R7, R7, 0xffff, RZ, 0xc0, !PT ;  /* 0x0000ffff07077812 */ /* 0x000fc400078ec0ff */
[----:B------:R-:W-:Y:S01]  /*cf50*/  LOP3.LUT R118, R118, 0xffff, RZ, 0xc0, !PT ;  /* 0x0000ffff76767812 */ /* 0x000fe200078ec0ff */
[----:B------:R-:W2:Y:S01]  /*cf60*/  LDL.LU R126, [R1+0x66c] ;  /* 0x00066c00017e7983 */ /* 0x000ea20000300800 */
[----:B------:R-:W-:Y:S02]  /*cf70*/  PRMT R115, R22, 0x3340, R108 ;  /* 0x0000334016737816 */ /* 0x000fe4000000006c */
[----:B------:R-:W-:Y:S02]  /*cf80*/  PRMT R9, R113, 0x5410, R112 ;  /* 0x0000541071097816 */ /* 0x000fe40000000070 */
[----:B------:R-:W-:Y:S01]  /*cf90*/  LOP3.LUT R117, R117, 0xffff, RZ, 0xc0, !PT ;  /* 0x0000ffff75757812 */ /* 0x000fe200078ec0ff */
[----:B------:R-:W2:Y:S01]  /*cfa0*/  LDL.LU R112, [R1+0x668] ;  /* 0x0006680001707983 */ /* 0x000ea20000300800 */
[----:B------:R-:W-:Y:S02]  /*cfb0*/  LOP3.LUT R116, R116, 0xffff, RZ, 0xc0, !PT ;  /* 0x0000ffff74747812 */ /* 0x000fe400078ec0ff */
[----:B-1----:R-:W-:Y:S01]  /*cfc0*/  PRMT R19, R120, 0x3340, R121 ;  /* 0x0000334078137816 */ /* 0x002fe20000000079 */
[----:B------:R-:W2:Y:S01]  /*cfd0*/  LDL.LU R113, [R1+0x664] ;  /* 0x0006640001717983 */ /* 0x000ea20000300800 */
[----:B------:R-:W-:-:S02]  /*cfe0*/  PRMT R7, R7, 0x3340, R111 ;  /* 0x0000334007077816 */ /* 0x000fc4000000006f */
[----:B------:R-:W-:Y:S01]  /*cff0*/  PRMT R118, R118, 0x3340, R119 ;  /* 0x0000334076767816 */ /* 0x000fe20000000077 */
[----:B------:R-:W2:Y:S01]  /*d000*/  LDL R120, [R1+0x56c] ;  /* 0x00056c0001787983 */ /* 0x000ea20000100800 */
[----:B------:R-:W-:-:S03]  /*d010*/  PRMT R18, R116, 0x3340, R117 ;  /* 0x0000334074127816 */ /* 0x000fc60000000075 */
[----:B------:R-:W2:Y:S04]  /*d020*/  LDL R111, [R1+0x568] ;  /* 0x00056800016f7983 */ /* 0x000ea80000100800 */
[----:B------:R-:W2:Y:S01]  /*d030*/  LDL R119, [R1+0x564] ;  /* 0x0005640001777983 */ /* 0x000ea20000100800 */
[----:B----4-:R-:W-:-:S05]  /*d040*/  @!P0 IMAD.MOV.U32 R14, RZ, RZ, R0 ;  /* 0x000000ffff0e8224 */ /* 0x010fca00078e0000 */
[----:B------:R0:W4:Y:S02]  /*d050*/  @!P0 LDG.E.U8 R98, desc[UR40][R14.64] ;  /* 0x000000280e628981 */ /* 0x000124000c1e1100 */
[----:B0-----:R-:W-:Y:S01]  /*d060*/  PRMT R15, R11, 0x3340, R99 ;  /* 0x000033400b0f7816 */ /* 0x001fe20000000063 */
[----:B------:R-:W-:-:S05]  /*d070*/  @!P0 IMAD.MOV.U32 R11, RZ, RZ, R243 ;  /* 0x000000ffff0b8224 */ /* 0x000fca00078e00f3 */
[----:B------:R0:W4:Y:S02]  /*d080*/  @!P0 LDG.E.U8 R106, desc[UR40][R10.64] ;  /* 0x000000280a6a8981 */ /* 0x000124000c1e1100 */
[----:B0-----:R-:W-:Y:S02]  /*d090*/  @!P0 IMAD.MOV.U32 R10, RZ, RZ, R246 ;  /* 0x000000ffff0a8224 */ /* 0x001fe400078e00f6 */
[----:B------:R-:W-:-:S05]  /*d0a0*/  @!P0 IMAD.MOV.U32 R11, RZ, RZ, R245 ;  /* 0x000000ffff0b8224 */ /* 0x000fca00078e00f5 */
[----:B------:R0:W4:Y:S02]  /*d0b0*/  @!P0 LDG.E.U8 R100, desc[UR40][R10.64] ;  /* 0x000000280a648981 */ /* 0x000124000c1e1100 */
[----:B0-----:R-:W-:Y:S02]  /*d0c0*/  @!P0 IMAD.MOV.U32 R10, RZ, RZ, R230 ;  /* 0x000000ffff0a8224 */ /* 0x001fe400078e00e6 */
[----:B------:R-:W-:-:S05]  /*d0d0*/  @!P0 IMAD.MOV.U32 R11, RZ, RZ, R229 ;  /* 0x000000ffff0b8224 */ /* 0x000fca00078e00e5 */
[----:B------:R0:W4:Y:S02]  /*d0e0*/  @!P0 LDG.E.U8 R107, desc[UR40][R10.64] ;  /* 0x000000280a6b8981 */ /* 0x000124000c1e1100 */
[----:B0-----:R-:W-:Y:S02]  /*d0f0*/  PRMT R10, R115, 0x5410, R114 ;  /* 0x00005410730a7816 */ /* 0x001fe40000000072 */
[----:B------:R-:W4:Y:S04]  /*d100*/  LDL.LU R114, [R1+0x660] ;  /* 0x0006600001727983 */ /* 0x000f280000300800 */
[----:B------:R-:W4:Y:S04]  /*d110*/  LDL.LU R115, [R1+0x65c] ;  /* 0x00065c0001737983 */ /* 0x000f280000300800 */
[----:B------:R-:W4:Y:S04]  /*d120*/  LDL R117, [R1+0x560] ;  /* 0x0005600001757983 */ /* 0x000f280000100800 */
[----:B------:R-:W4:Y:S01]  /*d130*/  LDL R116, [R1+0x55c] ;  /* 0x00055c0001747983 */ /* 0x000f220000100800 */
[----:B------:R-:W-:-:S02]  /*d140*/  LOP3.LUT R12, R12, 0xffff, RZ, 0xc0, !PT ;  /* 0x0000ffff0c0c7812 */ /* 0x000fc400078ec0ff */
[----:B------:R-:W-:Y:S01]  /*d150*/  LOP3.LUT R105, R105, 0xffff, RZ, 0xc0, !PT ;  /* 0x0000ffff69697812 */ /* 0x000fe200078ec0ff */
[----:B------:R-:W-:-:S03]  /*d160*/  @!P0 IMAD.MOV.U32 R13, RZ, RZ, R208 ;  /* 0x000000ffff0d8224 */ /* 0x000fc600078e00d0 */
[----:B------:R-:W-:Y:S01]  /*d170*/  PRMT R6, R12, 0x3340, R105 ;  /* 0x000033400c067816 */ /* 0x000fe20000000069 */
[----:B------:R-:W-:Y:S01]  /*d180*/  @!P0 IMAD.MOV.U32 R12, RZ, RZ, R227 ;  /* 0x000000ffff0c8224 */ /* 0x000fe200078e00e3 */
[----:B------:R-:W-:Y:S02]  /*d190*/  PRMT R105, RZ, 0x7610, R105 ;  /* 0x00007610ff697816 */ /* 0x000fe40000000069 */
[----:B------:R-:W-:Y:S02]  /*d1a0*/  LOP3.LUT R20, R20, 0xffff, RZ, 0xc0, !PT ;  /* 0x0000ffff14147812 */ /* 0x000fe400078ec0ff */
[----:B------:R-:W-:Y:S02]  /*d1b0*/  LOP3.LUT R109, R109, 0xffff, RZ, 0xc0, !PT ;  /* 0x0000ffff6d6d7812 */ /* 0x000fe400078ec0ff */
[----:B------:R0:W4:Y:S01]  /*d1c0*/  @!P0 LDG.E.U8 R105, desc[UR40][R12.64] ;  /* 0x000000280c698981 */ /* 0x000122000c1e1100 */
[----:B------:R-:W-:Y:S02]  /*d1d0*/  PRMT R99, RZ, 0x7610, R99 ;  /* 0x00007610ff637816 */ /* 0x000fe40000000063 */
[----:B------:R-:W-:Y:S01]  /*d1e0*/  PRMT R123, R20, 0x3340, R109 ;  /* 0x00003340147b7816 */ /* 0x000fe2000000006d */
[----:B0-----:R-:W-:-:S02]  /*d1f0*/  @!P0 IMAD.MOV.U32 R12, RZ, RZ, R223 ;  /* 0x000000ffff0c8224 */ /* 0x001fc400078e00df */
[----:B------:R-:W-:Y:S01]  /*d200*/  @!P0 IMAD.MOV.U32 R13, RZ, RZ, R209 ;  /* 0x000000ffff0d8224 */ /* 0x000fe200078e00d1 */
[----:B------:R-:W-:Y:S02]  /*d210*/  PRMT R11, R123, 0x5410, R122 ;  /* 0x000054107b0b7816 */ /* 0x000fe4000000007a */
[----:B------:R-:W4:Y:S04]  /*d220*/  LDL.LU R122, [R1+0x658] ;  /* 0x00065800017a7983 */ /* 0x000f280000300800 */
[----:B------:R0:W4:Y:S04]  /*d230*/  @!P0 LDG.E.U8 R99, desc[UR40][R12.64] ;  /* 0x000000280c638981 */ /* 0x000128000c1e1100 */
[----:B------:R-:W4:Y:S01]  /*d240*/  LDL.LU R123, [R1+0x654] ;  /* 0x00065400017b7983 */ /* 0x000f220000300800 */
[----:B0-----:R-:W-:-:S03]  /*d250*/  PRMT R12, R138, 0x5410, R139 ;  /* 0x000054108a0c7816 */ /* 0x001fc6000000008b */
[----:B------:R-:W4:Y:S01]  /*d260*/  LDL.LU R139, [R1+0x650] ;  /* 0x00065000018b7983 */ /* 0x000f220000300800 */
[----:B------:R-:W-:Y:S01]  /*d270*/  PRMT R124, RZ, 0x7610, R124 ;  /* 0x00007610ff7c7816 */ /* 0x000fe2000000007c */
[----:B------:R-:W-:Y:S01]  /*d280*/  @!P0 IMAD.MOV.U32 R90, RZ, RZ, R226 ;  /* 0x000000ffff5a8224 */ /* 0x000fe200078e00e2 */
[----:B------:R-:W-:Y:S01]  /*d290*/  PRMT R102, RZ, 0x7610, R102 ;  /* 0x00007610ff667816 */ /* 0x000fe20000000066 */
[----:B------:R-:W-:Y:S01]  /*d2a0*/  @!P0 IMAD.MOV.U32 R91, RZ, RZ, R228 ;  /* 0x000000ffff5b8224 */ /* 0x000fe200078e00e4 */
[----:B------:R-:W-:Y:S01]  /*d2b0*/  PRMT R108, RZ, 0x7610, R108 ;  /* 0x00007610ff6c7816 */ /* 0x000fe2000000006c */
[----:B------:R-:W-:Y:S02]  /*d2c0*/  @!P0 IMAD.MOV.U32 R88, RZ, RZ, R234 ;  /* 0x000000ffff588224 */ /* 0x000fe400078e00ea */
[----:B------:R-:W-:Y:S01]  /*d2d0*/  @!P0 IMAD.MOV.U32 R89, RZ, RZ, R233 ;  /* 0x000000ffff598224 */ /* 0x000fe200078e00e9 */
[----:B------:R0:W4:Y:S01]  /*d2e0*/  @!P0 LDG.E.U8 R124, desc[UR40][R90.64] ;  /* 0x000000285a7c8981 */ /* 0x000122000c1e1100 */
[----:B------:R-:W-:Y:S01]  /*d2f0*/  @!P0 IMAD.MOV.U32 R22, RZ, RZ, R202 ;  /* 0x000000ffff168224 */ /* 0x000fe200078e00ca */
[----:B------:R-:W-:Y:S01]  /*d300*/  PRMT R92, RZ, 0x7610, R92 ;  /* 0x00007610ff5c7816 */ /* 0x000fe2000000005c */
[----:B------:R-:W-:Y:S01]  /*d310*/  @!P0 IMAD.MOV.U32 R23, RZ, RZ, R201 ;  /* 0x000000ffff178224 */ /* 0x000fe200078e00c9 */
[----:B------:R-:W-:Y:S01]  /*d320*/  PRMT R109, RZ, 0x7610, R109 ;  /* 0x00007610ff6d7816 */ /* 0x000fe2000000006d */
[----:B------:R-:W-:Y:S01]  /*d330*/  @!P0 IMAD.MOV.U32 R20, RZ, RZ, R237 ;  /* 0x000000ffff148224 */ /* 0x000fe200078e00ed */
[----:B------:R1:W4:Y:S01]  /*d340*/  @!P0 LDG.E.U8 R102, desc[UR40][R88.64] ;  /* 0x0000002858668981 */ /* 0x000322000c1e1100 */
[----:B------:R-:W-:Y:S01]  /*d350*/  @!P0 IMAD.MOV.U32 R21, RZ, RZ, R198 ;  /* 0x000000ffff158224 */ /* 0x000fe200078e00c6 */
[----:B------:R-:W-:Y:S01]  /*d360*/  PRMT R93, RZ, 0x7610, R93 ;  /* 0x00007610ff5d7816 */ /* 0x000fe2000000005d */
[----:B0-----:R-:W-:Y:S01]  /*d370*/  @!P0 IMAD.MOV.U32 R90, RZ, RZ, R250 ;  /* 0x000000ffff5a8224 */ /* 0x001fe200078e00fa */
[----:B------:R3:W4:Y:S01]  /*d380*/  @!P0 LDG.E.U8 R108, desc[UR40][R22.64] ;  /* 0x00000028166c8981 */ /* 0x000722000c1e1100 */
[----:B------:R-:W-:Y:S01]  /*d390*/  @!P0 IMAD.MOV.U32 R91, RZ, RZ, R249 ;  /* 0x000000ffff5b8224 */ /* 0x000fe200078e00f9 */
[----:B------:R-:W-:-:S02]  /*d3a0*/  PRMT R94, RZ, 0x7610, R94 ;  /* 0x00007610ff5e7816 */ /* 0x000fc4000000005e */
[----:B------:R0:W4:Y:S01]  /*d3b0*/  @!P0 LDG.E.U8 R109, desc[UR40][R20.64] ;  /* 0x00000028146d8981 */ /* 0x000122000c1e1100 */
[----:B-1----:R-:W-:Y:S02]  /*d3c0*/  @!P0 IMAD.MOV.U32 R88, RZ, RZ, R218 ;  /* 0x000000ffff588224 */ /* 0x002fe400078e00da */
[----:B------:R-:W-:Y:S01]  /*d3d0*/  @!P0 IMAD.MOV.U32 R89, RZ, RZ, R217 ;  /* 0x000000ffff598224 */ /* 0x000fe200078e00d9 */
[----:B------:R-:W4:Y:S01]  /*d3e0*/  @!P0 LDG.E.U8 R92, desc[UR40][R90.64] ;  /* 0x000000285a5c8981 */ /* 0x000f22000c1e1100 */
[----:B------:R-:W-:Y:S01]  /*d3f0*/  PRMT R95, RZ, 0x7610, R95 ;  /* 0x00007610ff5f7816 */ /* 0x000fe2000000005f */
[----:B---3--:R-:W-:Y:S02]  /*d400*/  @!P0 IMAD.MOV.U32 R22, RZ, RZ, R222 ;  /* 0x000000ffff168224 */ /* 0x008fe400078e00de */
[----:B------:R-:W-:Y:S01]  /*d410*/  @!P0 IMAD.MOV.U32 R23, RZ, RZ, R205 ;  /* 0x000000ffff178224 */ /* 0x000fe200078e00cd */
[----:B------:R-:W3:Y:S01]  /*d420*/  @!P0 LDG.E.U8 R93, desc[UR40][R88.64] ;  /* 0x00000028585d8981 */ /* 0x000ee2000c1e1100 */
[----:B0-----:R-:W-:-:S02]  /*d430*/  @!P0 IMAD.MOV.U32 R20, RZ, RZ, R224 ;  /* 0x000000ffff148224 */ /* 0x001fc400078e00e0 */
[----:B------:R-:W-:Y:S01]  /*d440*/  @!P0 IMAD.MOV.U32 R21, RZ, RZ, R241 ;  /* 0x000000ffff158224 */ /* 0x000fe200078e00f1 */
[----:B------:R-:W3:Y:S04]  /*d450*/  @!P0 LDG.E.U8 R94, desc[UR40][R22.64] ;  /* 0x00000028165e8981 */ /* 0x000ee8000c1e1100 */
[----:B------:R0:W3:Y:S01]  /*d460*/  @!P0 LDG.E.U8 R95, desc[UR40][R20.64] ;  /* 0x00000028145f8981 */ /* 0x0000e2000c1e1100 */
[----:B------:R-:W-:-:S03]  /*d470*/  PRMT R13, R3, 0x5410, R2 ;  /* 0x00005410030d7816 */ /* 0x000fc60000000002 */
[----:B------:R-:W3:Y:S04]  /*d480*/  LDL.LU R138, [R1+0x64c] ;  /* 0x00064c00018a7983 */ /* 0x000ee80000300800 */
[----:B------:R-:W3:Y:S04]  /*d490*/  LDL.LU R2, [R1+0x648] ;  /* 0x0006480001027983 */ /* 0x000ee80000300800 */
[----:B------:R-:W3:Y:S01]  /*d4a0*/  LDL.LU R3, [R1+0x644] ;  /* 0x0006440001037983 */ /* 0x000ee20000300800 */
        /* <DEDUP_REMOVED lines=32> */
[----:B------:R-:W-:Y:S02]  /*d6b0*/  PRMT R169, R169, 0x3340, R170 ;  /* 0x00003340a9a97816 */ /* 0x000fe400000000aa */
[----:B0-----:R-:W-:Y:S02]  /*d6c0*/  PRMT R20, R171, 0x3340, R172 ;  /* 0x00003340ab147816 */ /* 0x001fe400000000ac */
        /* <DEDUP_REMOVED lines=19> */
[----:B------:R-:W-:Y:S01]  /*d800*/  PRMT R19, R118, 0x5410, R19 ;  /* 0x0000541076137816 */ /* 0x000fe20000000013 */
[----:B--2---:R-:W-:Y:S01]  /*d810*/  STS.128 [R120+UR8], R8 ;  /* 0x0000000878007988 */ /* 0x004fe20008000c08 */
[----:B------:R-:W-:Y:S01]  /*d820*/  PRMT R20, R169, 0x5410, R20 ;  /* 0x00005410a9147816 */ /* 0x000fe20000000014 */
[----:B------:R-:W0:Y:S01]  /*d830*/  LDC R6, c[0x0][0x238] ;  /* 0x00008e00ff067b82 */ /* 0x000e220000000800 */
[----:B------:R-:W-:-:S02]  /*d840*/  PRMT R21, R173, 0x5410, R21 ;  /* 0x00005410ad157816 */ /* 0x000fc40000000015 */
[----:B------:R-:W-:Y:S02]  /*d850*/  PRMT R22, R177, 0x5410, R22 ;  /* 0x00005410b1167816 */ /* 0x000fe40000000016 */
[----:B------:R-:W-:Y:S01]  /*d860*/  PRMT R23, R181, 0x5410, R23 ;  /* 0x00005410b5177816 */ /* 0x000fe20000000017 */
[----:B------:R1:W-:Y:S01]  /*d870*/  STS.128 [R111+UR8], R12 ;  /* 0x0000000c6f007988 */ /* 0x0003e20008000c08 */
[----:B------:R-:W-:Y:S02]  /*d880*/  PRMT R88, R185, 0x5410, R88 ;  /* 0x00005410b9587816 */ /* 0x000fe40000000058 */
[----:B------:R-:W-:Y:S02]  /*d890*/  PRMT R89, R189, 0x5410, R89 ;  /* 0x00005410bd597816 */ /* 0x000fe40000000059 */
[----:B------:R-:W-:Y:S02]  /*d8a0*/  PRMT R90, R193, 0x5410, R90 ;  /* 0x00005410c15a7816 */ /* 0x000fe4000000005a */
[----:B------:R-:W-:Y:S01]  /*d8b0*/  PRMT R91, R163, 0x5410, R91 ;  /* 0x00005410a35b7816 */ /* 0x000fe2000000005b */
[----:B------:R-:W-:Y:S04]  /*d8c0*/  STS.128 [R119+UR8], R16 ;  /* 0x0000001077007988 */ /* 0x000fe80008000c08 */
[----:B------:R-:W2:Y:S01]  /*d8d0*/  LDL.LU R5, [R1+0x640] ;  /* 0x0006400001057983 */ /* 0x000ea20000300800 */
[----:B-1----:R-:W1:Y:S03]  /*d8e0*/  S2R R111, SR_TID.X ;  /* 0x00000000006f7919 */ /* 0x002e660000002100 */
[----:B------:R-:W2:Y:S01]  /*d8f0*/  LDL.LU R4, [R1+0x63c] ;  /* 0x00063c0001047983 */ /* 0x000ea20000300800 */
[----:B-1----:R-:W-:-:S03]  /*d900*/  LOP3.LUT R111, R111, 0x7f, RZ, 0xc0, !PT ;  /* 0x0000007f6f6f7812 */ /* 0x002fc600078ec0ff */
[----:B----4-:R-:W-:Y:S04]  /*d910*/  STS.128 [R117+UR8], R20 ;  /* 0x0000001475007988 */ /* 0x010fe80008000c08 */
[----:B------:R1:W-:Y:S02]  /*d920*/  STS.128 [R116+UR8], R88 ;  /* 0x0000005874007988 */ /* 0x0003e40008000c08 */
[----:B-1----:R-:W1:Y:S02]  /*d930*/  S2R R116, SR_TID.X ;  /* 0x0000000000747919 */ /* 0x002e640000002100 */
[----:B------:R-:W-:Y:S01]  /*d940*/  STS.U8 [R111+UR8+0x4000], R139 ;  /* 0x0040008b6f007988 */ /* 0x000fe20008000008 */
[----:B-1----:R-:W-:-:S03]  /*d950*/  LOP3.LUT R116, R116, 0x7f, RZ, 0xc0, !PT ;  /* 0x0000007f74747812 */ /* 0x002fc600078ec0ff */
[----:B------:R-:W-:Y:S01]  /*d960*/  STS.U8 [R111+UR8+0x4400], R123 ;  /* 0x0044007b6f007988 */ /* 0x000fe20008000008 */
[----:B------:R-:W-:-:S03]  /*d970*/  LOP3.LUT R117, R116, 0x10, RZ, 0x3c, !PT ;  /* 0x0000001074757812 */ /* 0x000fc600078e3cff */
[----:B------:R-:W-:Y:S04]  /*d980*/  STS.U8 [R111+UR8+0x4800], R122 ;  /* 0x0048007a6f007988 */ /* 0x000fe80008000008 */
        /* <DEDUP_REMOVED lines=12> */
[----:B------:R1:W-:Y:S02]  /*da50*/  STS.U8 [R117+UR8+0x5c80], R134 ;  /* 0x005c808675007988 */ /* 0x0003e40008000008 */
[----:B-1----:R-:W1:Y:S01]  /*da60*/  S2R R117, SR_TID.X ;  /* 0x0000000000757919 */ /* 0x002e620000002100 */
[----:B------:R-:W-:-:S05]  /*da70*/  LOP3.LUT R116, R116, 0x20, RZ, 0x3c, !PT ;  /* 0x0000002074747812 */ /* 0x000fca00078e3cff */
[----:B------:R-:W-:Y:S01]  /*da80*/  STS.U8 [R116+UR8+0x4100], R135 ;  /* 0x0041008774007988 */ /* 0x000fe20008000008 */
[----:B-1----:R-:W-:-:S04]  /*da90*/  LOP3.LUT R117, R117, 0x7f, RZ, 0xc0, !PT ;  /* 0x0000007f75757812 */ /* 0x002fc800078ec0ff */
[C---:B------:R-:W-:Y:S02]  /*daa0*/  LOP3.LUT R8, R117.reuse, 0x30, RZ, 0x3c, !PT ;  /* 0x0000003075087812 */ /* 0x040fe400078e3cff */
[----:B------:R-:W-:Y:S02]  /*dab0*/  LOP3.LUT R7, R117, 0x40, RZ, 0x3c, !PT ;  /* 0x0000004075077812 */ /* 0x000fe400078e3cff */
[----:B------:R-:W1:Y:S01]  /*dac0*/  S2R R117, SR_TID.X ;  /* 0x0000000000757919 */ /* 0x000e620000002100 */
        /* <DEDUP_REMOVED lines=10> */
[----:B------:R-:W-:Y:S01]  /*db70*/  STS.U8 [R8+UR8+0x4d80], R148 ;  /* 0x004d809408007988 */ /* 0x000fe20008000008 */
[----:B-1----:R-:W-:-:S03]  /*db80*/  LOP3.LUT R117, R117, 0x7f, RZ, 0xc0, !PT ;  /* 0x0000007f75757812 */ /* 0x002fc600078ec0ff */
[----:B------:R-:W-:Y:S04]  /*db90*/  STS.U8 [R8+UR8+0x5180], R149 ;  /* 0x0051809508007988 */ /* 0x000fe80008000008 */
[----:B------:R-:W-:Y:S04]  /*dba0*/  STS.U8 [R8+UR8+0x5580], R150 ;  /* 0x0055809608007988 */ /* 0x000fe80008000008 */
[----:B------:R-:W-:Y:S04]  /*dbb0*/  STS.U8 [R8+UR8+0x5980], R151 ;  /* 0x0059809708007988 */ /* 0x000fe80008000008 */
[----:B------:R1:W-:Y:S04]  /*dbc0*/  STS.U8 [R8+UR8+0x5d80], R152 ;  /* 0x005d809808007988 */ /* 0x0003e80008000008 */
[----:B------:R-:W-:Y:S04]  /*dbd0*/  STS.U8 [R7+UR8+0x4200], R153 ;  /* 0x0042009907007988 */ /* 0x000fe80008000008 */
[----:B------:R-:W-:Y:S01]  /*dbe0*/  STS.U8 [R7+UR8+0x4600], R154 ;  /* 0x0046009a07007988 */ /* 0x000fe20008000008 */
[----:B-1----:R-:W-:-:S03]  /*dbf0*/  LOP3.LUT R8, R117, 0x50, RZ, 0x3c, !PT ;  /* 0x0000005075087812 */ /* 0x002fc600078e3cff */
[----:B------:R-:W-:Y:S04]  /*dc00*/  STS.U8 [R7+UR8+0x4a00], R156 ;  /* 0x004a009c07007988 */ /* 0x000fe80008000008 */
[----:B------:R-:W-:Y:S04]  /*dc10*/  STS.U8 [R7+UR8+0x4e00], R157 ;  /* 0x004e009d07007988 */ /* 0x000fe80008000008 */
        /* <DEDUP_REMOVED lines=11> */
[----:B---3--:R-:W-:Y:S04]  /*dcd0*/  STS.U8 [R8+UR8+0x5a80], R93 ;  /* 0x005a805d08007988 */ /* 0x008fe80008000008 */
[----:B------:R1:W-:Y:S04]  /*dce0*/  STS.U8 [R8+UR8+0x5e80], R108 ;  /* 0x005e806c08007988 */ /* 0x0003e80008000008 */
        /* <DEDUP_REMOVED lines=8> */
[----:B------:R1:W-:Y:S01]  /*dd70*/  STS.U8 [R7+UR8+0x5f00], R104 ;  /* 0x005f006807007988 */ /* 0x0003e20008000008 */
[----:B0-----:R-:W-:-:S03]  /*dd80*/  IMAD.SHL.U32 R6, R6, 0x80, RZ ;  /* 0x0000008006067824 */ /* 0x001fc600078e00ff */
[----:B-1----:R-:W3:Y:S04]  /*dd90*/  LDL R7, [R1+0x558] ;  /* 0x0005580001077983 */ /* 0x002ee80000100800 */
[----:B------:R-:W4:Y:S04]  /*dda0*/  LDL.LU R120, [R1+0x514] ;  /* 0x0005140001787983 */ /* 0x000f280000300800 */
[----:B------:R-:W3:Y:S04]  /*ddb0*/  LDL.LU R121, [R1+0x504] ;  /* 0x0005040001797983 */ /* 0x000ee80000300800 */
[----:B------:R-:W3:Y:S04]  /*ddc0*/  LDL.LU R111, [R1+0x4fc] ;  /* 0x0004fc00016f7983 */ /* 0x000ee80000300800 */
[----:B------:R-:W3:Y:S04]  /*ddd0*/  LDL.LU R184, [R1+0x4ec] ;  /* 0x0004ec0001b87983 */ /* 0x000ee80000300800 */
[----:B------:R-:W3:Y:S04]  /*dde0*/  LDL.LU R182, [R1+0x510] ;  /* 0x0005100001b67983 */ /* 0x000ee80000300800 */
[----:B------:R-:W3:Y:S04]  /*ddf0*/  LDL.LU R179, [R1+0x4e4] ;  /* 0x0004e40001b37983 */ /* 0x000ee80000300800 */
[----:B------:R-:W3:Y:S01]  /*de00*/  LDL.LU R180, [R1+0x508] ;  /* 0x0005080001b47983 */ /* 0x000ee20000300800 */
[----:B------:R-:W-:-:S03]  /*de10*/  IADD3 R3, P6, R6, R3, RZ ;  /* 0x0000000306037210 */ /* 0x000fc60007fde0ff */
[----:B------:R-:W3:Y:S04]  /*de20*/  LDL.LU R178, [R1+0x4dc] ;  /* 0x0004dc0001b27983 */ /* 0x000ee80000300800 */
[----:B------:R-:W3:Y:S04]  /*de30*/  LDL.LU R175, [R1+0x500] ;  /* 0x0005000001af7983 */ /* 0x000ee80000300800 */
[----:B------:R-:W3:Y:S04]  /*de40*/  LDL.LU R176, [R1+0x4d4] ;  /* 0x0004d40001b07983 */ /* 0x000ee80000300800 */
[----:B------:R-:W3:Y:S04]  /*de50*/  LDL.LU R172, [R1+0x4f8] ;  /* 0x0004f80001ac7983 */ /* 0x000ee80000300800 */
[----:B------:R-:W3:Y:S04]  /*de60*/  LDL.LU R119, [R1+0x4cc] ;  /* 0x0004cc0001777983 */ /* 0x000ee80000300800 */
[----:B------:R-:W3:Y:S04]  /*de70*/  LDL.LU R116, [R1+0x4f0] ;  /* 0x0004f00001747983 */ /* 0x000ee80000300800 */
[----:B------:R-:W3:Y:S04]  /*de80*/  LDL.LU R117, [R1+0x4c4] ;  /* 0x0004c40001757983 */ /* 0x000ee80000300800 */
[----:B------:R-:W3:Y:S04]  /*de90*/  LDL.LU R170, [R1+0x4e8] ;  /* 0x0004e80001aa7983 */ /* 0x000ee80000300800 */
[----:B------:R0:W-:Y:S04]  /*dea0*/  STL [R1+0x50c], R3 ;  /* 0x00050c0301007387 */ /* 0x0001e80000100800 */
[----:B0-----:R-:W3:Y:S01]  /*deb0*/  LDL.LU R3, [R1+0x638] ;  /* 0x0006380001037983 */ /* 0x001ee20000300800 */
[----:B------:R-:W-:-:S02]  /*dec0*/  IADD3 R2, P3, R6, R2, RZ ;  /* 0x0000000206027210 */ /* 0x000fc40007f7e0ff */
[C---:B--2---:R-:W-:Y:S02]  /*ded0*/  IADD3 R5, P4, R6.reuse, R5, RZ ;  /* 0x0000000506057210 */ /* 0x044fe40007f9e0ff */
[C---:B----4-:R-:W-:Y:S02]  /*dee0*/  IADD3 R120, P5, R6.reuse, R120, RZ ;  /* 0x0000007806787210 */ /* 0x050fe40007fbe0ff */
[----:B---3--:R-:W-:-:S03]  /*def0*/  IADD3 R121, P1, R6, R121, RZ ;  /* 0x0000007906797210 */ /* 0x008fc60007f3e0ff */
[----:B------:R0:W-:Y:S01]  /*df00*/  STL [R1+0x514], R120 ;  /* 0x0005147801007387 */ /* 0x0001e20000100800 */
[----:B------:R-:W-:-:S03]  /*df10*/  IADD3 R111, P2, R6, R111, RZ ;  /* 0x0000006f066f7210 */ /* 0x000fc60007f5e0ff */
[----:B0-----:R-:W2:Y:S04]  /*df20*/  LDL.LU R120, [R1+0x4bc] ;  /* 0x0004bc0001787983 */ /* 0x001ea80000300800 */
[----:B------:R0:W-:Y:S04]  /*df30*/  STL [R1+0x4f4], R2 ;  /* 0x0004f40201007387 */ /* 0x0001e80000100800 */
[----:B------:R1:W-:Y:S04]  /*df40*/  STL [R1+0x504], R121 ;  /* 0x0005047901007387 */ /* 0x0003e80000100800 */
[----:B------:R3:W-:Y:S01]  /*df50*/  STL [R1+0x4fc], R111 ;  /* 0x0004fc6f01007387 */ /* 0x0007e20000100800 */
[----:B0-----:R-:W-:-:S03]  /*df60*/  SHF.R.S32.HI R2, RZ, 0x1f, R6 ;  /* 0x0000001fff027819 */ /* 0x001fc60000011406 */
[----:B------:R-:W4:Y:S04]  /*df70*/  LDL.LU R174, [R1+0x4e0] ;  /* 0x0004e00001ae7983 */ /* 0x000f280000300800 */
[----:B------:R-:W4:Y:S04]  /*df80*/  LDL.LU R171, [R1+0x4b4] ;  /* 0x0004b40001ab7983 */ /* 0x000f280000300800 */
[----:B-1----:R-:W4:Y:S01]  /*df90*/  LDL.LU R121, [R1+0x4d8] ;  /* 0x0004d80001797983 */ /* 0x002f220000300800 */
[----:B------:R-:W-:Y:S01]  /*dfa0*/  IMAD.X R182, R2, 0x1, R182, P5 ;  /* 0x0000000102b67824 */ /* 0x000fe200028e06b6 */
[----:B------:R-:W-:-:S02]  /*dfb0*/  IADD3 R179, P5, R6, R179, RZ ;  /* 0x000000b306b37210 */ /* 0x000fc40007fbe0ff */
[----:B---3--:R-:W3:Y:S01]  /*dfc0*/  LDL.LU R111, [R1+0x4ac] ;  /* 0x0004ac00016f7983 */ /* 0x008ee20000300800 */
[----:B------:R-:W-:Y:S01]  /*dfd0*/  IMAD.X R180, R2, 0x1, R180, P6 ;  /* 0x0000000102b47824 */ /* 0x000fe200030e06b4 */
[----:B------:R-:W-:Y:S01]  /*dfe0*/  IADD3 R178, P6, R6, R178, RZ ;  /* 0x000000b206b27210 */ /* 0x000fe20007fde0ff */
[C---:B------:R-:W-:Y:S02]  /*dff0*/  IMAD.X R175, R2.reuse, 0x1, R175, P1 ;  /* 0x0000000102af7824 */ /* 0x040fe400008e06af */
[----:B------:R-:W-:Y:S01]  /*e000*/  IMAD.X R172, R2, 0x1, R172, P2 ;  /* 0x0000000102ac7824 */ /* 0x000fe200010e06ac */
[C---:B------:R-:W-:Y:S02]  /*e010*/  IADD3 R119, P2, R6.reuse, R119, RZ ;  /* 0x0000007706777210 */ /* 0x040fe40007f5e0ff */
[----:B------:R-:W-:Y:S01]  /*e020*/  IADD3 R176, P1, R6, R176, RZ ;  /* 0x000000b006b07210 */ /* 0x000fe20007f3e0ff */
[C---:B------:R-:W-:Y:S02]  /*e030*/  IMAD.X R116, R2.reuse, 0x1, R116, P3 ;  /* 0x0000000102747824 */ /* 0x040fe400018e0674 */
[----:B------:R-:W-:Y:S01]  /*e040*/  IMAD.X R3, R2, 0x1, R3, P4 ;  /* 0x0000000102037824 */ /* 0x000fe200020e0603 */
[----:B------:R-:W-:-:S05]  /*e050*/  IADD3 R184, P4, R6, R184, RZ ;  /* 0x000000b806b87210 */ /* 0x000fca0007f9e0ff */
[----:B------:R-:W-:Y:S04]  /*e060*/  STL [R1+0x4ec], R184 ;  /* 0x0004ecb801007387 */ /* 0x000fe80000100800 */
[----:B------:R-:W-:Y:S04]  /*e070*/  STL [R1+0x510], R182 ;  /* 0x000510b601007387 */ /* 0x000fe80000100800 */
[----:B------:R-:W-:Y:S04]  /*e080*/  STL [R1+0x4e4], R179 ;  /* 0x0004e4b301007387 */ /* 0x000fe80000100800 */
[----:B------:R-:W-:Y:S04]  /*e090*/  STL [R1+0x508], R180 ;  /* 0x000508b401007387 */ /* 0x000fe80000100800 */
[----:B------:R-:W-:Y:S04]  /*e0a0*/  STL [R1+0x4dc], R178 ;  /* 0x0004dcb201007387 */ /* 0x000fe80000100800 */
[----:B------:R-:W-:Y:S04]  /*e0b0*/  STL [R1+0x500], R175 ;  /* 0x000500af01007387 */ /* 0x000fe80000100800 */
[----:B------:R0:W-:Y:S04]  /*e0c0*/  STL [R1+0x4cc], R119 ;  /* 0x0004cc7701007387 */ /* 0x0001e80000100800 */
[----:B------:R-:W-:Y:S04]  /*e0d0*/  STL [R1+0x4d4], R176 ;  /* 0x0004d4b001007387 */ /* 0x000fe80000100800 */
[----:B0-----:R-:W3:Y:S04]  /*e0e0*/  LDL.LU R119, [R1+0x4d0] ;  /* 0x0004d00001777983 */ /* 0x001ee80000300800 */
[----:B------:R-:W-:Y:S04]  /*e0f0*/  STL [R1+0x4f8], R172 ;  /* 0x0004f8ac01007387 */ /* 0x000fe80000100800 */
[----:B------:R0:W-:Y:S04]  /*e100*/  STL [R1+0x4f0], R116 ;  /* 0x0004f07401007387 */ /* 0x0001e80000100800 */
[----:B0-----:R-:W3:Y:S01]  /*e110*/  LDL.LU R116, [R1+0x4a4] ;  /* 0x0004a40001747983 */ /* 0x001ee20000300800 */
[----:B------:R-:W-:-:S03]  /*e120*/  IADD3 R117, P3, R6, R117, RZ ;  /* 0x0000007506757210 */ /* 0x000fc60007f7e0ff */
[----:B------:R-:W3:Y:S04]  /*e130*/  LDL.LU R192, [R1+0x4c8] ;  /* 0x0004c80001c07983 */ /* 0x000ee80000300800 */
[----:B------:R-:W3:Y:S04]  /*e140*/  LDL.LU R190, [R1+0x49c] ;  /* 0x00049c0001be7983 */ /* 0x000ee80000300800 */
[----:B------:R-:W3:Y:S04]  /*e150*/  LDL.LU R187, [R1+0x4c0] ;  /* 0x0004c00001bb7983 */ /* 0x000ee80000300800 */
[----:B------:R0:W-:Y:S04]  /*e160*/  STL [R1+0x4c4], R117 ;  /* 0x0004c47501007387 */ /* 0x0001e80000100800 */
[----:B------:R-:W3:Y:S04]  /*e170*/  LDL.LU R188, [R1+0x494] ;  /* 0x0004940001bc7983 */ /* 0x000ee80000300800 */
[----:B0-----:R-:W3:Y:S01]  /*e180*/  LDL.LU R117, [R1+0x4b8] ;  /* 0x0004b80001757983 */ /* 0x001ee20000300800 */
[----:B------:R-:W-:-:S03]  /*e190*/  IMAD.X R170, R2, 0x1, R170, P4 ;  /* 0x0000000102aa7824 */ /* 0x000fc600020e06aa */
[----:B------:R-:W3:Y:S04]  /*e1a0*/  LDL.LU R186, [R1+0x48c] ;  /* 0x00048c0001ba7983 */ /* 0x000ee80000300800 */
[----:B------:R0:W-:Y:S04]  /*e1b0*/  STL [R1+0x4e8], R170 ;  /* 0x0004e8aa01007387 */ /* 0x0001e80000100800 */
[----:B0-----:R-:W3:Y:S04]  /*e1c0*/  LDL.LU R170, [R1+0x4b0] ;  /* 0x0004b00001aa7983 */ /* 0x001ee80000300800 */
[----:B------:R-:W3:Y:S04]  /*e1d0*/  LDL.LU R176, [R1+0x484] ;  /* 0x0004840001b07983 */ /* 0x000ee80000300800 */
[----:B------:R-:W3:Y:S01]  /*e1e0*/  LDL.LU R172, [R1+0x4a8] ;  /* 0x0004a80001ac7983 */ /* 0x000ee20000300800 */
[----:B--2---:R-:W-:-:S05]  /*e1f0*/  IADD3 R120, P4, R6, R120, RZ ;  /* 0x0000007806787210 */ /* 0x004fca0007f9e0ff */
[----:B------:R0:W-:Y:S04]  /*e200*/  STL [R1+0x4bc], R120 ;  /* 0x0004bc7801007387 */ /* 0x0001e80000100800 */
[----:B0-----:R-:W2:Y:S01]  /*e210*/  LDL.LU R120, [R1+0x47c] ;  /* 0x00047c0001787983 */ /* 0x001ea20000300800 */
[----:B----4-:R-:W-:-:S03]  /*e220*/  IMAD.X R174, R2, 0x1, R174, P5 ;  /* 0x0000000102ae7824 */ /* 0x010fc600028e06ae */
[----:B------:R-:W4:Y:S01]  /*e230*/  LDL.LU R183, [R1+0x4a0] ;  /* 0x0004a00001b77983 */ /* 0x000f220000300800 */
[----:B------:R-:W-:Y:S01]  /*e240*/  IADD3 R171, P5, R6, R171, RZ ;  /* 0x000000ab06ab7210 */ /* 0x000fe20007fbe0ff */
[----:B------:R-:W-:Y:S02]  /*e250*/  IMAD.X R121, R2, 0x1, R121, P6 ;  /* 0x0000000102797824 */ /* 0x000fe400030e0679 */
[----:B------:R-:W-:Y:S01]  /*e260*/  STL [R1+0x4e0], R174 ;  /* 0x0004e0ae01007387 */ /* 0x000fe20000100800 */
[----:B---3--:R-:W-:-:S03]  /*e270*/  IADD3 R111, P6, R6, R111, RZ ;  /* 0x0000006f066f7210 */ /* 0x008fc60007fde0ff */
[----:B------:R0:W-:Y:S04]  /*e280*/  STL [R1+0x4d8], R121 ;  /* 0x0004d87901007387 */ /* 0x0001e80000100800 */
[----:B------:R1:W-:Y:S04]  /*e290*/  STL [R1+0x4b4], R171 ;  /* 0x0004b4ab01007387 */ /* 0x0003e80000100800 */
[----:B0-----:R-:W3:Y:S04]  /*e2a0*/  LDL.LU R121, [R1+0x474] ;  /* 0x0004740001797983 */ /* 0x001ee80000300800 */
[----:B------:R-:W3:Y:S04]  /*e2b0*/  LDL.LU R184, [R1+0x498] ;  /* 0x0004980001b87983 */ /* 0x000ee80000300800 */
[----:B------:R-:W3:Y:S04]  /*e2c0*/  LDL.LU R182, [R1+0x46c] ;  /* 0x00046c0001b67983 */ /* 0x000ee80000300800 */
[----:B------:R-:W3:Y:S04]  /*e2d0*/  LDL.LU R179, [R1+0x490] ;  /* 0x0004900001b37983 */ /* 0x000ee80000300800 */
[----:B------:R0:W-:Y:S04]  /*e2e0*/  STL [R1+0x4ac], R111 ;  /* 0x0004ac6f01007387 */ /* 0x0001e80000100800 */
[----:B------:R-:W3:Y:S04]  /*e2f0*/  LDL.LU R180, [R1+0x464] ;  /* 0x0004640001b47983 */ /* 0x000ee80000300800 */
[----:B------:R-:W3:Y:S04]  /*e300*/  LDL.LU R178, [R1+0x488] ;  /* 0x0004880001b27983 */ /* 0x000ee80000300800 */
[----:B------:R-:W3:Y:S04]  /*e310*/  LDL.LU R175, [R1+0x45c] ;  /* 0x00045c0001af7983 */ /* 0x000ee80000300800 */
[----:B------:R-:W3:Y:S04]  /*e320*/  LDL.LU R174, [R1+0x480] ;  /* 0x0004800001ae7983 */ /* 0x000ee80000300800 */
[----:B-1----:R-:W3:Y:S04]  /*e330*/  LDL.LU R171, [R1+0x454] ;  /* 0x0004540001ab7983 */ /* 0x002ee80000300800 */
[----:B0-----:R-:W3:Y:S01]  /*e340*/  LDL.LU R111, [R1+0x478] ;  /* 0x00047800016f7983 */ /* 0x001ee20000300800 */
[----:B------:R-:W-:-:S05]  /*e350*/  IMAD.X R119, R2, 0x1, R119, P1 ;  /* 0x0000000102777824 */ /* 0x000fca00008e0677 */
[----:B------:R0:W-:Y:S04]  /*e360*/  STL [R1+0x4d0], R119 ;  /* 0x0004d07701007387 */ /* 0x0001e80000100800 */
[----:B0-----:R-:W3:Y:S01]  /*e370*/  LDL.LU R119, [R1+0x44c] ;  /* 0x00044c0001777983 */ /* 0x001ee20000300800 */
[----:B------:R-:W-:-:S05]  /*e380*/  IADD3 R116, P1, R6, R116, RZ ;  /* 0x0000007406747210 */ /* 0x000fca0007f3e0ff */
[----:B------:R0:W-:Y:S04]  /*e390*/  STL [R1+0x4a4], R116 ;  /* 0x0004a47401007387 */ /* 0x0001e80000100800 */
[----:B0-----:R-:W3:Y:S01]  /*e3a0*/  LDL.LU R116, [R1+0x470] ;  /* 0x0004700001747983 */ /* 0x001ee20000300800 */
[----:B------:R-:W-:Y:S01]  /*e3b0*/  IMAD.X R192, R2, 0x1, R192, P2 ;  /* 0x0000000102c07824 */ /* 0x000fe200010e06c0 */
[----:B------:R-:W-:Y:S01]  /*e3c0*/  IADD3 R190, P2, R6, R190, RZ ;  /* 0x000000be06be7210 */ /* 0x000fe20007f5e0ff */
[----:B------:R-:W-:-:S03]  /*e3d0*/  IMAD.X R187, R2, 0x1, R187, P3 ;  /* 0x0000000102bb7824 */ /* 0x000fc600018e06bb */
[----:B------:R-:W-:Y:S01]  /*e3e0*/  STL [R1+0x4c8], R192 ;  /* 0x0004c8c001007387 */ /* 0x000fe20000100800 */
[----:B------:R-:W-:-:S03]  /*e3f0*/  IMAD.X R117, R2, 0x1, R117, P4 ;  /* 0x0000000102757824 */ /* 0x000fc600020e0675 */
[----:B------:R-:W-:Y:S04]  /*e400*/  STL [R1+0x49c], R190 ;  /* 0x00049cbe01007387 */ /* 0x000fe80000100800 */
[----:B------:R0:W-:Y:S04]  /*e410*/  STL [R1+0x4b8], R117 ;  /* 0x0004b87501007387 */ /* 0x0001e80000100800 */
[----:B------:R-:W-:Y:S04]  /*e420*/  STL [R1+0x4c0], R187 ;  /* 0x0004c0bb01007387 */ /* 0x000fe80000100800 */
[----:B0-----:R-:W3:Y:S01]  /*e430*/  LDL.LU R117, [R1+0x444] ;  /* 0x0004440001757983 */ /* 0x001ee20000300800 */
[----:B------:R-:W-:Y:S01]  /*e440*/  IADD3 R188, P3, R6, R188, RZ ;  /* 0x000000bc06bc7210 */ /* 0x000fe20007f7e0ff */
[----:B------:R-:W-:Y:S01]  /*e450*/  IMAD.X R170, R2, 0x1, R170, P5 ;  /* 0x0000000102aa7824 */ /* 0x000fe200028e06aa */
[----:B------:R-:W-:-:S03]  /*e460*/  IADD3 R186, P4, R6, R186, RZ ;  /* 0x000000ba06ba7210 */ /* 0x000fc60007f9e0ff */
[----:B------:R-:W-:Y:S01]  /*e470*/  STL [R1+0x494], R188 ;  /* 0x000494bc01007387 */ /* 0x000fe20000100800 */
[----:B------:R-:W-:-:S03]  /*e480*/  IADD3 R176, P5, R6, R176, RZ ;  /* 0x000000b006b07210 */ /* 0x000fc60007fbe0ff */
[----:B------:R0:W-:Y:S01]  /*e490*/  STL [R1+0x4b0], R170 ;  /* 0x0004b0aa01007387 */ /* 0x0001e20000100800 */
[----:B------:R-:W-:-:S03]  /*e4a0*/  IMAD.X R172, R2, 0x1, R172, P6 ;  /* 0x0000000102ac7824 */ /* 0x000fc600030e06ac */
[----:B0-----:R-:W3:Y:S04]  /*e4b0*/  LDL.LU R170, [R1+0x468] ;  /* 0x0004680001aa7983 */ /* 0x001ee80000300800 */
[----:B------:R-:W-:Y:S04]  /*e4c0*/  STL [R1+0x48c], R186 ;  /* 0x00048cba01007387 */ /* 0x000fe80000100800 */
[----:B------:R0:W-:Y:S04]  /*e4d0*/  STL [R1+0x484], R176 ;  /* 0x000484b001007387 */ /* 0x0001e80000100800 */
[----:B0-----:R-:W3:Y:S04]  /*e4e0*/  LDL.LU R176, [R1+0x43c] ;  /* 0x00043c0001b07983 */ /* 0x001ee80000300800 */
[----:B------:R0:W-:Y:S04]  /*e4f0*/  STL [R1+0x4a8], R172 ;  /* 0x0004a8ac01007387 */ /* 0x0001e80000100800 */
[----:B0-----:R-:W3:Y:S01]  /*e500*/  LDL.LU R172, [R1+0x460] ;  /* 0x0004600001ac7983 */ /* 0x001ee20000300800 */
[----:B--2---:R-:W-:Y:S01]  /*e510*/  IADD3 R120, P6, R6, R120, RZ ;  /* 0x0000007806787210 */ /* 0x004fe20007fde0ff */
[----:B----4-:R-:W-:-:S04]  /*e520*/  IMAD.X R183, R2, 0x1, R183, P1 ;  /* 0x0000000102b77824 */ /* 0x010fc800008e06b7 */
[----:B------:R0:W-:Y:S04]  /*e530*/  STL [R1+0x47c], R120 ;  /* 0x00047c7801007387 */ /* 0x0001e80000100800 */
[----:B0-----:R-:W2:Y:S01]  /*e540*/  LDL.LU R120, [R1+0x434] ;  /* 0x0004340001787983 */ /* 0x001ea20000300800 */
[----:B---3--:R-:W-:Y:S01]  /*e550*/  IADD3 R121, P1, R6, R121, RZ ;  /* 0x0000007906797210 */ /* 0x008fe20007f3e0ff */
[----:B------:R-:W-:-:S04]  /*e560*/  IMAD.X R184, R2, 0x1, R184, P2 ;  /* 0x0000000102b87824 */ /* 0x000fc800010e06b8 */
[----:B------:R0:W-:Y:S01]  /*e570*/  STL [R1+0x474], R121 ;  /* 0x0004747901007387 */ /* 0x0001e20000100800 */
[----:B------:R-:W-:Y:S01]  /*e580*/  IADD3 R182, P2, R6, R182, RZ ;  /* 0x000000b606b67210 */ /* 0x000fe20007f5e0ff */
[----:B------:R-:W-:Y:S02]  /*e590*/  IMAD.X R179, R2, 0x1, R179, P3 ;  /* 0x0000000102b37824 */ /* 0x000fe400018e06b3 */
[----:B0-----:R-:W3:Y:S04]  /*e5a0*/  LDL.LU R121, [R1+0x458] ;  /* 0x0004580001797983 */ /* 0x001ee80000300800 */
[----:B------:R-:W-:Y:S01]  /*e5b0*/  STL [R1+0x4a0], R183 ;  /* 0x0004a0b701007387 */ /* 0x000fe20000100800 */
[----:B------:R-:W-:-:S03]  /*e5c0*/  IADD3 R180, P3, R6, R180, RZ ;  /* 0x000000b406b47210 */ /* 0x000fc60007f7e0ff */
[----:B------:R-:W-:Y:S01]  /*e5d0*/  STL [R1+0x498], R184 ;  /* 0x000498b801007387 */ /* 0x000fe20000100800 */
[----:B------:R-:W-:-:S03]  /*e5e0*/  IMAD.X R178, R2, 0x1, R178, P4 ;  /* 0x0000000102b27824 */ /* 0x000fc600020e06b2 */
[----:B------:R-:W-:Y:S01]  /*e5f0*/  STL [R1+0x46c], R182 ;  /* 0x00046cb601007387 */ /* 0x000fe20000100800 */
[----:B------:R-:W-:-:S03]  /*e600*/  IADD3 R175, P4, R6, R175, RZ ;  /* 0x000000af06af7210 */ /* 0x000fc60007f9e0ff */
[----:B------:R-:W-:Y:S01]  /*e610*/  STL [R1+0x490], R179 ;  /* 0x000490b301007387 */ /* 0x000fe20000100800 */
[----:B------:R-:W-:-:S03]  /*e620*/  IMAD.X R174, R2, 0x1, R174, P5 ;  /* 0x0000000102ae7824 */ /* 0x000fc600028e06ae */
[----:B------:R-:W-:Y:S01]  /*e630*/  STL [R1+0x464], R180 ;  /* 0x000464b401007387 */ /* 0x000fe20000100800 */
[----:B------:R-:W-:-:S03]  /*e640*/  IMAD.X R111, R2, 0x1, R111, P6 ;  /* 0x00000001026f7824 */ /* 0x000fc600030e066f */
[----:B------:R-:W-:Y:S01]  /*e650*/  STL [R1+0x488], R178 ;  /* 0x000488b201007387 */ /* 0x000fe20000100800 */
[----:B------:R-:W-:-:S03]  /*e660*/  IADD3 R171, P5, R6, R171, RZ ;  /* 0x000000ab06ab7210 */ /* 0x000fc60007fbe0ff */
[----:B------:R-:W-:Y:S04]  /*e670*/  STL [R1+0x45c], R175 ;  /* 0x00045caf01007387 */ /* 0x000fe80000100800 */
[----:B------:R0:W-:Y:S04]  /*e680*/  STL [R1+0x478], R111 ;  /* 0x0004786f01007387 */ /* 0x0001e80000100800 */
[----:B------:R-:W-:Y:S04]  /*e690*/  STL [R1+0x480], R174 ;  /* 0x000480ae01007387 */ /* 0x000fe80000100800 */
[----:B0-----:R-:W4:Y:S04]  /*e6a0*/  LDL.LU R111, [R1+0x42c] ;  /* 0x00042c00016f7983 */ /* 0x001f280000300800 */
[----:B------:R-:W-:Y:S01]  /*e6b0*/  STL [R1+0x454], R171 ;  /* 0x000454ab01007387 */ /* 0x000fe20000100800 */
[----:B------:R-:W-:-:S05]  /*e6c0*/  IADD3 R119, P6, R6, R119, RZ ;  /* 0x0000007706777210 */ /* 0x000fca0007fde0ff */
[----:B------:R0:W-:Y:S04]  /*e6d0*/  STL [R1+0x44c], R119 ;  /* 0x00044c7701007387 */ /* 0x0001e80000100800 */
[----:B0-----:R-:W4:Y:S01]  /*e6e0*/  LDL.LU R119, [R1+0x450] ;  /* 0x0004500001777983 */ /* 0x001f220000300800 */
[----:B------:R-:W-:-:S03]  /*e6f0*/  IMAD.X R116, R2, 0x1, R116, P1 ;  /* 0x0000000102747824 */ /* 0x000fc600008e0674 */
[----:B------:R-:W4:Y:S04]  /*e700*/  LDL.LU R192, [R1+0x424] ;  /* 0x0004240001c07983 */ /* 0x000f280000300800 */
[----:B------:R-:W4:Y:S04]  /*e710*/  LDL.LU R190, [R1+0x448] ;  /* 0x0004480001be7983 */ /* 0x000f280000300800 */
[----:B------:R-:W4:Y:S04]  /*e720*/  LDL.LU R187, [R1+0x41c] ;  /* 0x00041c0001bb7983 */ /* 0x000f280000300800 */
[----:B------:R0:W-:Y:S04]  /*e730*/  STL [R1+0x470], R116 ;  /* 0x0004707401007387 */ /* 0x0001e80000100800 */
[----:B------:R-:W4:Y:S04]  /*e740*/  LDL.LU R188, [R1+0x440] ;  /* 0x0004400001bc7983 */ /* 0x000f280000300800 */
[----:B0-----:R-:W4:Y:S01]  /*e750*/  LDL.LU R116, [R1+0x414] ;  /* 0x0004140001747983 */ /* 0x001f220000300800 */
[----:B------:R-:W-:-:S03]  /*e760*/  IADD3 R117, P1, R6, R117, RZ ;  /* 0x0000007506757210 */ /* 0x000fc60007f3e0ff */
[----:B------:R-:W4:Y:S04]  /*e770*/  LDL.LU R186, [R1+0x438] ;  /* 0x0004380001ba7983 */ /* 0x000f280000300800 */
[----:B------:R0:W-:Y:S04]  /*e780*/  STL [R1+0x444], R117 ;  /* 0x0004447501007387 */ /* 0x0001e80000100800 */
[----:B0-----:R-:W4:Y:S04]  /*e790*/  LDL.LU R117, [R1+0x40c] ;  /* 0x00040c0001757983 */ /* 0x001f280000300800 */
[----:B------:R-:W4:Y:S01]  /*e7a0*/  LDL.LU R174, [R1+0x430] ;  /* 0x0004300001ae7983 */ /* 0x000f220000300800 */
[----:B------:R-:W-:-:S03]  /*e7b0*/  IMAD.X R170, R2, 0x1, R170, P2 ;  /* 0x0000000102aa7824 */ /* 0x000fc600010e06aa */
[----:B------:R-:W4:Y:S04]  /*e7c0*/  LDL.LU R171, [R1+0x404] ;  /* 0x0004040001ab7983 */ /* 0x000f280000300800 */
[----:B------:R0:W-:Y:S04]  /*e7d0*/  STL [R1+0x468], R170 ;  /* 0x000468aa01007387 */ /* 0x0001e80000100800 */
[----:B0-----:R-:W4:Y:S01]  /*e7e0*/  LDL.LU R170, [R1+0x428] ;  /* 0x0004280001aa7983 */ /* 0x001f220000300800 */
[----:B------:R-:W-:-:S03]  /*e7f0*/  IADD3 R176, P2, R6, R176, RZ ;  /* 0x000000b006b07210 */ /* 0x000fc60007f5e0ff */
[----:B------:R-:W4:Y:S04]  /*e800*/  LDL.LU R183, [R1+0x3fc] ;  /* 0x0003fc0001b77983 */ /* 0x000f280000300800 */
[----:B------:R-:W-:Y:S01]  /*e810*/  STL [R1+0x43c], R176 ;  /* 0x00043cb001007387 */ /* 0x000fe20000100800 */
[----:B------:R-:W-:-:S05]  /*e820*/  IMAD.X R172, R2, 0x1, R172, P3 ;  /* 0x0000000102ac7824 */ /* 0x000fca00018e06ac */
[----:B------:R0:W-:Y:S04]  /*e830*/  STL [R1+0x460], R172 ;  /* 0x000460ac01007387 */ /* 0x0001e80000100800 */
[----:B0-----:R-:W4:Y:S01]  /*e840*/  LDL.LU R172, [R1+0x420] ;  /* 0x0004200001ac7983 */ /* 0x001f220000300800 */
[----:B--2---:R-:W-:-:S05]  /*e850*/  IADD3 R120, P3, R6, R120, RZ ;  /* 0x0000007806787210 */ /* 0x004fca0007f7e0ff */
[----:B------:R0:W-:Y:S04]  /*e860*/  STL [R1+0x434], R120 ;  /* 0x0004347801007387 */ /* 0x0001e80000100800 */
[----:B------:R-:W2:Y:S04]  /*e870*/  LDL.LU R184, [R1+0x3f4] ;  /* 0x0003f40001b87983 */ /* 0x000ea80000300800 */
[----:B------:R-:W2:Y:S04]  /*e880*/  LDL.LU R182, [R1+0x418] ;  /* 0x0004180001b67983 */ /* 0x000ea80000300800 */
[----:B------:R-:W2:Y:S01]  /*e890*/  LDL.LU R179, [R1+0x3ec] ;  /* 0x0003ec0001b37983 */ /* 0x000ea20000300800 */
[----:B---3--:R-:W-:-:S05]  /*e8a0*/  IMAD.X R121, R2, 0x1, R121, P4 ;  /* 0x0000000102797824 */ /* 0x008fca00020e0679 */
[----:B------:R1:W-:Y:S04]  /*e8b0*/  STL [R1+0x458], R121 ;  /* 0x0004587901007387 */ /* 0x0003e80000100800 */
[----:B------:R-:W3:Y:S04]  /*e8c0*/  LDL.LU R180, [R1+0x410] ;  /* 0x0004100001b47983 */ /* 0x000ee80000300800 */
[----:B------:R-:W3:Y:S04]  /*e8d0*/  LDL.LU R178, [R1+0x3e4] ;  /* 0x0003e40001b27983 */ /* 0x000ee80000300800 */
[----:B------:R-:W3:Y:S04]  /*e8e0*/  LDL.LU R175, [R1+0x408] ;  /* 0x0004080001af7983 */ /* 0x000ee80000300800 */
[----:B------:R-:W3:Y:S04]  /*e8f0*/  LDL.LU R176, [R1+0x3dc] ;  /* 0x0003dc0001b07983 */ /* 0x000ee80000300800 */
[----:B0-----:R-:W3:Y:S04]  /*e900*/  LDL.LU R120, [R1+0x400] ;  /* 0x0004000001787983 */ /* 0x001ee80000300800 */
[----:B-1----:R-:W3:Y:S01]  /*e910*/  LDL.LU R121, [R1+0x3d4] ;  /* 0x0003d40001797983 */ /* 0x002ee20000300800 */
[----:B----4-:R-:W-:-:S05]  /*e920*/  IADD3 R111, P4, R6, R111, RZ ;  /* 0x0000006f066f7210 */ /* 0x010fca0007f9e0ff */
[----:B------:R0:W-:Y:S04]  /*e930*/  STL [R1+0x42c], R111 ;  /* 0x00042c6f01007387 */ /* 0x0001e80000100800 */
[----:B0-----:R-:W4:Y:S01]  /*e940*/  LDL.LU R111, [R1+0x3f8] ;  /* 0x0003f800016f7983 */ /* 0x001f220000300800 */
[----:B------:R-:W-:-:S05]  /*e950*/  IMAD.X R119, R2, 0x1, R119, P5 ;  /* 0x0000000102777824 */ /* 0x000fca00028e0677 */
[----:B------:R0:W-:Y:S01]  /*e960*/  STL [R1+0x450], R119 ;  /* 0x0004507701007387 */ /* 0x0001e20000100800 */
[----:B------:R-:W-:Y:S01]  /*e970*/  IADD3 R192, P5, R6, R192, RZ ;  /* 0x000000c006c07210 */ /* 0x000fe20007fbe0ff */
[----:B------:R-:W-:Y:S02]  /*e980*/  IMAD.X R190, R2, 0x1, R190, P6 ;  /* 0x0000000102be7824 */ /* 0x000fe400030e06be */
[----:B0-----:R-:W4:Y:S01]  /*e990*/  LDL.LU R119, [R1+0x3cc] ;  /* 0x0003cc0001777983 */ /* 0x001f220000300800 */
[----:B------:R-:W-:Y:S01]  /*e9a0*/  IADD3 R187, P6, R6, R187, RZ ;  /* 0x000000bb06bb7210 */ /* 0x000fe20007fde0ff */
[----:B------:R-:W-:Y:S02]  /*e9b0*/  IMAD.X R188, R2, 0x1, R188, P1 ;  /* 0x0000000102bc7824 */ /* 0x000fe400008e06bc */
[----:B------:R-:W-:Y:S01]  /*e9c0*/  STL [R1+0x424], R192 ;  /* 0x000424c001007387 */ /* 0x000fe20000100800 */
[----:B------:R-:W-:-:S03]  /*e9d0*/  IADD3 R116, P1, R6, R116, RZ ;  /* 0x0000007406747210 */ /* 0x000fc60007f3e0ff */
[----:B------:R-:W-:Y:S04]  /*e9e0*/  STL [R1+0x448], R190 ;  /* 0x000448be01007387 */ /* 0x000fe80000100800 */
[----:B------:R0:W-:Y:S04]  /*e9f0*/  STL [R1+0x414], R116 ;  /* 0x0004147401007387 */ /* 0x0001e80000100800 */
[----:B------:R-:W-:Y:S04]  /*ea00*/  STL [R1+0x41c], R187 ;  /* 0x00041cbb01007387 */ /* 0x000fe80000100800 */
[----:B0-----:R-:W4:Y:S01]  /*ea10*/  LDL.LU R116, [R1+0x3f0] ;  /* 0x0003f00001747983 */ /* 0x001f220000300800 */
[----:B------:R-:W-:Y:S01]  /*ea20*/  IMAD.X R186, R2, 0x1, R186, P2 ;  /* 0x0000000102ba7824 */ /* 0x000fe200010e06ba */
[----:B------:R-:W-:-:S02]  /*ea30*/  IADD3 R117, P2, R6, R117, RZ ;  /* 0x0000007506757210 */ /* 0x000fc40007f5e0ff */
[----:B------:R-:W-:Y:S04]  /*ea40*/  STL [R1+0x440], R188 ;  /* 0x000440bc01007387 */ /* 0x000fe80000100800 */
[----:B------:R0:W-:Y:S04]  /*ea50*/  STL [R1+0x40c], R117 ;  /* 0x00040c7501007387 */ /* 0x0001e80000100800 */
[----:B0-----:R-:W4:Y:S01]  /*ea60*/  LDL.LU R117, [R1+0x3c4] ;  /* 0x0003c40001757983 */ /* 0x001f220000300800 */
[----:B------:R-:W-:Y:S01]  /*ea70*/  IMAD.X R174, R2, 0x1, R174, P3 ;  /* 0x0000000102ae7824 */ /* 0x000fe200018e06ae */
[----:B------:R-:W-:-:S02]  /*ea80*/  IADD3 R171, P3, R6, R171, RZ ;  /* 0x000000ab06ab7210 */ /* 0x000fc40007f7e0ff */
[----:B------:R-:W-:Y:S01]  /*ea90*/  STL [R1+0x438], R186 ;  /* 0x000438ba01007387 */ /* 0x000fe20000100800 */
[----:B------:R-:W-:-:S03]  /*eaa0*/  IMAD.X R170, R2, 0x1, R170, P4 ;  /* 0x0000000102aa7824 */ /* 0x000fc600020e06aa */
[----:B------:R0:W-:Y:S04]  /*eab0*/  STL [R1+0x430], R174 ;  /* 0x000430ae01007387 */ /* 0x0001e80000100800 */
[----:B0-----:R-:W4:Y:S04]  /*eac0*/  LDL.LU R174, [R1+0x3e8] ;  /* 0x0003e80001ae7983 */ /* 0x001f280000300800 */
[----:B------:R0:W-:Y:S01]  /*ead0*/  STL [R1+0x404], R171 ;  /* 0x000404ab01007387 */ /* 0x0001e20000100800 */
[----:B------:R-:W-:-:S03]  /*eae0*/  IADD3 R183, P4, R6, R183, RZ ;  /* 0x000000b706b77210 */ /* 0x000fc60007f9e0ff */
[----:B0-----:R-:W4:Y:S04]  /*eaf0*/  LDL.LU R171, [R1+0x3bc] ;  /* 0x0003bc0001ab7983 */ /* 0x001f280000300800 */
[----:B------:R0:W-:Y:S01]  /*eb00*/  STL [R1+0x428], R170 ;  /* 0x000428aa01007387 */ /* 0x0001e20000100800 */
[----:B------:R-:W-:-:S03]  /*eb10*/  IMAD.X R172, R2, 0x1, R172, P5 ;  /* 0x0000000102ac7824 */ /* 0x000fc600028e06ac */
[----:B0-----:R-:W4:Y:S04]  /*eb20*/  LDL.LU R170, [R1+0x3e0] ;  /* 0x0003e00001aa7983 */ /* 0x001f280000300800 */
[----:B------:R0:W-:Y:S04]  /*eb30*/  STL [R1+0x420], R172 ;  /* 0x000420ac01007387 */ /* 0x0001e80000100800 */
[----:B0-----:R-:W4:Y:S04]  /*eb40*/  LDL.LU R172, [R1+0x3b4] ;  /* 0x0003b40001ac7983 */ /* 0x001f280000300800 */
[----:B------:R-:W-:Y:S01]  /*eb50*/  STL [R1+0x3fc], R183 ;  /* 0x0003fcb701007387 */ /* 0x000fe20000100800 */
[----:B--2---:R-:W-:Y:S01]  /*eb60*/  IADD3 R184, P5, R6, R184, RZ ;  /* 0x000000b806b87210 */ /* 0x004fe20007fbe0ff */
[----:B------:R-:W-:-:S04]  /*eb70*/  IMAD.X R182, R2, 0x1, R182, P6 ;  /* 0x0000000102b67824 */ /* 0x000fc800030e06b6 */
[----:B------:R-:W-:Y:S01]  /*eb80*/  STL [R1+0x3f4], R184 ;  /* 0x0003f4b801007387 */ /* 0x000fe20000100800 */
[----:B------:R-:W-:-:S03]  /*eb90*/  IADD3 R179, P6, R6, R179, RZ ;  /* 0x000000b306b37210 */ /* 0x000fc60007fde0ff */
[----:B------:R-:W-:Y:S04]  /*eba0*/  STL [R1+0x418], R182 ;  /* 0x000418b601007387 */ /* 0x000fe80000100800 */
[----:B------:R-:W-:Y:S01]  /*ebb0*/  STL [R1+0x3ec], R179 ;  /* 0x0003ecb301007387 */ /* 0x000fe20000100800 */
[----:B---3--:R-:W-:Y:S01]  /*ebc0*/  IMAD.X R180, R2, 0x1, R180, P1 ;  /* 0x0000000102b47824 */ /* 0x008fe200008e06b4 */
[----:B------:R-:W-:-:S04]  /*ebd0*/  IADD3 R178, P1, R6, R178, RZ ;  /* 0x000000b206b27210 */ /* 0x000fc80007f3e0ff */
[----:B------:R-:W-:Y:S01]  /*ebe0*/  STL [R1+0x410], R180 ;  /* 0x000410b401007387 */ /* 0x000fe20000100800 */
[----:B------:R-:W-:-:S03]  /*ebf0*/  IMAD.X R175, R2, 0x1, R175, P2 ;  /* 0x0000000102af7824 */ /* 0x000fc600010e06af */
[----:B------:R-:W-:Y:S01]  /*ec00*/  STL [R1+0x3e4], R178 ;  /* 0x0003e4b201007387 */ /* 0x000fe20000100800 */
[----:B------:R-:W-:Y:S01]  /*ec10*/  IADD3 R176, P2, R6, R176, RZ ;  /* 0x000000b006b07210 */ /* 0x000fe20007f5e0ff */
[----:B------:R-:W-:Y:S02]  /*ec20*/  IMAD.X R120, R2, 0x1, R120, P3 ;  /* 0x0000000102787824 */ /* 0x000fe400018e0678 */
[----:B------:R-:W-:Y:S01]  /*ec30*/  STL [R1+0x408], R175 ;  /* 0x000408af01007387 */ /* 0x000fe20000100800 */
[----:B------:R-:W-:-:S03]  /*ec40*/  IADD3 R121, P3, R6, R121, RZ ;  /* 0x0000007906797210 */ /* 0x000fc60007f7e0ff */
[----:B------:R0:W-:Y:S04]  /*ec50*/  STL [R1+0x400], R120 ;  /* 0x0004007801007387 */ /* 0x0001e80000100800 */
[----:B------:R-:W-:Y:S04]  /*ec60*/  STL [R1+0x3dc], R176 ;  /* 0x0003dcb001007387 */ /* 0x000fe80000100800 */
[----:B0-----:R-:W2:Y:S01]  /*ec70*/  LDL.LU R120, [R1+0x3d8] ;  /* 0x0003d80001787983 */ /* 0x001ea20000300800 */
[----:B----4-:R-:W-:-:S05]  /*ec80*/  IMAD.X R111, R2, 0x1, R111, P4 ;  /* 0x00000001026f7824 */ /* 0x010fca00020e066f */
[----:B------:R0:W-:Y:S04]  /*ec90*/  STL [R1+0x3f8], R111 ;  /* 0x0003f86f01007387 */ /* 0x0001e80000100800 */
[----:B------:R1:W-:Y:S04]  /*eca0*/  STL [R1+0x3d4], R121 ;  /* 0x0003d47901007387 */ /* 0x0003e80000100800 */
[----:B0-----:R-:W3:Y:S04]  /*ecb0*/  LDL.LU R111, [R1+0x3ac] ;  /* 0x0003ac00016f7983 */ /* 0x001ee80000300800 */
[----:B------:R-:W4:Y:S04]  /*ecc0*/  LDL.LU R187, [R1+0x3d0] ;  /* 0x0003d00001bb7983 */ /* 0x000f280000300800 */
[----:B------:R-:W4:Y:S01]  /*ecd0*/  LDL.LU R188, [R1+0x3a4] ;  /* 0x0003a40001bc7983 */ /* 0x000f220000300800 */
[----:B------:R-:W-:-:S03]  /*ece0*/  IADD3 R119, P4, R6, R119, RZ ;  /* 0x0000007706777210 */ /* 0x000fc60007f9e0ff */
[----:B------:R-:W4:Y:S04]  /*ecf0*/  LDL.LU R180, [R1+0x3c8] ;  /* 0x0003c80001b47983 */ /* 0x000f280000300800 */
[----:B------:R0:W-:Y:S04]  /*ed00*/  STL [R1+0x3cc], R119 ;  /* 0x0003cc7701007387 */ /* 0x0001e80000100800 */
[----:B------:R-:W4:Y:S04]  /*ed10*/  LDL.LU R175, [R1+0x39c] ;  /* 0x00039c0001af7983 */ /* 0x000f280000300800 */
[----:B-1----:R-:W4:Y:S04]  /*ed20*/  LDL.LU R121, [R1+0x3c0] ;  /* 0x0003c00001797983 */ /* 0x002f280000300800 */
[----:B------:R-:W4:Y:S04]  /*ed30*/  LDL.LU R176, [R1+0x394] ;  /* 0x0003940001b07983 */ /* 0x000f280000300800 */
[----:B0-----:R-:W4:Y:S01]  /*ed40*/  LDL.LU R119, [R1+0x3b8] ;  /* 0x0003b80001777983 */ /* 0x001f220000300800 */
[----:B------:R-:W-:-:S05]  /*ed50*/  IMAD.X R116, R2, 0x1, R116, P5 ;  /* 0x0000000102747824 */ /* 0x000fca00028e0674 */
[----:B------:R0:W-:Y:S04]  /*ed60*/  STL [R1+0x3f0], R116 ;  /* 0x0003f07401007387 */ /* 0x0001e80000100800 */
[----:B0-----:R-:W4:Y:S01]  /*ed70*/  LDL.LU R116, [R1+0x38c] ;  /* 0x00038c0001747983 */ /* 0x001f220000300800 */
[----:B------:R-:W-:-:S05]  /*ed80*/  IADD3 R117, P5, R6, R117, RZ ;  /* 0x0000007506757210 */ /* 0x000fca0007fbe0ff */
[----:B------:R0:W-:Y:S04]  /*ed90*/  STL [R1+0x3c4], R117 ;  /* 0x0003c47501007387 */ /* 0x0001e80000100800 */
[----:B0-----:R-:W4:Y:S01]  /*eda0*/  LDL.LU R117, [R1+0x3b0] ;  /* 0x0003b00001757983 */ /* 0x001f220000300800 */
[----:B------:R-:W-:Y:S01]  /*edb0*/  IMAD.X R174, R2, 0x1, R174, P6 ;  /* 0x0000000102ae7824 */ /* 0x000fe200030e06ae */
[----:B------:R-:W-:Y:S01]  /*edc0*/  IADD3 R171, P6, R6, R171, RZ ;  /* 0x000000ab06ab7210 */ /* 0x000fe20007fde0ff */
[----:B------:R-:W-:-:S05]  /*edd0*/  IMAD.X R170, R2, 0x1, R170, P1 ;  /* 0x0000000102aa7824 */ /* 0x000fca00008e06aa */
[----:B------:R0:W-:Y:S04]  /*ede0*/  STL [R1+0x3e0], R170 ;  /* 0x0003e0aa01007387 */ /* 0x0001e80000100800 */
[----:B------:R1:W-:Y:S01]  /*edf0*/  STL [R1+0x3e8], R174 ;  /* 0x0003e8ae01007387 */ /* 0x0003e20000100800 */
[----:B------:R-:W-:-:S03]  /*ee00*/  IADD3 R172, P1, R6, R172, RZ ;  /* 0x000000ac06ac7210 */ /* 0x000fc60007f3e0ff */
[----:B0-----:R-:W4:Y:S04]  /*ee10*/  LDL.LU R170, [R1+0x384] ;  /* 0x0003840001aa7983 */ /* 0x001f280000300800 */
[----:B------:R0:W-:Y:S04]  /*ee20*/  STL [R1+0x3bc], R171 ;  /* 0x0003bcab01007387 */ /* 0x0001e80000100800 */
[----:B------:R-:W4:Y:S04]  /*ee30*/  LDL.LU R186, [R1+0x3a8] ;  /* 0x0003a80001ba7983 */ /* 0x000f280000300800 */
[----:B------:R-:W4:Y:S04]  /*ee40*/  LDL.LU R183, [R1+0x37c] ;  /* 0x00037c0001b77983 */ /* 0x000f280000300800 */
[----:B------:R-:W4:Y:S04]  /*ee50*/  LDL.LU R184, [R1+0x3a0] ;  /* 0x0003a00001b87983 */ /* 0x000f280000300800 */
[----:B------:R0:W-:Y:S04]  /*ee60*/  STL [R1+0x3b4], R172 ;  /* 0x0003b4ac01007387 */ /* 0x0001e80000100800 */
[----:B------:R-:W4:Y:S04]  /*ee70*/  LDL.LU R182, [R1+0x374] ;  /* 0x0003740001b67983 */ /* 0x000f280000300800 */
[----:B------:R-:W4:Y:S04]  /*ee80*/  LDL.LU R179, [R1+0x398] ;  /* 0x0003980001b37983 */ /* 0x000f280000300800 */
[----:B------:R-:W4:Y:S04]  /*ee90*/  LDL.LU R178, [R1+0x36c] ;  /* 0x00036c0001b27983 */ /* 0x000f280000300800 */
[----:B-1----:R-:W4:Y:S04]  /*eea0*/  LDL.LU R174, [R1+0x390] ;  /* 0x0003900001ae7983 */ /* 0x002f280000300800 */
[----:B0-----:R-:W4:Y:S04]  /*eeb0*/  LDL.LU R171, [R1+0x364] ;  /* 0x0003640001ab7983 */ /* 0x001f280000300800 */
[----:B------:R-:W4:Y:S01]  /*eec0*/  LDL.LU R172, [R1+0x388] ;  /* 0x0003880001ac7983 */ /* 0x000f220000300800 */
[----:B--2---:R-:W-:-:S05]  /*eed0*/  IMAD.X R120, R2, 0x1, R120, P2 ;  /* 0x0000000102787824 */ /* 0x004fca00010e0678 */
[----:B------:R0:W-:Y:S04]  /*eee0*/  STL [R1+0x3d8], R120 ;  /* 0x0003d87801007387 */ /* 0x0001e80000100800 */
[----:B0-----:R-:W2:Y:S01]  /*eef0*/  LDL.LU R120, [R1+0x35c] ;  /* 0x00035c0001787983 */ /* 0x001ea20000300800 */
[----:B---3--:R-:W-:Y:S01]  /*ef00*/  IADD3 R111, P2, R6, R111, RZ ;  /* 0x0000006f066f7210 */ /* 0x008fe20007f5e0ff */
[----:B----4-:R-:W-:-:S04]  /*ef10*/  IMAD.X R187, R2, 0x1, R187, P3 ;  /* 0x0000000102bb7824 */ /* 0x010fc800018e06bb */
[----:B------:R0:W-:Y:S01]  /*ef20*/  STL [R1+0x3ac], R111 ;  /* 0x0003ac6f01007387 */ /* 0x0001e20000100800 */
[----:B------:R-:W-:Y:S01]  /*ef30*/  IADD3 R188, P3, R6, R188, RZ ;  /* 0x000000bc06bc7210 */ /* 0x000fe20007f7e0ff */
[----:B------:R-:W-:Y:S02]  /*ef40*/  IMAD.X R180, R2, 0x1, R180, P4 ;  /* 0x0000000102b47824 */ /* 0x000fe400020e06b4 */
[----:B0-----:R-:W3:Y:S04]  /*ef50*/  LDL.LU R111, [R1+0x380] ;  /* 0x00038000016f7983 */ /* 0x001ee80000300800 */
[----:B------:R-:W-:Y:S01]  /*ef60*/  STL [R1+0x3d0], R187 ;  /* 0x0003d0bb01007387 */ /* 0x000fe20000100800 */
[----:B------:R-:W-:Y:S01]  /*ef70*/  IADD3 R175, P4, R6, R175, RZ ;  /* 0x000000af06af7210 */ /* 0x000fe20007f9e0ff */
[----:B------:R-:W-:-:S02]  /*ef80*/  IMAD.X R121, R2, 0x1, R121, P5 ;  /* 0x0000000102797824 */ /* 0x000fc400028e0679 */
[----:B------:R-:W-:Y:S04]  /*ef90*/  STL [R1+0x3a4], R188 ;  /* 0x0003a4bc01007387 */ /* 0x000fe80000100800 */
[----:B------:R0:W-:Y:S01]  /*efa0*/  STL [R1+0x3c0], R121 ;  /* 0x0003c07901007387 */ /* 0x0001e20000100800 */
[----:B------:R-:W-:-:S03]  /*efb0*/  IMAD.X R119, R2, 0x1, R119, P6 ;  /* 0x0000000102777824 */ /* 0x000fc600030e0677 */
[----:B------:R-:W-:Y:S01]  /*efc0*/  STL [R1+0x3c8], R180 ;  /* 0x0003c8b401007387 */ /* 0x000fe20000100800 */
[----:B------:R-:W-:-:S03]  /*efd0*/  IADD3 R176, P5, R6, R176, RZ ;  /* 0x000000b006b07210 */ /* 0x000fc60007fbe0ff */
[----:B0-----:R-:W4:Y:S04]  /*efe0*/  LDL.LU R121, [R1+0x354] ;  /* 0x0003540001797983 */ /* 0x001f280000300800 */
[----:B------:R-:W-:Y:S04]  /*eff0*/  STL [R1+0x39c], R175 ;  /* 0x00039caf01007387 */ /* 0x000fe80000100800 */
[----:B------:R0:W-:Y:S01]  /*f000*/  STL [R1+0x3b8], R119 ;  /* 0x0003b87701007387 */ /* 0x0001e20000100800 */
[----:B------:R-:W-:-:S03]  /*f010*/  IADD3 R116, P6, R6, R116, RZ ;  /* 0x0000007406747210 */ /* 0x000fc60007fde0ff */
[----:B0-----:R-:W4:Y:S04]  /*f020*/  LDL.LU R119, [R1+0x378] ;  /* 0x0003780001777983 */ /* 0x001f280000300800 */
[----:B------:R-:W-:Y:S04]  /*f030*/  STL [R1+0x394], R176 ;  /* 0x000394b001007387 */ /* 0x000fe80000100800 */
[----:B------:R0:W-:Y:S04]  /*f040*/  STL [R1+0x38c], R116 ;  /* 0x00038c7401007387 */ /* 0x0001e80000100800 */
[----:B0-----:R-:W4:Y:S01]  /*f050*/  LDL.LU R116, [R1+0x34c] ;  /* 0x00034c0001747983 */ /* 0x001f220000300800 */
[----:B------:R-:W-:-:S03]  /*f060*/  IMAD.X R117, R2, 0x1, R117, P1 ;  /* 0x0000000102757824 */ /* 0x000fc600008e0675 */
[----:B------:R-:W4:Y:S04]  /*f070*/  LDL.LU R180, [R1+0x370] ;  /* 0x0003700001b47983 */ /* 0x000f280000300800 */
[----:B------:R-:W4:Y:S04]  /*f080*/  LDL.LU R175, [R1+0x344] ;  /* 0x0003440001af7983 */ /* 0x000f280000300800 */
[----:B------:R0:W-:Y:S04]  /*f090*/  STL [R1+0x3b0], R117 ;  /* 0x0003b07501007387 */ /* 0x0001e80000100800 */
[----:B0-----:R-:W4:Y:S04]  /*f0a0*/  LDL.LU R117, [R1+0x368] ;  /* 0x0003680001757983 */ /* 0x001f280000300800 */
[----:B------:R-:W4:Y:S01]  /*f0b0*/  LDL.LU R176, [R1+0x33c] ;  /* 0x00033c0001b07983 */ /* 0x000f220000300800 */
[----:B------:R-:W-:-:S05]  /*f0c0*/  IADD3 R170, P1, R6, R170, RZ ;  /* 0x000000aa06aa7210 */ /* 0x000fca0007f3e0ff */
[----:B------:R0:W-:Y:S01]  /*f0d0*/  STL [R1+0x384], R170 ;  /* 0x000384aa01007387 */ /* 0x0001e20000100800 */
[----:B------:R-:W-:Y:S01]  /*f0e0*/  IMAD.X R186, R2, 0x1, R186, P2 ;  /* 0x0000000102ba7824 */ /* 0x000fe200010e06ba */
[----:B------:R-:W-:Y:S02]  /*f0f0*/  IADD3 R183, P2, R6, R183, RZ ;  /* 0x000000b706b77210 */ /* 0x000fe40007f5e0ff */
[----:B0-----:R-:W4:Y:S01]  /*f100*/  LDL.LU R170, [R1+0x360] ;  /* 0x0003600001aa7983 */ /* 0x001f220000300800 */
[----:B------:R-:W-:-:S03]  /*f110*/  IMAD.X R184, R2, 0x1, R184, P3 ;  /* 0x0000000102b87824 */ /* 0x000fc600018e06b8 */
        /* <DEDUP_REMOVED lines=12> */
[----:B------:R0:W-:Y:S04]  /*f1e0*/  STL [R1+0x388], R172 ;  /* 0x000388ac01007387 */ /* 0x0001e80000100800 */
[----:B------:R-:W-:Y:S04]  /*f1f0*/  STL [R1+0x390], R174 ;  /* 0x000390ae01007387 */ /* 0x000fe80000100800 */
[----:B0-----:R-:W4:Y:S04]  /*f200*/  LDL.LU R172, [R1+0x334] ;  /* 0x0003340001ac7983 */ /* 0x001f280000300800 */
[----:B------:R-:W-:Y:S01]  /*f210*/  STL [R1+0x364], R171 ;  /* 0x000364ab01007387 */ /* 0x000fe20000100800 */
[----:B--2---:R-:W-:-:S05]  /*f220*/  IADD3 R120, P6, R6, R120, RZ ;  /* 0x0000007806787210 */ /* 0x004fca0007fde0ff */
[----:B------:R0:W-:Y:S04]  /*f230*/  STL [R1+0x35c], R120 ;  /* 0x00035c7801007387 */ /* 0x0001e80000100800 */
[----:B0-----:R-:W2:Y:S04]  /*f240*/  LDL.LU R120, [R1+0x358] ;  /* 0x0003580001787983 */ /* 0x001ea80000300800 */
[----:B------:R-:W2:Y:S04]  /*f250*/  LDL.LU R187, [R1+0x32c] ;  /* 0x00032c0001bb7983 */ /* 0x000ea80000300800 */
[----:B------:R-:W2:Y:S04]  /*f260*/  LDL.LU R188, [R1+0x350] ;  /* 0x0003500001bc7983 */ /* 0x000ea80000300800 */
[----:B------:R-:W2:Y:S01]  /*f270*/  LDL.LU R178, [R1+0x324] ;  /* 0x0003240001b27983 */ /* 0x000ea20000300800 */
[----:B---3--:R-:W-:-:S05]  /*f280*/  IMAD.X R111, R2, 0x1, R111, P1 ;  /* 0x00000001026f7824 */ /* 0x008fca00008e066f */
[----:B------:R0:W-:Y:S04]  /*f290*/  STL [R1+0x380], R111 ;  /* 0x0003806f01007387 */ /* 0x0001e80000100800 */
[----:B------:R-:W3:Y:S04]  /*f2a0*/  LDL.LU R174, [R1+0x348] ;  /* 0x0003480001ae7983 */ /* 0x000ee80000300800 */
[----:B0-----:R-:W3:Y:S04]  /*f2b0*/  LDL.LU R111, [R1+0x31c] ;  /* 0x00031c00016f7983 */ /* 0x001ee80000300800 */
[----:B------:R-:W3:Y:S01]  /*f2c0*/  LDL.LU R171, [R1+0x340] ;  /* 0x0003400001ab7983 */ /* 0x000ee20000300800 */
[----:B----4-:R-:W-:-:S05]  /*f2d0*/  IADD3 R121, P1, R6, R121, RZ ;  /* 0x0000007906797210 */ /* 0x010fca0007f3e0ff */
[----:B------:R0:W-:Y:S04]  /*f2e0*/  STL [R1+0x354], R121 ;  /* 0x0003547901007387 */ /* 0x0001e80000100800 */
[----:B0-----:R-:W4:Y:S01]  /*f2f0*/  LDL.LU R121, [R1+0x314] ;  /* 0x0003140001797983 */ /* 0x001f220000300800 */
[----:B------:R-:W-:-:S05]  /*f300*/  IMAD.X R119, R2, 0x1, R119, P2 ;  /* 0x0000000102777824 */ /* 0x000fca00010e0677 */
[----:B------:R0:W-:Y:S04]  /*f310*/  STL [R1+0x378], R119 ;  /* 0x0003787701007387 */ /* 0x0001e80000100800 */
[----:B0-----:R-:W4:Y:S01]  /*f320*/  LDL.LU R119, [R1+0x338] ;  /* 0x0003380001777983 */ /* 0x001f220000300800 */
[----:B------:R-:W-:-:S05]  /*f330*/  IADD3 R116, P2, R6, R116, RZ ;  /* 0x0000007406747210 */ /* 0x000fca0007f5e0ff */
[----:B------:R0:W-:Y:S04]  /*f340*/  STL [R1+0x34c], R116 ;  /* 0x00034c7401007387 */ /* 0x0001e80000100800 */
[----:B0-----:R-:W4:Y:S01]  /*f350*/  LDL.LU R116, [R1+0x30c] ;  /* 0x00030c0001747983 */ /* 0x001f220000300800 */
[C---:B------:R-:W-:Y:S02]  /*f360*/  IMAD.X R180, R2.reuse, 0x1, R180, P3 ;  /* 0x0000000102b47824 */ /* 0x040fe400018e06b4 */
[----:B------:R-:W-:-:S05]  /*f370*/  IMAD.X R117, R2, 0x1, R117, P4 ;  /* 0x0000000102757824 */ /* 0x000fca00020e0675 */
[----:B------:R0:W-:Y:S04]  /*f380*/  STL [R1+0x368], R117 ;  /* 0x0003687501007387 */ /* 0x0001e80000100800 */
[----:B------:R1:W-:Y:S04]  /*f390*/  STL [R1+0x370], R180 ;  /* 0x000370b401007387 */ /* 0x0003e80000100800 */
[----:B0-----:R-:W4:Y:S01]  /*f3a0*/  LDL.LU R117, [R1+0x330] ;  /* 0x0003300001757983 */ /* 0x001f220000300800 */
[C---:B------:R-:W-:Y:S02]  /*f3b0*/  IADD3 R175, P3, R6.reuse, R175, RZ ;  /* 0x000000af06af7210 */ /* 0x040fe40007f7e0ff */
[----:B------:R-:W-:-:S03]  /*f3c0*/  IADD3 R176, P4, R6, R176, RZ ;  /* 0x000000b006b07210 */ /* 0x000fc60007f9e0ff */
[----:B------:R0:W-:Y:S04]  /*f3d0*/  STL [R1+0x344], R175 ;  /* 0x000344af01007387 */ /* 0x0001e80000100800 */
[----:B------:R-:W4:Y:S04]  /*f3e0*/  LDL.LU R186, [R1+0x304] ;  /* 0x0003040001ba7983 */ /* 0x000f280000300800 */
[----:B------:R-:W4:Y:S01]  /*f3f0*/  LDL.LU R183, [R1+0x328] ;  /* 0x0003280001b77983 */ /* 0x000f220000300800 */
[----:B------:R-:W-:-:S03]  /*f400*/  IMAD.X R170, R2, 0x1, R170, P5 ;  /* 0x0000000102aa7824 */ /* 0x000fc600028e06aa */
[----:B------:R0:W-:Y:S04]  /*f410*/  STL [R1+0x33c], R176 ;  /* 0x00033cb001007387 */ /* 0x0001e80000100800 */
[----:B------:R-:W4:Y:S04]  /*f420*/  LDL.LU R184, [R1+0x2fc] ;  /* 0x0002fc0001b87983 */ /* 0x000f280000300800 */
[----:B------:R0:W-:Y:S04]  /*f430*/  STL [R1+0x360], R170 ;  /* 0x000360aa01007387 */ /* 0x0001e80000100800 */
[----:B------:R-:W4:Y:S04]  /*f440*/  LDL.LU R182, [R1+0x320] ;  /* 0x0003200001b67983 */ /* 0x000f280000300800 */
[----:B------:R-:W4:Y:S04]  /*f450*/  LDL.LU R179, [R1+0x2f4] ;  /* 0x0002f40001b37983 */ /* 0x000f280000300800 */
[----:B-1----:R-:W4:Y:S04]  /*f460*/  LDL.LU R180, [R1+0x318] ;  /* 0x0003180001b47983 */ /* 0x002f280000300800 */
[----:B0-----:R-:W4:Y:S04]  /*f470*/  LDL.LU R175, [R1+0x2ec] ;  /* 0x0002ec0001af7983 */ /* 0x001f280000300800 */
[----:B------:R-:W4:Y:S04]  /*f480*/  LDL.LU R176, [R1+0x310] ;  /* 0x0003100001b07983 */ /* 0x000f280000300800 */
[----:B------:R-:W4:Y:S01]  /*f490*/  LDL.LU R170, [R1+0x2e4] ;  /* 0x0002e40001aa7983 */ /* 0x000f220000300800 */
[----:B------:R-:W-:-:S05]  /*f4a0*/  IADD3 R172, P5, R6, R172, RZ ;  /* 0x000000ac06ac7210 */ /* 0x000fca0007fbe0ff */
[----:B------:R0:W-:Y:S04]  /*f4b0*/  STL [R1+0x334], R172 ;  /* 0x000334ac01007387 */ /* 0x0001e80000100800 */
[----:B0-----:R-:W4:Y:S01]  /*f4c0*/  LDL.LU R172, [R1+0x308] ;  /* 0x0003080001ac7983 */ /* 0x001f220000300800 */
[----:B--2---:R-:W-:Y:S01]  /*f4d0*/  IMAD.X R120, R2, 0x1, R120, P6 ;  /* 0x0000000102787824 */ /* 0x004fe200030e0678 */
[----:B------:R-:W-:-:S04]  /*f4e0*/  IADD3 R187, P6, R6, R187, RZ ;  /* 0x000000bb06bb7210 */ /* 0x000fc80007fde0ff */
[----:B------:R0:W-:Y:S01]  /*f4f0*/  STL [R1+0x358], R120 ;  /* 0x0003587801007387 */ /* 0x0001e20000100800 */
[----:B------:R-:W-:Y:S01]  /*f500*/  IMAD.X R188, R2, 0x1, R188, P1 ;  /* 0x0000000102bc7824 */ /* 0x000fe200008e06bc */
[----:B------:R-:W-:Y:S02]  /*f510*/  IADD3 R178, P1, R6, R178, RZ ;  /* 0x000000b206b27210 */ /* 0x000fe40007f3e0ff */
[----:B0-----:R-:W2:Y:S04]  /*f520*/  LDL.LU R120, [R1+0x2dc] ;  /* 0x0002dc0001787983 */ /* 0x001ea80000300800 */
[----:B------:R-:W-:Y:S04]  /*f530*/  STL [R1+0x32c], R187 ;  /* 0x00032cbb01007387 */ /* 0x000fe80000100800 */
[----:B------:R-:W-:Y:S01]  /*f540*/  STL [R1+0x350], R188 ;  /* 0x000350bc01007387 */ /* 0x000fe20000100800 */
[----:B---3--:R-:W-:Y:S01]  /*f550*/  IMAD.X R174, R2, 0x1, R174, P2 ;  /* 0x0000000102ae7824 */ /* 0x008fe200010e06ae */
[----:B------:R-:W-:Y:S01]  /*f560*/  IADD3 R111, P2, R6, R111, RZ ;  /* 0x0000006f066f7210 */ /* 0x000fe20007f5e0ff */
[----:B------:R-:W-:-:S04]  /*f570*/  IMAD.X R171, R2, 0x1, R171, P3 ;  /* 0x0000000102ab7824 */ /* 0x000fc800018e06ab */
[----:B------:R0:W-:Y:S04]  /*f580*/  STL [R1+0x31c], R111 ;  /* 0x00031c6f01007387 */ /* 0x0001e80000100800 */
[----:B------:R-:W-:Y:S04]  /*f590*/  STL [R1+0x324], R178 ;  /* 0x000324b201007387 */ /* 0x000fe80000100800 */
[----:B0-----:R-:W3:Y:S04]  /*f5a0*/  LDL.LU R111, [R1+0x300] ;  /* 0x00030000016f7983 */ /* 0x001ee80000300800 */
[----:B------:R-:W-:Y:S01]  /*f5b0*/  STL [R1+0x348], R174 ;  /* 0x000348ae01007387 */ /* 0x000fe20000100800 */
[----:B----4-:R-:W-:-:S05]  /*f5c0*/  IADD3 R121, P3, R6, R121, RZ ;  /* 0x0000007906797210 */ /* 0x010fca0007f7e0ff */
[----:B------:R0:W-:Y:S04]  /*f5d0*/  STL [R1+0x314], R121 ;  /* 0x0003147901007387 */ /* 0x0001e80000100800 */
[----:B0-----:R-:W4:Y:S01]  /*f5e0*/  LDL.LU R121, [R1+0x2d4] ;  /* 0x0002d40001797983 */ /* 0x001f220000300800 */
[----:B------:R-:W-:-:S03]  /*f5f0*/  IMAD.X R119, R2, 0x1, R119, P4 ;  /* 0x0000000102777824 */ /* 0x000fc600020e0677 */
[----:B------:R-:W-:Y:S04]  /*f600*/  STL [R1+0x340], R171 ;  /* 0x000340ab01007387 */ /* 0x000fe80000100800 */
[----:B------:R0:W-:Y:S04]  /*f610*/  STL [R1+0x338], R119 ;  /* 0x0003387701007387 */ /* 0x0001e80000100800 */
[----:B0-----:R-:W4:Y:S01]  /*f620*/  LDL.LU R119, [R1+0x2f8] ;  /* 0x0002f80001777983 */ /* 0x001f220000300800 */
[----:B------:R-:W-:-:S03]  /*f630*/  IADD3 R116, P4, R6, R116, RZ ;  /* 0x0000007406747210 */ /* 0x000fc60007f9e0ff */
[----:B------:R-:W4:Y:S04]  /*f640*/  LDL.LU R178, [R1+0x2cc] ;  /* 0x0002cc0001b27983 */ /* 0x000f280000300800 */
[----:B------:R-:W4:Y:S04]  /*f650*/  LDL.LU R174, [R1+0x2f0] ;  /* 0x0002f00001ae7983 */ /* 0x000f280000300800 */
[----:B------:R0:W-:Y:S04]  /*f660*/  STL [R1+0x30c], R116 ;  /* 0x00030c7401007387 */ /* 0x0001e80000100800 */
[----:B0-----:R-:W4:Y:S01]  /*f670*/  LDL.LU R116, [R1+0x2c4] ;  /* 0x0002c40001747983 */ /* 0x001f220000300800 */
[----:B------:R-:W-:-:S03]  /*f680*/  IMAD.X R117, R2, 0x1, R117, P5 ;  /* 0x0000000102757824 */ /* 0x000fc600028e0675 */
[----:B------:R-:W4:Y:S04]  /*f690*/  LDL.LU R171, [R1+0x2e8] ;  /* 0x0002e80001ab7983 */ /* 0x000f280000300800 */
[----:B------:R0:W-:Y:S04]  /*f6a0*/  STL [R1+0x330], R117 ;  /* 0x0003307501007387 */ /* 0x0001e80000100800 */
[----:B0-----:R-:W4:Y:S01]  /*f6b0*/  LDL.LU R117, [R1+0x2bc] ;  /* 0x0002bc0001757983 */ /* 0x001f220000300800 */
[----:B------:R-:W-:Y:S01]  /*f6c0*/  IADD3 R186, P5, R6, R186, RZ ;  /* 0x000000ba06ba7210 */ /* 0x000fe20007fbe0ff */
[----:B------:R-:W-:-:S04]  /*f6d0*/  IMAD.X R183, R2, 0x1, R183, P6 ;  /* 0x0000000102b77824 */ /* 0x000fc800030e06b7 */
        /* <DEDUP_REMOVED lines=9> */
[----:B------:R-:W-:Y:S01]  /*f770*/  IADD3 R175, P2, R6, R175, RZ ;  /* 0x000000af06af7210 */ /* 0x000fe20007f5e0ff */
[----:B------:R-:W-:Y:S01]  /*f780*/  IMAD.X R176, R2, 0x1, R176, P3 ;  /* 0x0000000102b07824 */ /* 0x000fe200018e06b0 */
[----:B------:R-:W-:Y:S01]  /*f790*/  IADD3 R170, P3, R6, R170, RZ ;  /* 0x000000aa06aa7210 */ /* 0x000fe20007f7e0ff */
[----:B------:R-:W-:Y:S04]  /*f7a0*/  STL [R1+0x318], R180 ;  /* 0x000318b401007387 */ /* 0x000fe80000100800 */
[----:B------:R0:W-:Y:S04]  /*f7b0*/  STL [R1+0x2e4], R170 ;  /* 0x0002e4aa01007387 */ /* 0x0001e80000100800 */
[----:B------:R-:W-:Y:S04]  /*f7c0*/  STL [R1+0x2ec], R175 ;  /* 0x0002ecaf01007387 */ /* 0x000fe80000100800 */
[----:B0-----:R-:W4:Y:S04]  /*f7d0*/  LDL.LU R170, [R1+0x2e0] ;  /* 0x0002e00001aa7983 */ /* 0x001f280000300800 */
[----:B------:R-:W-:Y:S01]  /*f7e0*/  STL [R1+0x310], R176 ;  /* 0x000310b001007387 */ /* 0x000fe20000100800 */
[----:B------:R-:W-:-:S05]  /*f7f0*/  IMAD.X R172, R2, 0x1, R172, P4 ;  /* 0x0000000102ac7824 */ /* 0x000fca00020e06ac */
[----:B------:R0:W-:Y:S04]  /*f800*/  STL [R1+0x308], R172 ;  /* 0x000308ac01007387 */ /* 0x0001e80000100800 */
[----:B0-----:R-:W4:Y:S04]  /*f810*/  LDL.LU R172, [R1+0x2b4] ;  /* 0x0002b40001ac7983 */ /* 0x001f280000300800 */
[----:B------:R-:W4:Y:S04]  /*f820*/  LDL.LU R187, [R1+0x2d8] ;  /* 0x0002d80001bb7983 */ /* 0x000f280000300800 */
[----:B------:R-:W4:Y:S04]  /*f830*/  LDL.LU R188, [R1+0x2ac] ;  /* 0x0002ac0001bc7983 */ /* 0x000f280000300800 */
[----:B------:R-:W4:Y:S01]  /*f840*/  LDL.LU R186, [R1+0x2d0] ;  /* 0x0002d00001ba7983 */ /* 0x000f220000300800 */
[----:B--2---:R-:W-:-:S05]  /*f850*/  IADD3 R120, P4, R6, R120, RZ ;  /* 0x0000007806787210 */ /* 0x004fca0007f9e0ff */
[----:B------:R0:W-:Y:S04]  /*f860*/  STL [R1+0x2dc], R120 ;  /* 0x0002dc7801007387 */ /* 0x0001e80000100800 */
[----:B------:R-:W2:Y:S04]  /*f870*/  LDL.LU R175, [R1+0x2a4] ;  /* 0x0002a40001af7983 */ /* 0x000ea80000300800 */
[----:B0-----:R-:W2:Y:S04]  /*f880*/  LDL.LU R120, [R1+0x2c8] ;  /* 0x0002c80001787983 */ /* 0x001ea80000300800 */
[----:B------:R-:W2:Y:S01]  /*f890*/  LDL.LU R176, [R1+0x29c] ;  /* 0x00029c0001b07983 */ /* 0x000ea20000300800 */
[----:B---3--:R-:W-:-:S05]  /*f8a0*/  IMAD.X R111, R2, 0x1, R111, P5 ;  /* 0x00000001026f7824 */ /* 0x008fca00028e066f */
[----:B------:R0:W-:Y:S04]  /*f8b0*/  STL [R1+0x300], R111 ;  /* 0x0003006f01007387 */ /* 0x0001e80000100800 */
[----:B0-----:R-:W3:Y:S01]  /*f8c0*/  LDL.LU R111, [R1+0x2c0] ;  /* 0x0002c000016f7983 */ /* 0x001ee20000300800 */
[----:B----4-:R-:W-:-:S05]  /*f8d0*/  IADD3 R121, P5, R6, R121, RZ ;  /* 0x0000007906797210 */ /* 0x010fca0007fbe0ff */
[----:B------:R0:W-:Y:S04]  /*f8e0*/  STL [R1+0x2d4], R121 ;  /* 0x0002d47901007387 */ /* 0x0001e80000100800 */
[----:B0-----:R-:W4:Y:S01]  /*f8f0*/  LDL.LU R121, [R1+0x294] ;  /* 0x0002940001797983 */ /* 0x001f220000300800 */
[----:B------:R-:W-:Y:S01]  /*f900*/  IMAD.X R119, R2, 0x1, R119, P6 ;  /* 0x0000000102777824 */ /* 0x000fe200030e0677 */
[----:B------:R-:W-:-:S04]  /*f910*/  IADD3 R178, P6, R6, R178, RZ ;  /* 0x000000b206b27210 */ /* 0x000fc80007fde0ff */
[----:B------:R0:W-:Y:S01]  /*f920*/  STL [R1+0x2f8], R119 ;  /* 0x0002f87701007387 */ /* 0x0001e20000100800 */
[----:B------:R-:W-:-:S03]  /*f930*/  IMAD.X R174, R2, 0x1, R174, P1 ;  /* 0x0000000102ae7824 */ /* 0x000fc600008e06ae */
[----:B0-----:R-:W4:Y:S01]  /*f940*/  LDL.LU R119, [R1+0x2b8] ;  /* 0x0002b80001777983 */ /* 0x001f220000300800 */
[----:B------:R-:W-:-:S05]  /*f950*/  IADD3 R116, P1, R6, R116, RZ ;  /* 0x0000007406747210 */ /* 0x000fca0007f3e0ff */
[----:B------:R0:W-:Y:S04]  /*f960*/  STL [R1+0x2c4], R116 ;  /* 0x0002c47401007387 */ /* 0x0001e80000100800 */
[----:B------:R1:W-:Y:S04]  /*f970*/  STL [R1+0x2cc], R178 ;  /* 0x0002ccb201007387 */ /* 0x0003e80000100800 */
[----:B0-----:R-:W4:Y:S01]  /*f980*/  LDL.LU R116, [R1+0x28c] ;  /* 0x00028c0001747983 */ /* 0x001f220000300800 */
[----:B------:R-:W-:Y:S01]  /*f990*/  IMAD.X R171, R2, 0x1, R171, P2 ;  /* 0x0000000102ab7824 */ /* 0x000fe200010e06ab */
[----:B------:R-:W-:-:S02]  /*f9a0*/  IADD3 R117, P2, R6, R117, RZ ;  /* 0x0000007506757210 */ /* 0x000fc40007f5e0ff */
[----:B------:R0:W-:Y:S04]  /*f9b0*/  STL [R1+0x2f0], R174 ;  /* 0x0002f0ae01007387 */ /* 0x0001e80000100800 */
[----:B------:R-:W4:Y:S04]  /*f9c0*/  LDL.LU R183, [R1+0x2b0] ;  /* 0x0002b00001b77983 */ /* 0x000f280000300800 */
[----:B------:R-:W4:Y:S04]  /*f9d0*/  LDL.LU R184, [R1+0x284] ;  /* 0x0002840001b87983 */ /* 0x000f280000300800 */
        /* <DEDUP_REMOVED lines=9> */
[----:B------:R-:W-:-:S05]  /*fa70*/  IMAD.X R170, R2, 0x1, R170, P3 ;  /* 0x0000000102aa7824 */ /* 0x000fca00018e06aa */
[----:B------:R0:W-:Y:S04]  /*fa80*/  STL [R1+0x2e0], R170 ;  /* 0x0002e0aa01007387 */ /* 0x0001e80000100800 */
[----:B0-----:R-:W4:Y:S01]  /*fa90*/  LDL.LU R170, [R1+0x264] ;  /* 0x0002640001aa7983 */ /* 0x001f220000300800 */
[----:B------:R-:W-:Y:S01]  /*faa0*/  IADD3 R172, P3, R6, R172, RZ ;  /* 0x000000ac06ac7210 */ /* 0x000fe20007f7e0ff */
[----:B------:R-:W-:-:S04]  /*fab0*/  IMAD.X R187, R2, 0x1, R187, P4 ;  /* 0x0000000102bb7824 */ /* 0x000fc800020e06bb */
[----:B------:R0:W-:Y:S01]  /*fac0*/  STL [R1+0x2b4], R172 ;  /* 0x0002b4ac01007387 */ /* 0x0001e20000100800 */
[----:B------:R-:W-:Y:S01]  /*fad0*/  IADD3 R188, P4, R6, R188, RZ ;  /* 0x000000bc06bc7210 */ /* 0x000fe20007f9e0ff */
[----:B------:R-:W-:Y:S02]  /*fae0*/  IMAD.X R186, R2, 0x1, R186, P5 ;  /* 0x0000000102ba7824 */ /* 0x000fe400028e06ba */
[----:B0-----:R-:W4:Y:S04]  /*faf0*/  LDL.LU R172, [R1+0x288] ;  /* 0x0002880001ac7983 */ /* 0x001f280000300800 */
[----:B------:R-:W-:Y:S04]  /*fb00*/  STL [R1+0x2d8], R187 ;  /* 0x0002d8bb01007387 */ /* 0x000fe80000100800 */
[----:B------:R-:W-:Y:S01]  /*fb10*/  STL [R1+0x2ac], R188 ;  /* 0x0002acbc01007387 */ /* 0x000fe20000100800 */
[----:B--2---:R-:W-:Y:S01]  /*fb20*/  IADD3 R175, P5, R6, R175, RZ ;  /* 0x000000af06af7210 */ /* 0x004fe20007fbe0ff */
[----:B------:R-:W-:-:S05]  /*fb30*/  IMAD.X R120, R2, 0x1, R120, P6 ;  /* 0x0000000102787824 */ /* 0x000fca00030e0678 */
[----:B------:R0:W-:Y:S01]  /*fb40*/  STL [R1+0x2c8], R120 ;  /* 0x0002c87801007387 */ /* 0x0001e20000100800 */
[----:B------:R-:W-:-:S03]  /*fb50*/  IADD3 R176, P6, R6, R176, RZ ;  /* 0x000000b006b07210 */ /* 0x000fc60007fde0ff */
[----:B------:R-:W-:Y:S04]  /*fb60*/  STL [R1+0x2d0], R186 ;  /* 0x0002d0ba01007387 */ /* 0x000fe80000100800 */
[----:B0-----:R-:W2:Y:S04]  /*fb70*/  LDL.LU R120, [R1+0x25c] ;  /* 0x00025c0001787983 */ /* 0x001ea80000300800 */
[----:B------:R-:W-:Y:S01]  /*fb80*/  STL [R1+0x2a4], R175 ;  /* 0x0002a4af01007387 */ /* 0x000fe20000100800 */
[----:B---3--:R-:W-:-:S05]  /*fb90*/  IMAD.X R111, R2, 0x1, R111, P1 ;  /* 0x00000001026f7824 */ /* 0x008fca00008e066f */
[----:B------:R0:W-:Y:S04]  /*fba0*/  STL [R1+0x2c0], R111 ;  /* 0x0002c06f01007387 */ /* 0x0001e80000100800 */
[----:B0-----:R-:W3:Y:S04]  /*fbb0*/  LDL.LU R111, [R1+0x280] ;  /* 0x00028000016f7983 */ /* 0x001ee80000300800 */
[----:B------:R-:W-:Y:S01]  /*fbc0*/  STL [R1+0x29c], R176 ;  /* 0x00029cb001007387 */ /* 0x000fe20000100800 */
[----:B----4-:R-:W-:-:S05]  /*fbd0*/  IADD3 R121, P1, R6, R121, RZ ;  /* 0x0000007906797210 */ /* 0x010fca0007f3e0ff */
[----:B------:R0:W-:Y:S04]  /*fbe0*/  STL [R1+0x294], R121 ;  /* 0x0002947901007387 */ /* 0x0001e80000100800 */
[----:B0-----:R-:W4:Y:S01]  /*fbf0*/  LDL.LU R121, [R1+0x254] ;  /* 0x0002540001797983 */ /* 0x001f220000300800 */
[----:B------:R-:W-:-:S03]  /*fc00*/  IMAD.X R119, R2, 0x1, R119, P2 ;  /* 0x0000000102777824 */ /* 0x000fc600010e0677 */
[----:B------:R-:W4:Y:S04]  /*fc10*/  LDL.LU R175, [R1+0x278] ;  /* 0x0002780001af7983 */ /* 0x000f280000300800 */
[----:B------:R-:W4:Y:S04]  /*fc20*/  LDL.LU R176, [R1+0x24c] ;  /* 0x00024c0001b07983 */ /* 0x000f280000300800 */
[----:B------:R0:W-:Y:S04]  /*fc30*/  STL [R1+0x2b8], R119 ;  /* 0x0002b87701007387 */ /* 0x0001e80000100800 */
[----:B0-----:R-:W4:Y:S01]  /*fc40*/  LDL.LU R119, [R1+0x270] ;  /* 0x0002700001777983 */ /* 0x001f220000300800 */
[----:B------:R-:W-:-:S05]  /*fc50*/  IADD3 R116, P2, R6, R116, RZ ;  /* 0x0000007406747210 */ /* 0x000fca0007f5e0ff */
[----:B------:R0:W-:Y:S04]  /*fc60*/  STL [R1+0x28c], R116 ;  /* 0x00028c7401007387 */ /* 0x0001e80000100800 */
[----:B0-----:R-:W4:Y:S01]  /*fc70*/  LDL.LU R116, [R1+0x244] ;  /* 0x0002440001747983 */ /* 0x001f220000300800 */
[----:B------:R-:W-:Y:S01]  /*fc80*/  IMAD.X R183, R2, 0x1, R183, P3 ;  /* 0x0000000102b77824 */ /* 0x000fe200018e06b7 */
[----:B------:R-:W-:Y:S01]  /*fc90*/  IADD3 R184, P3, R6, R184, RZ ;  /* 0x000000b806b87210 */ /* 0x000fe20007f7e0ff */
[----:B------:R-:W-:-:S03]  /*fca0*/  IMAD.X R182, R2, 0x1, R182, P4 ;  /* 0x0000000102b67824 */ /* 0x000fc600020e06b6 */
[----:B------:R-:W-:Y:S04]  /*fcb0*/  STL [R1+0x2b0], R183 ;  /* 0x0002b0b701007387 */ /* 0x000fe80000100800 */
        /* <DEDUP_REMOVED lines=9> */
[----:B------:R-:W-:-:S05]  /*fd50*/  IMAD.X R117, R2, 0x1, R117, P1 ;  /* 0x0000000102757824 */ /* 0x000fca00008e0675 */
[----:B------:R0:W-:Y:S04]  /*fd60*/  STL [R1+0x290], R117 ;  /* 0x0002907501007387 */ /* 0x0001e80000100800 */
[----:B------:R-:W-:Y:S04]  /*fd70*/  STL [R1+0x298], R174 ;  /* 0x000298ae01007387 */ /* 0x000fe80000100800 */
[----:B0-----:R-:W4:Y:S01]  /*fd80*/  LDL.LU R117, [R1+0x268] ;  /* 0x0002680001757983 */ /* 0x001f220000300800 */
[C---:B------:R-:W-:Y:S02]  /*fd90*/  IADD3 R171, P6, R6.reuse, R171, RZ ;  /* 0x000000ab06ab7210 */ /* 0x040fe40007fde0ff */
[----:B------:R-:W-:-:S03]  /*fda0*/  IADD3 R170, P1, R6, R170, RZ ;  /* 0x000000aa06aa7210 */ /* 0x000fc60007f3e0ff */
[----:B------:R-:W-:Y:S04]  /*fdb0*/  STL [R1+0x26c], R171 ;  /* 0x00026cab01007387 */ /* 0x000fe80000100800 */
[----:B------:R0:W-:Y:S04]  /*fdc0*/  STL [R1+0x264], R170 ;  /* 0x000264aa01007387 */ /* 0x0001e80000100800 */
[----:B0-----:R-:W4:Y:S04]  /*fdd0*/  LDL.LU R170, [R1+0x23c] ;  /* 0x00023c0001aa7983 */ /* 0x001f280000300800 */
[----:B------:R-:W4:Y:S04]  /*fde0*/  LDL.LU R190, [R1+0x260] ;  /* 0x0002600001be7983 */ /* 0x000f280000300800 */
[----:B------:R-:W4:Y:S01]  /*fdf0*/  LDL.LU R187, [R1+0x234] ;  /* 0x0002340001bb7983 */ /* 0x000f220000300800 */
[----:B------:R-:W-:-:S03]  /*fe00*/  IMAD.X R172, R2, 0x1, R172, P2 ;  /* 0x0000000102ac7824 */ /* 0x000fc600010e06ac */
[----:B------:R-:W4:Y:S04]  /*fe10*/  LDL.LU R188, [R1+0x258] ;  /* 0x0002580001bc7983 */ /* 0x000f280000300800 */
[----:B------:R0:W-:Y:S04]  /*fe20*/  STL [R1+0x288], R172 ;  /* 0x000288ac01007387 */ /* 0x0001e80000100800 */
[----:B------:R-:W4:Y:S04]  /*fe30*/  LDL.LU R174, [R1+0x22c] ;  /* 0x00022c0001ae7983 */ /* 0x000f280000300800 */
[----:B------:R-:W4:Y:S04]  /*fe40*/  LDL.LU R171, [R1+0x250] ;  /* 0x0002500001ab7983 */ /* 0x000f280000300800 */
[----:B0-----:R-:W4:Y:S01]  /*fe50*/  LDL.LU R172, [R1+0x224] ;  /* 0x0002240001ac7983 */ /* 0x001f220000300800 */
[----:B--2---:R-:W-:-:S05]  /*fe60*/  IADD3 R120, P2, R6, R120, RZ ;  /* 0x0000007806787210 */ /* 0x004fca0007f5e0ff */
[----:B------:R0:W-:Y:S04]  /*fe70*/  STL [R1+0x25c], R120 ;  /* 0x00025c7801007387 */ /* 0x0001e80000100800 */
[----:B0-----:R-:W2:Y:S01]  /*fe80*/  LDL.LU R120, [R1+0x248] ;  /* 0x0002480001787983 */ /* 0x001ea20000300800 */
[----:B---3--:R-:W-:-:S05]  /*fe90*/  IMAD.X R111, R2, 0x1, R111, P3 ;  /* 0x00000001026f7824 */ /* 0x008fca00018e066f */
[----:B------:R0:W-:Y:S04]  /*fea0*/  STL [R1+0x280], R111 ;  /* 0x0002806f01007387 */ /* 0x0001e80000100800 */
[----:B0-----:R-:W3:Y:S01]  /*feb0*/  LDL.LU R111, [R1+0x21c] ;  /* 0x00021c00016f7983 */ /* 0x001ee20000300800 */
[----:B----4-:R-:W-:Y:S01]  /*fec0*/  IADD3 R121, P3, R6, R121, RZ ;  /* 0x0000007906797210 */ /* 0x010fe20007f7e0ff */
[----:B------:R-:W-:-:S04]  /*fed0*/  IMAD.X R175, R2, 0x1, R175, P4 ;  /* 0x0000000102af7824 */ /* 0x000fc800020e06af */
[----:B------:R0:W-:Y:S01]  /*fee0*/  STL [R1+0x254], R121 ;  /* 0x0002547901007387 */ /* 0x0001e20000100800 */
[----:B------:R-:W-:-:S03]  /*fef0*/  IADD3 R176, P4, R6, R176, RZ ;  /* 0x000000b006b07210 */ /* 0x000fc60007f9e0ff */
[----:B0-----:R-:W4:Y:S04]  /*ff00*/  LDL.LU R121, [R1+0x240] ;  /* 0x0002400001797983 */ /* 0x001f280000300800 */
[----:B------:R-:W4:Y:S01]  /*ff10*/  LDL.LU R186, [R1+0x214] ;  /* 0x0002140001ba7983 */ /* 0x000f220000300800 */
[----:B------:R-:W-:-:S03]  /*ff20*/  IMAD.X R119, R2, 0x1, R119, P5 ;  /* 0x0000000102777824 */ /* 0x000fc600028e0677 */
[----:B------:R-:W-:Y:S04]  /*ff30*/  STL [R1+0x278], R175 ;  /* 0x000278af01007387 */ /* 0x000fe80000100800 */
[----:B------:R0:W-:Y:S04]  /*ff40*/  STL [R1+0x270], R119 ;  /* 0x0002707701007387 */ /* 0x0001e80000100800 */
[----:B------:R1:W-:Y:S04]  /*ff50*/  STL [R1+0x24c], R176 ;  /* 0x00024cb001007387 */ /* 0x0003e80000100800 */
[----:B0-----:R-:W4:Y:S01]  /*ff60*/  LDL.LU R119, [R1+0x238] ;  /* 0x0002380001777983 */ /* 0x001f220000300800 */
[----:B------:R-:W-:-:S03]  /*ff70*/  IADD3 R116, P5, R6, R116, RZ ;  /* 0x0000007406747210 */ /* 0x000fc60007fbe0ff */
[----:B------:R-:W4:Y:S04]  /*ff80*/  LDL.LU R183, [R1+0x20c] ;  /* 0x00020c0001b77983 */ /* 0x000f280000300800 */
[----:B------:R-:W4:Y:S04]  /*ff90*/  LDL.LU R184, [R1+0x230] ;  /* 0x0002300001b87983 */ /* 0x000f280000300800 */
[----:B------:R-:W4:Y:S04]  /*ffa0*/  LDL.LU R182, [R1+0x204] ;  /* 0x0002040001b67983 */ /* 0x000f280000300800 */
[----:B------:R0:W-:Y:S04]  /*ffb0*/  STL [R1+0x244], R116 ;  /* 0x0002447401007387 */ /* 0x0001e80000100800 */
[----:B------:R-:W4:Y:S04]  /*ffc0*/  LDL.LU R179, [R1+0x228] ;  /* 0x0002280001b37983 */ /* 0x000f280000300800 */
[----:B------:R-:W4:Y:S04]  /*ffd0*/  LDL.LU R180, [R1+0x1fc] ;  /* 0x0001fc0001b47983 */ /* 0x000f280000300800 */
[----:B------:R-:W4:Y:S04]  /*ffe0*/  LDL.LU R178, [R1+0x220] ;  /* 0x0002200001b27983 */ /* 0x000f280000300800 */
[----:B------:R-:W4:Y:S04]  /*fff0*/  LDL.LU R175, [R1+0x1f4] ;  /* 0x0001f40001af7983 */ /* 0x000f280000300800 */
[----:B-1----:R-:W4:Y:S04]  /*10000*/  LDL.LU R176, [R1+0x218] ;  /* 0x0002180001b07983 */ /* 0x002f280000300800 */
[----:B0-----:R-:W4:Y:S01]  /*10010*/  LDL.LU R116, [R1+0x1ec] ;  /* 0x0001ec0001747983 */ /* 0x001f220000300800 */
        /* <DEDUP_REMOVED lines=8> */
[----:B0-----:R-:W4:Y:S01]  /*100a0*/  LDL.LU R170, [R1+0x1e4] ;  /* 0x0001e40001aa7983 */ /* 0x001f220000300800 */
[----:B------:R-:W-:-:S03]  /*100b0*/  IADD3 R174, P2, R6, R174, RZ ;  /* 0x000000ae06ae7210 */ /* 0x000fc60007f5e0ff */
[----:B------:R-:W-:Y:S01]  /*100c0*/  STL [R1+0x260], R190 ;  /* 0x000260be01007387 */ /* 0x000fe20000100800 */
[----:B------:R-:W-:-:S03]  /*100d0*/  IMAD.X R171, R2, 0x1, R171, P3 ;  /* 0x0000000102ab7824 */ /* 0x000fc600018e06ab */
[----:B------:R-:W-:Y:S04]  /*100e0*/  STL [R1+0x234], R187 ;  /* 0x000234bb01007387 */ /* 0x000fe80000100800 */
[----:B------:R0:W-:Y:S01]  /*100f0*/  STL [R1+0x22c], R174 ;  /* 0x00022cae01007387 */ /* 0x0001e20000100800 */
[----:B------:R-:W-:-:S03]  /*10100*/  IADD3 R172, P3, R6, R172, RZ ;  /* 0x000000ac06ac7210 */ /* 0x000fc60007f7e0ff */
[----:B------:R-:W-:Y:S04]  /*10110*/  STL [R1+0x258], R188 ;  /* 0x000258bc01007387 */ /* 0x000fe80000100800 */
[----:B0-----:R-:W4:Y:S04]  /*10120*/  LDL.LU R174, [R1+0x208] ;  /* 0x0002080001ae7983 */ /* 0x001f280000300800 */
[----:B------:R-:W-:Y:S01]  /*10130*/  STL [R1+0x250], R171 ;  /* 0x000250ab01007387 */ /* 0x000fe20000100800 */
[----:B--2---:R-:W-:-:S05]  /*10140*/  IMAD.X R120, R2, 0x1, R120, P4 ;  /* 0x0000000102787824 */ /* 0x004fca00020e0678 */
[----:B------:R0:W-:Y:S04]  /*10150*/  STL [R1+0x248], R120 ;  /* 0x0002487801007387 */ /* 0x0001e80000100800 */
[----:B0-----:R-:W2:Y:S04]  /*10160*/  LDL.LU R120, [R1+0x1dc] ;  /* 0x0001dc0001787983 */ /* 0x001ea80000300800 */
[----:B------:R-:W-:Y:S01]  /*10170*/  STL [R1+0x224], R172 ;  /* 0x000224ac01007387 */ /* 0x000fe20000100800 */
[----:B---3--:R-:W-:-:S05]  /*10180*/  IADD3 R111, P4, R6, R111, RZ ;  /* 0x0000006f066f7210 */ /* 0x008fca0007f9e0ff */
[----:B------:R0:W-:Y:S04]  /*10190*/  STL [R1+0x21c], R111 ;  /* 0x00021c6f01007387 */ /* 0x0001e80000100800 */
[----:B0-----:R-:W3:Y:S04]  /*101a0*/  LDL.LU R111, [R1+0x200] ;  /* 0x00020000016f7983 */ /* 0x001ee80000300800 */
[----:B------:R-:W3:Y:S04]  /*101b0*/  LDL.LU R171, [R1+0x1d4] ;  /* 0x0001d40001ab7983 */ /* 0x000ee80000300800 */
[----:B------:R-:W3:Y:S01]  /*101c0*/  LDL.LU R172, [R1+0x1f8] ;  /* 0x0001f80001ac7983 */ /* 0x000ee20000300800 */
[----:B----4-:R-:W-:-:S05]  /*101d0*/  IMAD.X R121, R2, 0x1, R121, P5 ;  /* 0x0000000102797824 */ /* 0x010fca00028e0679 */
[----:B------:R0:W-:Y:S01]  /*101e0*/  STL [R1+0x240], R121 ;  /* 0x0002407901007387 */ /* 0x0001e20000100800 */
[----:B------:R-:W-:-:S03]  /*101f0*/  IADD3 R186, P5, R6, R186, RZ ;  /* 0x000000ba06ba7210 */ /* 0x000fc60007fbe0ff */
[----:B0-----:R-:W4:Y:S01]  /*10200*/  LDL.LU R121, [R1+0x1cc] ;  /* 0x0001cc0001797983 */ /* 0x001f220000300800 */
[----:B------:R-:W-:Y:S01]  /*10210*/  IMAD.X R119, R2, 0x1, R119, P6 ;  /* 0x0000000102777824 */ /* 0x000fe200030e0677 */
[----:B------:R-:W-:-:S04]  /*10220*/  IADD3 R183, P6, R6, R183, RZ ;  /* 0x000000b706b77210 */ /* 0x000fc80007fde0ff */
[----:B------:R0:W-:Y:S01]  /*10230*/  STL [R1+0x238], R119 ;  /* 0x0002387701007387 */ /* 0x0001e20000100800 */
[----:B------:R-:W-:Y:S01]  /*10240*/  IMAD.X R184, R2, 0x1, R184, P1 ;  /* 0x0000000102b87824 */ /* 0x000fe200008e06b8 */
[----:B------:R-:W-:Y:S02]  /*10250*/  IADD3 R182, P1, R6, R182, RZ ;  /* 0x000000b606b67210 */ /* 0x000fe40007f3e0ff */
[----:B0-----:R-:W4:Y:S04]  /*10260*/  LDL.LU R119, [R1+0x1f0] ;  /* 0x0001f00001777983 */ /* 0x001f280000300800 */
        /* <DEDUP_REMOVED lines=8> */
[----:B------:R-:W-:Y:S02]  /*102f0*/  IMAD.X R176, R2, 0x1, R176, P4 ;  /* 0x0000000102b07824 */ /* 0x000fe400020e06b0 */
[----:B------:R-:W-:Y:S01]  /*10300*/  STL [R1+0x228], R179 ;  /* 0x000228b301007387 */ /* 0x000fe20000100800 */
[----:B------:R-:W-:-:S03]  /*10310*/  IADD3 R116, P4, R6, R116, RZ ;  /* 0x0000007406747210 */ /* 0x000fc60007f9e0ff */
[----:B------:R-:W-:Y:S04]  /*10320*/  STL [R1+0x1fc], R180 ;  /* 0x0001fcb401007387 */ /* 0x000fe80000100800 */
[----:B------:R-:W-:Y:S04]  /*10330*/  STL [R1+0x220], R178 ;  /* 0x000220b201007387 */ /* 0x000fe80000100800 */
[----:B------:R0:W-:Y:S04]  /*10340*/  STL [R1+0x1ec], R116 ;  /* 0x0001ec7401007387 */ /* 0x0001e80000100800 */
[----:B------:R-:W-:Y:S04]  /*10350*/  STL [R1+0x1f4], R175 ;  /* 0x0001f4af01007387 */ /* 0x000fe80000100800 */
[----:B0-----:R-:W4:Y:S01]  /*10360*/  LDL.LU R116, [R1+0x1c4] ;  /* 0x0001c40001747983 */ /* 0x001f220000300800 */
[----:B------:R-:W-:-:S03]  /*10370*/  IMAD.X R117, R2, 0x1, R117, P5 ;  /* 0x0000000102757824 */ /* 0x000fc600028e0675 */
[----:B------:R-:W-:Y:S04]  /*10380*/  STL [R1+0x218], R176 ;  /* 0x000218b001007387 */ /* 0x000fe80000100800 */
[----:B------:R0:W-:Y:S04]  /*10390*/  STL [R1+0x210], R117 ;  /* 0x0002107501007387 */ /* 0x0001e80000100800 */
[----:B0-----:R-:W4:Y:S04]  /*103a0*/  LDL.LU R117, [R1+0x1e8] ;  /* 0x0001e80001757983 */ /* 0x001f280000300800 */
[----:B------:R-:W4:Y:S01]  /*103b0*/  LDL.LU R190, [R1+0x1bc] ;  /* 0x0001bc0001be7983 */ /* 0x000f220000300800 */
[----:B------:R-:W-:-:S03]  /*103c0*/  IADD3 R170, P5, R6, R170, RZ ;  /* 0x000000aa06aa7210 */ /* 0x000fc60007fbe0ff */
[----:B------:R-:W4:Y:S04]  /*103d0*/  LDL.LU R187, [R1+0x1e0] ;  /* 0x0001e00001bb7983 */ /* 0x000f280000300800 */
[----:B------:R-:W4:Y:S04]  /*103e0*/  LDL.LU R188, [R1+0x1b4] ;  /* 0x0001b40001bc7983 */ /* 0x000f280000300800 */
[----:B------:R0:W-:Y:S04]  /*103f0*/  STL [R1+0x1e4], R170 ;  /* 0x0001e4aa01007387 */ /* 0x0001e80000100800 */
[----:B------:R-:W4:Y:S04]  /*10400*/  LDL.LU R180, [R1+0x1d8] ;  /* 0x0001d80001b47983 */ /* 0x000f280000300800 */
[----:B0-----:R-:W4:Y:S04]  /*10410*/  LDL.LU R170, [R1+0x1ac] ;  /* 0x0001ac0001aa7983 */ /* 0x001f280000300800 */
[----:B------:R-:W4:Y:S01]  /*10420*/  LDL.LU R178, [R1+0x1d0] ;  /* 0x0001d00001b27983 */ /* 0x000f220000300800 */
[----:B------:R-:W-:-:S03]  /*10430*/  IMAD.X R174, R2, 0x1, R174, P6 ;  /* 0x0000000102ae7824 */ /* 0x000fc600030e06ae */
[----:B------:R-:W4:Y:S04]  /*10440*/  LDL.LU R175, [R1+0x1a4] ;  /* 0x0001a40001af7983 */ /* 0x000f280000300800 */
[----:B------:R-:W-:Y:S01]  /*10450*/  STL [R1+0x208], R174 ;  /* 0x000208ae01007387 */ /* 0x000fe20000100800 */
[----:B--2---:R-:W-:-:S05]  /*10460*/  IADD3 R120, P6, R6, R120, RZ ;  /* 0x0000007806787210 */ /* 0x004fca0007fde0ff */
[----:B------:R0:W-:Y:S04]  /*10470*/  STL [R1+0x1dc], R120 ;  /* 0x0001dc7801007387 */ /* 0x0001e80000100800 */
[----:B0-----:R-:W2:Y:S01]  /*10480*/  LDL.LU R120, [R1+0x1c8] ;  /* 0x0001c80001787983 */ /* 0x001ea20000300800 */
[----:B---3--:R-:W-:Y:S01]  /*10490*/  IMAD.X R111, R2, 0x1, R111, P1 ;  /* 0x00000001026f7824 */ /* 0x008fe200008e066f */
[----:B------:R-:W-:-:S04]  /*104a0*/  IADD3 R171, P1, R6, R171, RZ ;  /* 0x000000ab06ab7210 */ /* 0x000fc80007f3e0ff */
[----:B------:R0:W-:Y:S01]  /*104b0*/  STL [R1+0x200], R111 ;  /* 0x0002006f01007387 */ /* 0x0001e20000100800 */
[----:B------:R-:W-:-:S03]  /*104c0*/  IMAD.X R172, R2, 0x1, R172, P2 ;  /* 0x0000000102ac7824 */ /* 0x000fc600010e06ac */
[----:B0-----:R-:W3:Y:S04]  /*104d0*/  LDL.LU R111, [R1+0x19c] ;  /* 0x00019c00016f7983 */ /* 0x001ee80000300800 */
[----:B------:R-:W3:Y:S01]  /*104e0*/  LDL.LU R186, [R1+0x1c0] ;  /* 0x0001c00001ba7983 */ /* 0x000ee20000300800 */
[----:B----4-:R-:W-:-:S03]  /*104f0*/  IADD3 R121, P2, R6, R121, RZ ;  /* 0x0000007906797210 */ /* 0x010fc60007f5e0ff */
[----:B------:R-:W-:Y:S04]  /*10500*/  STL [R1+0x1d4], R171 ;  /* 0x0001d4ab01007387 */ /* 0x000fe80000100800 */
[----:B------:R0:W-:Y:S04]  /*10510*/  STL [R1+0x1cc], R121 ;  /* 0x0001cc7901007387 */ /* 0x0001e80000100800 */
[----:B------:R1:W-:Y:S04]  /*10520*/  STL [R1+0x1f8], R172 ;  /* 0x0001f8ac01007387 */ /* 0x0003e80000100800 */
[----:B0-----:R-:W4:Y:S04]  /*10530*/  LDL.LU R121, [R1+0x194] ;  /* 0x0001940001797983 */ /* 0x001f280000300800 */
[----:B------:R-:W4:Y:S01]  /*10540*/  LDL.LU R183, [R1+0x1b8] ;  /* 0x0001b80001b77983 */ /* 0x000f220000300800 */
[----:B------:R-:W-:-:S03]  /*10550*/  IMAD.X R119, R2, 0x1, R119, P3 ;  /* 0x0000000102777824 */ /* 0x000fc600018e0677 */
        /* <DEDUP_REMOVED lines=9> */
[----:B------:R-:W-:-:S05]  /*105f0*/  IADD3 R116, P3, R6, R116, RZ ;  /* 0x0000007406747210 */ /* 0x000fca0007f7e0ff */
[----:B------:R0:W-:Y:S04]  /*10600*/  STL [R1+0x1c4], R116 ;  /* 0x0001c47401007387 */ /* 0x0001e80000100800 */
[----:B0-----:R-:W4:Y:S01]  /*10610*/  LDL.LU R116, [R1+0x16c] ;  /* 0x00016c0001747983 */ /* 0x001f220000300800 */
[----:B------:R-:W-:-:S05]  /*10620*/  IMAD.X R117, R2, 0x1, R117, P4 ;  /* 0x0000000102757824 */ /* 0x000fca00020e0675 */
[----:B------:R0:W-:Y:S04]  /*10630*/  STL [R1+0x1e8], R117 ;  /* 0x0001e87501007387 */ /* 0x0001e80000100800 */
[----:B0-----:R-:W4:Y:S01]  /*10640*/  LDL.LU R117, [R1+0x190] ;  /* 0x0001900001757983 */ /* 0x001f220000300800 */
[----:B------:R-:W-:Y:S01]  /*10650*/  IADD3 R190, P4, R6, R190, RZ ;  /* 0x000000be06be7210 */ /* 0x000fe20007f9e0ff */
[----:B------:R-:W-:Y:S01]  /*10660*/  IMAD.X R187, R2, 0x1, R187, P5 ;  /* 0x0000000102bb7824 */ /* 0x000fe200028e06bb */
[----:B------:R-:W-:Y:S01]  /*10670*/  IADD3 R188, P5, R6, R188, RZ ;  /* 0x000000bc06bc7210 */ /* 0x000fe20007fbe0ff */
[----:B------:R-:W-:Y:S02]  /*10680*/  IMAD.X R180, R2, 0x1, R180, P6 ;  /* 0x0000000102b47824 */ /* 0x000fe400030e06b4 */
[----:B------:R-:W-:Y:S01]  /*10690*/  STL [R1+0x1bc], R190 ;  /* 0x0001bcbe01007387 */ /* 0x000fe20000100800 */
[----:B------:R-:W-:-:S03]  /*106a0*/  IADD3 R170, P6, R6, R170, RZ ;  /* 0x000000aa06aa7210 */ /* 0x000fc60007fde0ff */
[----:B------:R-:W-:Y:S01]  /*106b0*/  STL [R1+0x1e0], R187 ;  /* 0x0001e0bb01007387 */ /* 0x000fe20000100800 */
[----:B------:R-:W-:-:S03]  /*106c0*/  IMAD.X R178, R2, 0x1, R178, P1 ;  /* 0x0000000102b27824 */ /* 0x000fc600008e06b2 */
[----:B------:R0:W-:Y:S01]  /*106d0*/  STL [R1+0x1ac], R170 ;  /* 0x0001acaa01007387 */ /* 0x0001e20000100800 */
[----:B------:R-:W-:-:S03]  /*106e0*/  IADD3 R175, P1, R6, R175, RZ ;  /* 0x000000af06af7210 */ /* 0x000fc60007f3e0ff */
[----:B------:R-:W-:Y:S04]  /*106f0*/  STL [R1+0x1b4], R188 ;  /* 0x0001b4bc01007387 */ /* 0x000fe80000100800 */
[----:B0-----:R-:W4:Y:S04]  /*10700*/  LDL.LU R170, [R1+0x164] ;  /* 0x0001640001aa7983 */ /* 0x001f280000300800 */
[----:B------:R0:W-:Y:S04]  /*10710*/  STL [R1+0x1d8], R180 ;  /* 0x0001d8b401007387 */ /* 0x0001e80000100800 */
[----:B0-----:R-:W4:Y:S04]  /*10720*/  LDL.LU R180, [R1+0x188] ;  /* 0x0001880001b47983 */ /* 0x001f280000300800 */
[----:B------:R-:W-:Y:S01]  /*10730*/  STL [R1+0x1d0], R178 ;  /* 0x0001d0b201007387 */ /* 0x000fe20000100800 */
[----:B--2---:R-:W-:-:S05]  /*10740*/  IMAD.X R120, R2, 0x1, R120, P2 ;  /* 0x0000000102787824 */ /* 0x004fca00010e0678 */
[----:B------:R0:W-:Y:S04]  /*10750*/  STL [R1+0x1c8], R120 ;  /* 0x0001c87801007387 */ /* 0x0001e80000100800 */
[----:B------:R1:W-:Y:S04]  /*10760*/  STL [R1+0x1a4], R175 ;  /* 0x0001a4af01007387 */ /* 0x0003e80000100800 */
[----:B0-----:R-:W2:Y:S04]  /*10770*/  LDL.LU R120, [R1+0x15c] ;  /* 0x00015c0001787983 */ /* 0x001ea80000300800 */
[----:B------:R-:W2:Y:S04]  /*10780*/  LDL.LU R178, [R1+0x180] ;  /* 0x0001800001b27983 */ /* 0x000ea80000300800 */
[----:B-1----:R-:W2:Y:S01]  /*10790*/  LDL.LU R175, [R1+0x154] ;  /* 0x0001540001af7983 */ /* 0x002ea20000300800 */
[----:B---3--:R-:W-:Y:S01]  /*107a0*/  IADD3 R111, P2, R6, R111, RZ ;  /* 0x0000006f066f7210 */ /* 0x008fe20007f5e0ff */
[----:B------:R-:W-:-:S04]  /*107b0*/  IMAD.X R186, R2, 0x1, R186, P3 ;  /* 0x0000000102ba7824 */ /* 0x000fc800018e06ba */
[----:B------:R0:W-:Y:S04]  /*107c0*/  STL [R1+0x19c], R111 ;  /* 0x00019c6f01007387 */ /* 0x0001e80000100800 */
[----:B0-----:R-:W3:Y:S01]  /*107d0*/  LDL.LU R111, [R1+0x178] ;  /* 0x00017800016f7983 */ /* 0x001ee20000300800 */
[----:B----4-:R-:W-:Y:S01]  /*107e0*/  IADD3 R121, P3, R6, R121, RZ ;  /* 0x0000007906797210 */ /* 0x010fe20007f7e0ff */
[----:B------:R-:W-:-:S04]  /*107f0*/  IMAD.X R183, R2, 0x1, R183, P4 ;  /* 0x0000000102b77824 */ /* 0x000fc800020e06b7 */
[----:B------:R0:W-:Y:S01]  /*10800*/  STL [R1+0x194], R121 ;  /* 0x0001947901007387 */ /* 0x0001e20000100800 */
[----:B------:R-:W-:Y:S01]  /*10810*/  IADD3 R184, P4, R6, R184, RZ ;  /* 0x000000b806b87210 */ /* 0x000fe20007f9e0ff */
[----:B------:R-:W-:Y:S02]  /*10820*/  IMAD.X R182, R2, 0x1, R182, P5 ;  /* 0x0000000102b67824 */ /* 0x000fe400028e06b6 */
[----:B0-----:R-:W4:Y:S04]  /*10830*/  LDL.LU R121, [R1+0x14c] ;  /* 0x00014c0001797983 */ /* 0x001f280000300800 */
        /* <DEDUP_REMOVED lines=11> */
[----:B------:R-:W-:Y:S04]  /*108f0*/  STL [R1+0x1a8], R176 ;  /* 0x0001a8b001007387 */ /* 0x000fe80000100800 */
[----:B------:R-:W-:Y:S04]  /*10900*/  STL [R1+0x17c], R174 ;  /* 0x00017cae01007387 */ /* 0x000fe80000100800 */
[----:B------:R0:W-:Y:S04]  /*10910*/  STL [R1+0x198], R119 ;  /* 0x0001987701007387 */ /* 0x0001e80000100800 */
[----:B------:R-:W-:Y:S04]  /*10920*/  STL [R1+0x1a0], R171 ;  /* 0x0001a0ab01007387 */ /* 0x000fe80000100800 */
[----:B0-----:R-:W4:Y:S01]  /*10930*/  LDL.LU R119, [R1+0x170] ;  /* 0x0001700001777983 */ /* 0x001f220000300800 */
[----:B------:R-:W-:-:S03]  /*10940*/  IADD3 R116, P2, R6, R116, RZ ;  /* 0x0000007406747210 */ /* 0x000fc60007f5e0ff */
[----:B------:R-:W-:Y:S04]  /*10950*/  STL [R1+0x174], R172 ;  /* 0x000174ac01007387 */ /* 0x000fe80000100800 */
        /* <DEDUP_REMOVED lines=8> */
[----:B0-----:R-:W4:Y:S04]  /*109e0*/  LDL.LU R117, [R1+0x158] ;  /* 0x0001580001757983 */ /* 0x001f280000300800 */
[----:B------:R-:W4:Y:S01]  /*109f0*/  LDL.LU R172, [R1+0x12c] ;  /* 0x00012c0001ac7983 */ /* 0x000f220000300800 */
[----:B------:R-:W-:-:S05]  /*10a00*/  IADD3 R170, P3, R6, R170, RZ ;  /* 0x000000aa06aa7210 */ /* 0x000fca0007f7e0ff */
[----:B------:R0:W-:Y:S01]  /*10a10*/  STL [R1+0x164], R170 ;  /* 0x000164aa01007387 */ /* 0x0001e20000100800 */
[----:B------:R-:W-:-:S03]  /*10a20*/  IMAD.X R180, R2, 0x1, R180, P4 ;  /* 0x0000000102b47824 */ /* 0x000fc600020e06b4 */
[----:B0-----:R-:W4:Y:S01]  /*10a30*/  LDL.LU R170, [R1+0x150] ;  /* 0x0001500001aa7983 */ /* 0x001f220000300800 */
[----:B--2---:R-:W-:Y:S01]  /*10a40*/  IADD3 R120, P4, R6, R120, RZ ;  /* 0x0000007806787210 */ /* 0x004fe20007f9e0ff */
[----:B------:R-:W-:-:S04]  /*10a50*/  IMAD.X R178, R2, 0x1, R178, P5 ;  /* 0x0000000102b27824 */ /* 0x000fc800028e06b2 */
[----:B------:R0:W-:Y:S01]  /*10a60*/  STL [R1+0x15c], R120 ;  /* 0x00015c7801007387 */ /* 0x0001e20000100800 */
[----:B------:R-:W-:-:S03]  /*10a70*/  IADD3 R175, P5, R6, R175, RZ ;  /* 0x000000af06af7210 */ /* 0x000fc60007fbe0ff */
[----:B------:R-:W-:Y:S04]  /*10a80*/  STL [R1+0x188], R180 ;  /* 0x000188b401007387 */ /* 0x000fe80000100800 */
[----:B0-----:R-:W2:Y:S04]  /*10a90*/  LDL.LU R120, [R1+0x124] ;  /* 0x0001240001787983 */ /* 0x001ea80000300800 */
[----:B------:R-:W2:Y:S04]  /*10aa0*/  LDL.LU R188, [R1+0x148] ;  /* 0x0001480001bc7983 */ /* 0x000ea80000300800 */
[----:B------:R-:W-:Y:S01]  /*10ab0*/  STL [R1+0x180], R178 ;  /* 0x000180b201007387 */ /* 0x000fe20000100800 */
[----:B---3--:R-:W-:-:S05]  /*10ac0*/  IMAD.X R111, R2, 0x1, R111, P6 ;  /* 0x00000001026f7824 */ /* 0x008fca00030e066f */
[----:B------:R0:W-:Y:S04]  /*10ad0*/  STL [R1+0x178], R111 ;  /* 0x0001786f01007387 */ /* 0x0001e80000100800 */
[----:B------:R1:W-:Y:S04]  /*10ae0*/  STL [R1+0x154], R175 ;  /* 0x000154af01007387 */ /* 0x0003e80000100800 */
[----:B0-----:R-:W3:Y:S04]  /*10af0*/  LDL.LU R111, [R1+0x11c] ;  /* 0x00011c00016f7983 */ /* 0x001ee80000300800 */
[----:B------:R-:W3:Y:S04]  /*10b00*/  LDL.LU R186, [R1+0x140] ;  /* 0x0001400001ba7983 */ /* 0x000ee80000300800 */
[----:B------:R-:W3:Y:S01]  /*10b10*/  LDL.LU R183, [R1+0x114] ;  /* 0x0001140001b77983 */ /* 0x000ee20000300800 */
[----:B----4-:R-:W-:-:S03]  /*10b20*/  IADD3 R121, P6, R6, R121, RZ ;  /* 0x0000007906797210 */ /* 0x010fc60007fde0ff */
        /* <DEDUP_REMOVED lines=17> */
[----:B------:R-:W-:Y:S01]  /*10c40*/  STL [R1+0x168], R187 ;  /* 0x000168bb01007387 */ /* 0x000fe20000100800 */
[----:B------:R-:W-:-:S03]  /*10c50*/  IMAD.X R117, R2, 0x1, R117, P4 ;  /* 0x0000000102757824 */ /* 0x000fc600020e0675 */
[----:B------:R-:W-:Y:S04]  /*10c60*/  STL [R1+0x13c], R176 ;  /* 0x00013cb001007387 */ /* 0x000fe80000100800 */
[----:B------:R0:W-:Y:S04]  /*10c70*/  STL [R1+0x158], R117 ;  /* 0x0001587501007387 */ /* 0x0001e80000100800 */
[----:B------:R1:W-:Y:S01]  /*10c80*/  STL [R1+0x160], R174 ;  /* 0x000160ae01007387 */ /* 0x0003e20000100800 */
[----:B------:R-:W-:-:S03]  /*10c90*/  IADD3 R171, P3, R6, R171, RZ ;  /* 0x000000ab06ab7210 */ /* 0x000fc60007f7e0ff */
[----:B0-----:R-:W4:Y:S04]  /*10ca0*/  LDL.LU R117, [R1+0x110] ;  /* 0x0001100001757983 */ /* 0x001f280000300800 */
[----:B------:R0:W-:Y:S04]  /*10cb0*/  STL [R1+0x134], R171 ;  /* 0x000134ab01007387 */ /* 0x0001e80000100800 */
[----:B------:R-:W4:Y:S01]  /*10cc0*/  LDL.LU R176, [R1+0x108] ;  /* 0x0001080001b07983 */ /* 0x000f220000300800 */
[----:B------:R-:W-:Y:S01]  /*10cd0*/  IADD3 R172, P4, R6, R172, RZ ;  /* 0x000000ac06ac7210 */ /* 0x000fe20007f9e0ff */
[----:B------:R-:W-:-:S02]  /*10ce0*/  IMAD.X R170, R2, 0x1, R170, P5 ;  /* 0x0000000102aa7824 */ /* 0x000fc400028e06aa */
[----:B-1----:R-:W4:Y:S04]  /*10cf0*/  LDL.LU R174, [R1+0xdc] ;  /* 0x0000dc0001ae7983 */ /* 0x002f280000300800 */
[----:B------:R1:W-:Y:S04]  /*10d00*/  STL [R1+0x12c], R172 ;  /* 0x00012cac01007387 */ /* 0x0003e80000100800 */
[----:B0-----:R-:W4:Y:S04]  /*10d10*/  LDL.LU R171, [R1+0x100] ;  /* 0x0001000001ab7983 */ /* 0x001f280000300800 */
[----:B------:R0:W-:Y:S04]  /*10d20*/  STL [R1+0x150], R170 ;  /* 0x000150aa01007387 */ /* 0x0001e80000100800 */
[----:B-1----:R-:W4:Y:S04]  /*10d30*/  LDL.LU R172, [R1+0xd4] ;  /* 0x0000d40001ac7983 */ /* 0x002f280000300800 */
[----:B0-----:R-:W4:Y:S01]  /*10d40*/  LDL.LU R170, [R1+0xf8] ;  /* 0x0000f80001aa7983 */ /* 0x001f220000300800 */
[----:B--2---:R-:W-:Y:S01]  /*10d50*/  IADD3 R120, P5, R6, R120, RZ ;  /* 0x0000007806787210 */ /* 0x004fe20007fbe0ff */
[----:B------:R-:W-:-:S04]  /*10d60*/  IMAD.X R188, R2, 0x1, R188, P6 ;  /* 0x0000000102bc7824 */ /* 0x000fc800030e06bc */
[----:B------:R0:W-:Y:S04]  /*10d70*/  STL [R1+0x124], R120 ;  /* 0x0001247801007387 */ /* 0x0001e80000100800 */
[----:B0-----:R-:W2:Y:S01]  /*10d80*/  LDL.LU R120, [R1+0xcc] ;  /* 0x0000cc0001787983 */ /* 0x001ea20000300800 */
[----:B---3--:R-:W-:Y:S01]  /*10d90*/  IADD3 R111, P6, R111, UR9, RZ ;  /* 0x000000096f6f7c10 */ /* 0x008fe2000ffde0ff */
[----:B------:R-:W-:-:S04]  /*10da0*/  IMAD.X R186, R2, 0x1, R186, P1 ;  /* 0x0000000102ba7824 */ /* 0x000fc800008e06ba */
[----:B------:R0:W-:Y:S01]  /*10db0*/  STL [R1+0x11c], R111 ;  /* 0x00011c6f01007387 */ /* 0x0001e20000100800 */
[----:B------:R-:W-:Y:S01]  /*10dc0*/  IADD3 R183, P1, R183, UR9, RZ ;  /* 0x00000009b7b77c10 */ /* 0x000fe2000ff3e0ff */
[----:B----4-:R-:W-:Y:S02]  /*10dd0*/  IMAD.X R184, R2, 0x1, R184, P2 ;  /* 0x0000000102b87824 */ /* 0x010fe400010e06b8 */
[----:B0-----:R-:W3:Y:S04]  /*10de0*/  LDL.LU R111, [R1+0xc4] ;  /* 0x0000c400016f7983 */ /* 0x001ee80000300800 */
[----:B------:R-:W-:Y:S01]  /*10df0*/  STL [R1+0x148], R188 ;  /* 0x000148bc01007387 */ /* 0x000fe20000100800 */
[----:B------:R-:W-:-:S03]  /*10e00*/  IADD3 R182, P2, R182, UR9, RZ ;  /* 0x00000009b6b67c10 */ /* 0x000fc6000ff5e0ff */
[----:B------:R-:W-:Y:S01]  /*10e10*/  STL [R1+0x140], R186 ;  /* 0x000140ba01007387 */ /* 0x000fe20000100800 */
[----:B------:R-:W-:-:S03]  /*10e20*/  IMAD.X R179, R2, 0x1, R179, P3 ;  /* 0x0000000102b37824 */ /* 0x000fc600018e06b3 */
        /* <DEDUP_REMOVED lines=8> */
[----:B------:R0:W-:Y:S04]  /*10eb0*/  STL [R1+0x104], R180 ;  /* 0x000104b401007387 */ /* 0x0001e80000100800 */
[----:B0-----:R-:W4:Y:S04]  /*10ec0*/  LDL.LU R180, [R1+0xd8] ;  /* 0x0000d80001b47983 */ /* 0x001f280000300800 */
[----:B------:R0:W-:Y:S04]  /*10ed0*/  STL [R1+0x128], R178 ;  /* 0x000128b201007387 */ /* 0x0001e80000100800 */
[----:B------:R1:W-:Y:S04]  /*10ee0*/  STL [R1+0xfc], R175 ;  /* 0x0000fcaf01007387 */ /* 0x0003e80000100800 */
[----:B0-----:R-:W4:Y:S01]  /*10ef0*/  LDL.LU R178, [R1+0xd0] ;  /* 0x0000d00001b27983 */ /* 0x001f220000300800 */
[----:B------:R-:W-:-:S03]  /*10f00*/  IADD3 R119, P5, R119, UR9, RZ ;  /* 0x0000000977777c10 */ /* 0x000fc6000ffbe0ff */
[----:B------:R0:W-:Y:S04]  /*10f10*/  STL [R1+0x120], R121 ;  /* 0x0001207901007387 */ /* 0x0001e80000100800 */
[----:B-1----:R-:W4:Y:S04]  /*10f20*/  LDL.LU R175, [R1+0xc8] ;  /* 0x0000c80001af7983 */ /* 0x002f280000300800 */
[----:B------:R1:W-:Y:S04]  /*10f30*/  STL [R1+0xf4], R119 ;  /* 0x0000f47701007387 */ /* 0x0003e80000100800 */
[----:B0-----:R-:W4:Y:S04]  /*10f40*/  LDL.LU R121, [R1+0x9c] ;  /* 0x00009c0001797983 */ /* 0x001f280000300800 */
[----:B-1----:R-:W4:Y:S01]  /*10f50*/  LDL.LU R119, [R1+0xc0] ;  /* 0x0000c00001777983 */ /* 0x002f220000300800 */
[----:B------:R-:W-:-:S02]  /*10f60*/  IADD3.X R116, R116, UR42, RZ, P6, !PT ;  /* 0x0000002a74747c10 */ /* 0x000fc4000b7fe4ff */
[----:B------:R-:W-:-:S03]  /*10f70*/  IADD3 R222, P6, R222, UR9, RZ ;  /* 0x00000009dede7c10 */ /* 0x000fc6000ffde0ff */
[----:B------:R-:W-:Y:S04]  /*10f80*/  STL [R1+0x118], R116 ;  /* 0x0001187401007387 */ /* 0x000fe80000100800 */
[----:B------:R0:W-:Y:S04]  /*10f90*/  STL [R1+0xec], R222 ;  /* 0x0000ecde01007387 */ /* 0x0001e80000100800 */
[----:B0-----:R-:W4:Y:S04]  /*10fa0*/  LDL.LU R222, [R1+0x634] ;  /* 0x0006340001de7983 */ /* 0x001f280000300800 */
[----:B------:R-:W4:Y:S01]  /*10fb0*/  LDL.LU R116, [R1+0x94] ;  /* 0x0000940001747983 */ /* 0x000f220000300800 */
[----:B------:R-:W-:-:S02]  /*10fc0*/  IADD3.X R117, R117, UR42, RZ, P1, !PT ;  /* 0x0000002a75757c10 */ /* 0x000fc40008ffe4ff */
[----:B------:R-:W-:-:S05]  /*10fd0*/  IADD3 R0, P1, R0, UR9, RZ ;  /* 0x0000000900007c10 */ /* 0x000fca000ff3e0ff */
[----:B------:R0:W-:Y:S01]  /*10fe0*/  STL [R1+0xe4], R0 ;  /* 0x0000e40001007387 */ /* 0x0001e20000100800 */
[----:B------:R-:W-:-:S03]  /*10ff0*/  IADD3.X R176, R176, UR42, RZ, P2, !PT ;  /* 0x0000002ab0b07c10 */ /* 0x000fc600097fe4ff */
[----:B0-----:R-:W4:Y:S04]  /*11000*/  LDL.LU R0, [R1+0x630] ;  /* 0x0006300001007983 */ /* 0x001f280000300800 */
[----:B------:R0:W-:Y:S04]  /*11010*/  STL [R1+0x110], R117 ;  /* 0x0001107501007387 */ /* 0x0001e80000100800 */
[----:B0-----:R-:W4:Y:S04]  /*11020*/  LDL.LU R117, [R1+0x8c] ;  /* 0x00008c0001757983 */ /* 0x001f280000300800 */
[----:B------:R0:W-:Y:S04]  /*11030*/  STL [R1+0x108], R176 ;  /* 0x000108b001007387 */ /* 0x0001e80000100800 */
[----:B0-----:R-:W4:Y:S01]  /*11040*/  LDL.LU R176, [R1+0x84] ;  /* 0x0000840001b07983 */ /* 0x001f220000300800 */
[----:B------:R-:W-:-:S02]  /*11050*/  IADD3 R174, P2, R174, UR9, RZ ;  /* 0x00000009aeae7c10 */ /* 0x000fc4000ff5e0ff */
[----:B------:R-:W-:Y:S02]  /*11060*/  IADD3.X R171, R171, UR42, RZ, P3, !PT ;  /* 0x0000002aabab7c10 */ /* 0x000fe40009ffe4ff */
[----:B------:R-:W-:Y:S02]  /*11070*/  IADD3 R172, P3, R172, UR9, RZ ;  /* 0x00000009acac7c10 */ /* 0x000fe4000ff7e0ff */
[----:B------:R-:W-:Y:S01]  /*11080*/  IADD3.X R206, R206, UR42, RZ, P5, !PT ;  /* 0x0000002acece7c10 */ /* 0x000fe2000affe4ff */
[----:B------:R-:W-:Y:S01]  /*11090*/  STL [R1+0xdc], R174 ;  /* 0x0000dcae01007387 */ /* 0x000fe20000100800 */
[----:B------:R-:W-:-:S03]  /*110a0*/  IADD3.X R170, R170, UR42, RZ, P4, !PT ;  /* 0x0000002aaaaa7c10 */ /* 0x000fc6000a7fe4ff */
[----:B------:R-:W-:Y:S01]  /*110b0*/  STL [R1+0x100], R171 ;  /* 0x000100ab01007387 */ /* 0x000fe20000100800 */
[----:B------:R-:W-:-:S03]  /*110c0*/  IADD3.X R205, R205, UR42, RZ, P6, !PT ;  /* 0x0000002acdcd7c10 */ /* 0x000fc6000b7fe4ff */
[----:B------:R-:W-:Y:S04]  /*110d0*/  STL [R1+0xd4], R172 ;  /* 0x0000d4ac01007387 */ /* 0x000fe80000100800 */
[----:B------:R0:W-:Y:S04]  /*110e0*/  STL [R1+0xf0], R206 ;  /* 0x0000f0ce01007387 */ /* 0x0001e80000100800 */
[----:B------:R-:W-:Y:S04]  /*110f0*/  STL [R1+0xf8], R170 ;  /* 0x0000f8aa01007387 */ /* 0x000fe80000100800 */
[----:B0-----:R-:W4:Y:S01]  /*11100*/  LDL.LU R206, [R1+0x62c] ;  /* 0x00062c0001ce7983 */ /* 0x001f220000300800 */
[----:B------:R-:W-:-:S02]  /*11110*/  IADD3.X R221, R221, UR42, RZ, P1, !PT ;  /* 0x0000002adddd7c10 */ /* 0x000fc40008ffe4ff */
[----:B------:R-:W-:-:S04]  /*11120*/  IADD3 R238, P1, R238, UR9, RZ ;  /* 0x00000009eeee7c10 */ /* 0x000fc8000ff3e0ff */
[----:B------:R-:W-:Y:S02]  /*11130*/  IADD3.X R197, R197, UR42, RZ, P1, !PT ;  /* 0x0000002ac5c57c10 */ /* 0x000fe40008ffe4ff */
[----:B--2---:R-:W-:-:S05]  /*11140*/  IADD3 R120, P4, R120, UR9, RZ ;  /* 0x0000000978787c10 */ /* 0x004fca000ff9e0ff */
[----:B------:R-:W-:Y:S04]  /*11150*/  STL [R1+0xcc], R120 ;  /* 0x0000cc7801007387 */ /* 0x000fe80000100800 */
[----:B------:R-:W2:Y:S01]  /*11160*/  LDL.LU R174, [R1+0x98] ;  /* 0x0000980001ae7983 */ /* 0x000ea20000300800 */
[----:B---3--:R-:W-:-:S05]  /*11170*/  IADD3 R111, P5, R111, UR9, RZ ;  /* 0x000000096f6f7c10 */ /* 0x008fca000ffbe0ff */
[----:B------:R0:W-:Y:S04]  /*11180*/  STL [R1+0xc4], R111 ;  /* 0x0000c46f01007387 */ /* 0x0001e80000100800 */
[----:B0-----:R-:W3:Y:S04]  /*11190*/  LDL.LU R111, [R1+0x90] ;  /* 0x00009000016f7983 */ /* 0x001ee80000300800 */
[----:B------:R0:W-:Y:S04]  /*111a0*/  STL [R1+0xe8], R205 ;  /* 0x0000e8cd01007387 */ /* 0x0001e80000100800 */
[----:B0-----:R-:W3:Y:S01]  /*111b0*/  LDL.LU R205, [R1+0x628] ;  /* 0x0006280001cd7983 */ /* 0x001ee20000300800 */
[----:B----4-:R-:W-:-:S02]  /*111c0*/  IADD3.X R180, R180, UR42, RZ, P2, !PT ;  /* 0x0000002ab4b47c10 */ /* 0x010fc400097fe4ff */
[----:B------:R-:W-:Y:S02]  /*111d0*/  IADD3 R237, P2, R237, UR9, RZ ;  /* 0x00000009eded7c10 */ /* 0x000fe4000ff5e0ff */
[----:B------:R-:W-:Y:S02]  /*111e0*/  IADD3.X R178, R178, UR42, RZ, P3, !PT ;  /* 0x0000002ab2b27c10 */ /* 0x000fe40009ffe4ff */
[----:B------:R-:W-:Y:S02]  /*111f0*/  IADD3 R227, P3, R227, UR9, RZ ;  /* 0x00000009e3e37c10 */ /* 0x000fe4000ff7e0ff */
[----:B------:R-:W-:Y:S02]  /*11200*/  IADD3.X R175, R175, UR42, RZ, P4, !PT ;  /* 0x0000002aafaf7c10 */ /* 0x000fe4000a7fe4ff */
[----:B------:R-:W-:Y:S02]  /*11210*/  IADD3 R121, P4, R121, UR9, RZ ;  /* 0x0000000979797c10 */ /* 0x000fe4000ff9e0ff */
[----:B------:R-:W-:-:S02]  /*11220*/  IADD3.X R119, R119, UR42, RZ, P5, !PT ;  /* 0x0000002a77777c10 */ /* 0x000fc4000affe4ff */
[----:B------:R-:W-:-:S05]  /*11230*/  IADD3 R222, P6, R222, UR9, RZ ;  /* 0x00000009dede7c10 */ /* 0x000fca000ffde0ff */
[----:B------:R0:W-:Y:S04]  /*11240*/  STL [R1+0xbc], R222 ;  /* 0x0000bcde01007387 */ /* 0x0001e80000100800 */
[----:B0-----:R-:W4:Y:S04]  /*11250*/  LDL.LU R222, [R1+0x624] ;  /* 0x0006240001de7983 */ /* 0x001f280000300800 */
[----:B------:R-:W4:Y:S04]  /*11260*/  LDL.LU R171, [R1+0x88] ;  /* 0x0000880001ab7983 */ /* 0x000f280000300800 */
[----:B------:R-:W4:Y:S04]  /*11270*/  LDL.LU R172, [R1+0x5c] ;  /* 0x00005c0001ac7983 */ /* 0x000f280000300800 */
[----:B------:R0:W-:Y:S04]  /*11280*/  STL [R1+0xe0], R221 ;  /* 0x0000e0dd01007387 */ /* 0x0001e80000100800 */
[----:B0-----:R-:W4:Y:S04]  /*11290*/  LDL.LU R221, [R1+0x620] ;  /* 0x0006200001dd7983 */ /* 0x001f280000300800 */
[----:B------:R-:W4:Y:S04]  /*112a0*/  LDL.LU R170, [R1+0x54] ;  /* 0x0000540001aa7983 */ /* 0x000f280000300800 */
[----:B------:R0:W-:Y:S01]  /*112b0*/  STL [R1+0xb4], R238 ;  /* 0x0000b4ee01007387 */ /* 0x0001e20000100800 */
[----:B------:R-:W-:-:S03]  /*112c0*/  IADD3.X R0, R0, UR42, RZ, P6, !PT ;  /* 0x0000002a00007c10 */ /* 0x000fc6000b7fe4ff */
[----:B0-----:R-:W4:Y:S04]  /*112d0*/  LDL.LU R238, [R1+0x61c] ;  /* 0x00061c0001ee7983 */ /* 0x001f280000300800 */
[----:B------:R-:W4:Y:S04]  /*112e0*/  LDL.LU R120, [R1+0x4c] ;  /* 0x00004c0001787983 */ /* 0x000f280000300800 */
[----:B------:R0:W-:Y:S01]  /*112f0*/  STL [R1+0xac], R237 ;  /* 0x0000aced01007387 */ /* 0x0001e20000100800 */
[----:B------:R-:W-:-:S03]  /*11300*/  IADD3 R116, P5, R116, UR9, RZ ;  /* 0x0000000974747c10 */ /* 0x000fc6000ffbe0ff */
[----:B0-----:R-:W4:Y:S04]  /*11310*/  LDL.LU R237, [R1+0x618] ;  /* 0x0006180001ed7983 */ /* 0x001f280000300800 */
[----:B------:R-:W-:Y:S04]  /*11320*/  STL [R1+0xd8], R180 ;  /* 0x0000d8b401007387 */ /* 0x000fe80000100800 */
[----:B------:R0:W-:Y:S01]  /*11330*/  STL [R1+0xa4], R227 ;  /* 0x0000a4e301007387 */ /* 0x0001e20000100800 */
[----:B------:R-:W-:-:S03]  /*11340*/  IADD3 R117, P6, R117, UR9, RZ ;  /* 0x0000000975757c10 */ /* 0x000fc6000ffde0ff */
[----:B0-----:R-:W4:Y:S04]  /*11350*/  LDL.LU R227, [R1+0x614] ;  /* 0x0006140001e37983 */ /* 0x001f280000300800 */
[----:B------:R-:W-:Y:S04]  /*11360*/  STL [R1+0xd0], R178 ;  /* 0x0000d0b201007387 */ /* 0x000fe80000100800 */
[----:B------:R0:W-:Y:S04]  /*11370*/  STL [R1+0x9c], R121 ;  /* 0x00009c7901007387 */ /* 0x0001e80000100800 */
[----:B------:R-:W-:Y:S04]  /*11380*/  STL [R1+0xc8], R175 ;  /* 0x0000c8af01007387 */ /* 0x000fe80000100800 */
[----:B0-----:R-:W4:Y:S04]  /*11390*/  LDL.LU R121, [R1+0x58] ;  /* 0x0000580001797983 */ /* 0x001f280000300800 */
[----:B------:R0:W-:Y:S01]  /*113a0*/  STL [R1+0xc0], R119 ;  /* 0x0000c07701007387 */ /* 0x0001e20000100800 */
[----:B------:R-:W-:-:S02]  /*113b0*/  IADD3.X R198, R198, UR42, RZ, P2, !PT ;  /* 0x0000002ac6c67c10 */ /* 0x000fc400097fe4ff */
[----:B------:R-:W-:Y:S01]  /*113c0*/  IADD3 R176, P1, R176, UR9, RZ ;  /* 0x00000009b0b07c10 */ /* 0x000fe2000ff3e0ff */
[----:B0-----:R-:W4:Y:S04]  /*113d0*/  LDL.LU R119, [R1+0x50] ;  /* 0x0000500001777983 */ /* 0x001f280000300800 */
[----:B------:R0:W-:Y:S04]  /*113e0*/  STL [R1+0xb8], R0 ;  /* 0x0000b80001007387 */ /* 0x0001e80000100800 */
[----:B------:R1:W-:Y:S01]  /*113f0*/  STL [R1+0x94], R116 ;  /* 0x0000947401007387 */ /* 0x0003e20000100800 */
[----:B------:R-:W-:-:S03]  /*11400*/  IADD3 R240, P2, R240, UR9, RZ ;  /* 0x00000009f0f07c10 */ /* 0x000fc6000ff5e0ff */
[----:B0-----:R-:W4:Y:S04]  /*11410*/  LDL.LU R0, [R1+0x610] ;  /* 0x0006100001007983 */ /* 0x001f280000300800 */
[----:B-1----:R-:W4:Y:S04]  /*11420*/  LDL.LU R116, [R1+0x1c] ;  /* 0x00001c0001747983 */ /* 0x002f280000300800 */
[----:B------:R0:W-:Y:S04]  /*11430*/  STL [R1+0xb0], R197 ;  /* 0x0000b0c501007387 */ /* 0x0001e80000100800 */
[----:B------:R1:W-:Y:S04]  /*11440*/  STL [R1+0x8c], R117 ;  /* 0x00008c7501007387 */ /* 0x0003e80000100800 */
[----:B0-----:R-:W4:Y:S04]  /*11450*/  LDL.LU R197, [R1+0x60c] ;  /* 0x00060c0001c57983 */ /* 0x001f280000300800 */
[----:B-1----:R-:W4:Y:S04]  /*11460*/  LDL.LU R117, [R1+0x14] ;  /* 0x0000140001757983 */ /* 0x002f280000300800 */
[----:B------:R0:W-:Y:S04]  /*11470*/  STL [R1+0xa8], R198 ;  /* 0x0000a8c601007387 */ /* 0x0001e80000100800 */
[----:B0-----:R-:W4:Y:S04]  /*11480*/  LDL.LU R198, [R1+0x608] ;  /* 0x0006080001c67983 */ /* 0x001f280000300800 */
[----:B------:R-:W-:Y:S04]  /*11490*/  STL [R1+0x84], R176 ;  /* 0x000084b001007387 */ /* 0x000fe80000100800 */
[----:B------:R0:W-:Y:S04]  /*114a0*/  STL [R1+0x7c], R240 ;  /* 0x00007cf001007387 */ /* 0x0001e80000100800 */
[----:B0-----:R-:W4:Y:S01]  /*114b0*/  LDL.LU R240, [R1+0x604] ;  /* 0x0006040001f07983 */ /* 0x001f220000300800 */
[----:B------:R-:W-:-:S02]  /*114c0*/  IADD3.X R208, R208, UR42, RZ, P3, !PT ;  /* 0x0000002ad0d07c10 */ /* 0x000fc40009ffe4ff */
[----:B------:R-:W-:Y:S02]  /*114d0*/  IADD3 R207, P3, R207, UR9, RZ ;  /* 0x00000009cfcf7c10 */ /* 0x000fe4000ff7e0ff */
[----:B--2---:R-:W-:Y:S01]  /*114e0*/  IADD3.X R174, R174, UR42, RZ, P4, !PT ;  /* 0x0000002aaeae7c10 */ /* 0x004fe2000a7fe4ff */
[----:B------:R0:W-:Y:S01]  /*114f0*/  STL [R1+0xa0], R208 ;  /* 0x0000a0d001007387 */ /* 0x0001e20000100800 */
[----:B------:R-:W-:-:S03]  /*11500*/  IADD3 R224, P4, R224, UR9, RZ ;  /* 0x00000009e0e07c10 */ /* 0x000fc6000ff9e0ff */
[----:B0-----:R-:W2:Y:S04]  /*11510*/  LDL.LU R208, [R1+0x600] ;  /* 0x0006000001d07983 */ /* 0x001ea80000300800 */
[----:B------:R0:W-:Y:S01]  /*11520*/  STL [R1+0x74], R207 ;  /* 0x000074cf01007387 */ /* 0x0001e20000100800 */
[----:B------:R-:W-:Y:S02]  /*11530*/  IADD3.X R239, R239, UR42, RZ, P2, !PT ;  /* 0x0000002aefef7c10 */ /* 0x000fe400097fe4ff */
[----:B---3--:R-:W-:Y:S01]  /*11540*/  IADD3.X R111, R111, UR42, RZ, P5, !PT ;  /* 0x0000002a6f6f7c10 */ /* 0x008fe2000affe4ff */
[----:B0-----:R-:W3:Y:S01]  /*11550*/  LDL.LU R207, [R1+0x5fc] ;  /* 0x0005fc0001cf7983 */ /* 0x001ee20000300800 */
[----:B------:R-:W-:-:S03]  /*11560*/  IADD3 R223, P5, R223, UR9, RZ ;  /* 0x00000009dfdf7c10 */ /* 0x000fc6000ffbe0ff */
[----:B------:R0:W-:Y:S01]  /*11570*/  STL [R1+0x6c], R224 ;  /* 0x00006ce001007387 */ /* 0x0001e20000100800 */
[----:B------:R-:W-:-:S03]  /*11580*/  IADD3.X R211, R211, UR42, RZ, P3, !PT ;  /* 0x0000002ad3d37c10 */ /* 0x000fc60009ffe4ff */
[----:B0-----:R-:W2:Y:S04]  /*11590*/  LDL.LU R224, [R1+0x5f8] ;  /* 0x0005f80001e07983 */ /* 0x001ea80000300800 */
[----:B------:R-:W-:Y:S04]  /*115a0*/  STL [R1+0x98], R174 ;  /* 0x000098ae01007387 */ /* 0x000fe80000100800 */
[----:B------:R0:W-:Y:S04]  /*115b0*/  STL [R1+0x90], R111 ;  /* 0x0000906f01007387 */ /* 0x0001e80000100800 */
[----:B0-----:R-:W3:Y:S04]  /*115c0*/  LDL.LU R111, [R1+0x18] ;  /* 0x00001800016f7983 */ /* 0x001ee80000300800 */
[----:B------:R0:W-:Y:S01]  /*115d0*/  STL [R1+0x64], R223 ;  /* 0x000064df01007387 */ /* 0x0001e20000100800 */
[----:B------:R-:W-:-:S03]  /*115e0*/  IADD3.X R241, R241, UR42, RZ, P4, !PT ;  /* 0x0000002af1f17c10 */ /* 0x000fc6000a7fe4ff */
[----:B0-----:R-:W2:Y:S01]  /*115f0*/  LDL.LU R223, [R1+0x5f4] ;  /* 0x0005f40001df7983 */ /* 0x001ea20000300800 */
[----:B----4-:R-:W-:Y:S02]  /*11600*/  IADD3.X R171, R171, UR42, RZ, P6, !PT ;  /* 0x0000002aabab7c10 */ /* 0x010fe4000b7fe4ff */
[----:B------:R-:W-:Y:S02]  /*11610*/  IADD3 R172, P6, R172, UR9, RZ ;  /* 0x00000009acac7c10 */ /* 0x000fe4000ffde0ff */
[----:B------:R-:W-:Y:S02]  /*11620*/  IADD3 R120, P2, R120, UR9, RZ ;  /* 0x0000000978787c10 */ /* 0x000fe4000ff5e0ff */
[----:B------:R-:W-:Y:S02]  /*11630*/  IADD3 R197, P3, R197, UR9, RZ ;  /* 0x00000009c5c57c10 */ /* 0x000fe4000ff7e0ff */
[----:B------:R-:W-:Y:S02]  /*11640*/  IADD3.X R240, R240, UR42, RZ, P1, !PT ;  /* 0x0000002af0f07c10 */ /* 0x000fe40008ffe4ff */
[----:B------:R-:W-:-:S03]  /*11650*/  IADD3 R170, P1, R170, UR9, RZ ;  /* 0x00000009aaaa7c10 */ /* 0x000fc6000ff3e0ff */
[----:B------:R0:W-:Y:S04]  /*11660*/  STL [R1+0x80], R240 ;  /* 0x000080f001007387 */ /* 0x0001e80000100800 */
[----:B------:R-:W-:Y:S04]  /*11670*/  STL [R1+0x88], R171 ;  /* 0x000088ab01007387 */ /* 0x000fe80000100800 */
[----:B0-----:R-:W4:Y:S04]  /*11680*/  LDL.LU R240, [R1+0x5f0] ;  /* 0x0005f00001f07983 */ /* 0x001f280000300800 */
[----:B------:R-:W-:Y:S04]  /*11690*/  STL [R1+0x5c], R172 ;  /* 0x00005cac01007387 */ /* 0x000fe80000100800 */
[----:B------:R0:W-:Y:S04]  /*116a0*/  STL [R1+0x78], R239 ;  /* 0x000078ef01007387 */ /* 0x0001e80000100800 */
[----:B0-----:R-:W2:Y:S04]  /*116b0*/  LDL.LU R239, [R1+0x5ec] ;  /* 0x0005ec0001ef7983 */ /* 0x001ea80000300800 */
[----:B------:R-:W-:Y:S04]  /*116c0*/  STL [R1+0x54], R170 ;  /* 0x000054aa01007387 */ /* 0x000fe80000100800 */
[----:B------:R0:W-:Y:S04]  /*116d0*/  STL [R1+0x70], R211 ;  /* 0x000070d301007387 */ /* 0x0001e80000100800 */
[----:B0-----:R-:W3:Y:S04]  /*116e0*/  LDL.LU R211, [R1+0x5e8] ;  /* 0x0005e80001d37983 */ /* 0x001ee80000300800 */
[----:B------:R-:W-:Y:S04]  /*116f0*/  STL [R1+0x4c], R120 ;  /* 0x00004c7801007387 */ /* 0x000fe80000100800 */
[----:B------:R0:W-:Y:S04]  /*11700*/  STL [R1+0x44], R197 ;  /* 0x000044c501007387 */ /* 0x0001e80000100800 */
[----:B0-----:R-:W4:Y:S04]  /*11710*/  LDL.LU R197, [R1+0x5e4] ;  /* 0x0005e40001c57983 */ /* 0x001f280000300800 */
[----:B------:R0:W-:Y:S04]  /*11720*/  STL [R1+0x68], R241 ;  /* 0x000068f101007387 */ /* 0x0001e80000100800 */
[----:B0-----:R-:W2:Y:S01]  /*11730*/  LDL.LU R241, [R1+0x5e0] ;  /* 0x0005e00001f17983 */ /* 0x001ea20000300800 */
[----:B------:R-:W-:-:S02]  /*11740*/  IADD3 R210, P4, R210, UR9, RZ ;  /* 0x00000009d2d27c10 */ /* 0x000fc4000ff9e0ff */
[----:B------:R-:W-:Y:S02]  /*11750*/  IADD3.X R209, R209, UR42, RZ, P5, !PT ;  /* 0x0000002ad1d17c10 */ /* 0x000fe4000affe4ff */
[----:B------:R-:W-:Y:S01]  /*11760*/  IADD3 R226, P5, R226, UR9, RZ ;  /* 0x00000009e2e27c10 */ /* 0x000fe2000ffbe0ff */
[----:B------:R0:W-:Y:S01]  /*11770*/  STL [R1+0x3c], R210 ;  /* 0x00003cd201007387 */ /* 0x0001e20000100800 */
[----:B------:R-:W-:Y:S02]  /*11780*/  IADD3.X R121, R121, UR42, RZ, P6, !PT ;  /* 0x0000002a79797c10 */ /* 0x000fe4000b7fe4ff */
[----:B------:R-:W-:Y:S02]  /*11790*/  IADD3 R225, P6, R225, UR9, RZ ;  /* 0x00000009e1e17c10 */ /* 0x000fe4000ffde0ff */
[----:B------:R-:W-:Y:S02]  /*117a0*/  IADD3.X R119, R119, UR42, RZ, P1, !PT ;  /* 0x0000002a77777c10 */ /* 0x000fe40008ffe4ff */
[----:B------:R-:W-:Y:S01]  /*117b0*/  IADD3 R242, P1, R242, UR9, RZ ;  /* 0x00000009f2f27c10 */ /* 0x000fe2000ff3e0ff */
[----:B0-----:R-:W4:Y:S04]  /*117c0*/  LDL.LU R210, [R1+0x5dc] ;  /* 0x0005dc0001d27983 */ /* 0x001f280000300800 */
[----:B------:R0:W-:Y:S01]  /*117d0*/  STL [R1+0x60], R209 ;  /* 0x000060d101007387 */ /* 0x0001e20000100800 */
[----:B------:R-:W-:-:S03]  /*117e0*/  IADD3.X R198, R198, UR42, RZ, P3, !PT ;  /* 0x0000002ac6c67c10 */ /* 0x000fc60009ffe4ff */
[----:B0-----:R-:W4:Y:S04]  /*117f0*/  LDL.LU R209, [R1+0x5d8] ;  /* 0x0005d80001d17983 */ /* 0x001f280000300800 */
[----:B------:R0:W-:Y:S04]  /*11800*/  STL [R1+0x34], R226 ;  /* 0x000034e201007387 */ /* 0x0001e80000100800 */
[----:B0-----:R-:W4:Y:S04]  /*11810*/  LDL.LU R226, [R1+0x5d4] ;  /* 0x0005d40001e27983 */ /* 0x001f280000300800 */
[----:B------:R0:W-:Y:S04]  /*11820*/  STL [R1+0x2c], R225 ;  /* 0x00002ce101007387 */ /* 0x0001e80000100800 */
[----:B0-----:R-:W4:Y:S04]  /*11830*/  LDL.LU R225, [R1+0x5d0] ;  /* 0x0005d00001e17983 */ /* 0x001f280000300800 */
[----:B------:R-:W-:Y:S04]  /*11840*/  STL [R1+0x58], R121 ;  /* 0x0000587901007387 */ /* 0x000fe80000100800 */
[----:B------:R0:W-:Y:S04]  /*11850*/  STL [R1+0x24], R242 ;  /* 0x000024f201007387 */ /* 0x0001e80000100800 */
[----:B0-----:R-:W4:Y:S04]  /*11860*/  LDL.LU R242, [R1+0x5cc] ;  /* 0x0005cc0001f27983 */ /* 0x001f280000300800 */
[----:B------:R-:W-:Y:S04]  /*11870*/  STL [R1+0x50], R119 ;  /* 0x0000507701007387 */ /* 0x000fe80000100800 */
        /* <DEDUP_REMOVED lines=8> */
[----:B------:R0:W-:Y:S06]  /*11900*/  MEMBAR.ALL.CTA ;  /* 0x0000000000007992 */ /* 0x0001ec0000008000 */
[----:B0-----:R-:W0:Y:S02]  /*11910*/  FENCE.VIEW.ASYNC.S ;  /* 0x00000000000073c6 */ /* 0x001e240000000000 */
[----:B0-----:R-:W-:Y:S06]  /*11920*/  BAR.SYNC.DEFER_BLOCKING 0x0 ;  /* 0x0000000000007b1d */ /* 0x001fec0000010000 */
[----:B------:R-:W-:Y:S01]  /*11930*/  UMOV UR13, 0x40000040 ;  /* 0x40000040000d7882 */ /* 0x000fe20000000000 */
[----:B------:R-:W-:-:S06]  /*11940*/  WARPGROUP.ARRIVE ;  /* 0x00000000000079c5 */ /* 0x000fcc0000000000 */
[----:B------:R-:W-:Y:S04]  /*11950*/  QGMMA.64x64x32.F32.E4M3.E4M3 R56, gdesc[UR12], R56 ;  /* 0x00e000000c3879f3 */ /* 0x000fe80008700838 */
[----:B------:R-:W-:Y:S01]  /*11960*/  QGMMA.64x64x32.F32.E4M3.E4M3 R56, gdesc[UR4], R56 ;  /* 0x00e00000043879f3 */ /* 0x000fe20008700838 */
[----:B--2---:R-:W-:-:S05]  /*11970*/  IADD3.X R241, R241, UR42, RZ, P2, !PT ;  /* 0x0000002af1f17c10 */ /* 0x004fca00097fe4ff */
[----:B------:R0:W-:Y:S04]  /*11980*/  STL [R1+0x48], R241 ;  /* 0x000048f101007387 */ /* 0x0001e80000100800 */
[----:B0-----:R-:W2:Y:S04]  /*11990*/  LDL.LU R241, [R1+0x5c8] ;  /* 0x0005c80001f17983 */ /* 0x001ea80000300800 */
[----:B------:R0:W-:Y:S01]  /*119a0*/  STL [R1+0x40], R198 ;  /* 0x000040c601007387 */ /* 0x0001e20000100800 */
[----:B------:R-:W-:Y:S03]  /*119b0*/  QGMMA.64x64x32.F32.E4M3.E4M3 R56, gdesc[UR16], R56 ;  /* 0x00e00000103879f3 */ /* 0x000fe60008700838 */
[----:B0-----:R-:W2:Y:S01]  /*119c0*/  LDL.LU R198, [R1+0x5c4] ;  /* 0x0005c40001c67983 */ /* 0x001ea20000300800 */
[----:B------:R-:W-:-:S02]  /*119d0*/  IADD3 R116, P2, R116, UR9, RZ ;  /* 0x0000000974747c10 */ /* 0x000fc4000ff5e0ff */
[----:B------:R-:W-:Y:S02]  /*119e0*/  IADD3.X R212, R212, UR42, RZ, P4, !PT ;  /* 0x0000002ad4d47c10 */ /* 0x000fe4000a7fe4ff */
[----:B------:R-:W-:Y:S01]  /*119f0*/  IADD3 R117, P3, R117, UR9, RZ ;  /* 0x0000000975757c10 */ /* 0x000fe2000ff7e0ff */
[----:B------:R-:W-:Y:S01]  /*11a00*/  STL [R1+0x1c], R116 ;  /* 0x00001c7401007387 */ /* 0x000fe20000100800 */
[----:B---3--:R-:W-:Y:S02]  /*11a10*/  IADD3 R211, P4, R211, UR9, RZ ;  /* 0x00000009d3d37c10 */ /* 0x008fe4000ff9e0ff */
[----:B------:R-:W-:Y:S01]  /*11a20*/  IADD3.X R228, R228, UR42, RZ, P5, !PT ;  /* 0x0000002ae4e47c10 */ /* 0x000fe2000affe4ff */
[----:B------:R0:W-:Y:S01]  /*11a30*/  STL [R1+0x38], R212 ;  /* 0x000038d401007387 */ /* 0x0001e20000100800 */
[----:B------:R-:W-:Y:S02]  /*11a40*/  IADD3 R227, P5, R227, UR9, RZ ;  /* 0x00000009e3e37c10 */ /* 0x000fe4000ffbe0ff */
[----:B------:R-:W-:Y:S01]  /*11a50*/  IADD3.X R244, R244, UR42, RZ, P6, !PT ;  /* 0x0000002af4f47c10 */ /* 0x000fe2000b7fe4ff */
[----:B0-----:R-:W3:Y:S04]  /*11a60*/  LDL.LU R212, [R1+0x5c0] ;  /* 0x0005c00001d47983 */ /* 0x001ee80000300800 */
[----:B------:R-:W-:Y:S04]  /*11a70*/  STL [R1+0x14], R117 ;  /* 0x0000147501007387 */ /* 0x000fe80000100800 */
[----:B------:R0:W-:Y:S01]  /*11a80*/  STL [R1+0xc], R211 ;  /* 0x00000cd301007387 */ /* 0x0001e20000100800 */
[----:B------:R-:W-:-:S03]  /*11a90*/  IADD3.X R243, R243, UR42, RZ, P1, !PT ;  /* 0x0000002af3f37c10 */ /* 0x000fc60008ffe4ff */
[----:B0-----:R-:W3:Y:S04]  /*11aa0*/  LDL.LU R211, [R1+0x5bc] ;  /* 0x0005bc0001d37983 */ /* 0x001ee80000300800 */
[----:B------:R0:W-:Y:S04]  /*11ab0*/  STL [R1+0x30], R228 ;  /* 0x000030e401007387 */ /* 0x0001e80000100800 */
[----:B0-----:R-:W3:Y:S04]  /*11ac0*/  LDL.LU R228, [R1+0x5b8] ;  /* 0x0005b80001e47983 */ /* 0x001ee80000300800 */
[----:B------:R0:W-:Y:S04]  /*11ad0*/  STL [R1+0x4], R227 ;  /* 0x000004e301007387 */ /* 0x0001e80000100800 */
[----:B0-----:R-:W3:Y:S01]  /*11ae0*/  LDL.LU R227, [R1+0x5b4] ;  /* 0x0005b40001e37983 */ /* 0x001ee20000300800 */
[----:B------:R-:W-:Y:S01]  /*11af0*/  UMOV UR26, UR14 ;  /* 0x0000000e001a7c82 */ /* 0x000fe20008000000 */
[----:B------:R-:W-:Y:S01]  /*11b00*/  UMOV UR27, UR15 ;  /* 0x0000000f001b7c82 */ /* 0x000fe20008000000 */
[----:B------:R-:W-:Y:S01]  /*11b10*/  QGMMA.64x64x32.F32.E4M3.E4M3 R56, gdesc[UR20], R56 ;  /* 0x00e00000143879f3 */ /* 0x000fe20008700838 */
[----:B------:R0:W-:Y:S01]  /*11b20*/  STL [R1+0x28], R244 ;  /* 0x000028f401007387 */ /* 0x0001e20000100800 */
[----:B------:R-:W-:-:S02]  /*11b30*/  IADD3.X R111, R111, UR42, RZ, P2, !PT ;  /* 0x0000002a6f6f7c10 */ /* 0x000fc400097fe4ff */
[----:B----4-:R-:W-:Y:S01]  /*11b40*/  IADD3.X R197, R197, UR42, RZ, P4, !PT ;  /* 0x0000002ac5c57c10 */ /* 0x010fe2000a7fe4ff */
[----:B------:R-:W-:Y:S01]  /*11b50*/  QGMMA.64x64x32.F32.E4M3.E4M3 R24, gdesc[UR24], R24 ;  /* 0x00e00000181879f3 */ /* 0x000fe20008700818 */
[----:B0-----:R-:W4:Y:S04]  /*11b60*/  LDL.LU R244, [R1+0x5b0] ;  /* 0x0005b00001f47983 */ /* 0x001f280000300800 */
[----:B------:R0:W-:Y:S04]  /*11b70*/  STL [R1+0x20], R243 ;  /* 0x000020f301007387 */ /* 0x0001e80000100800 */
[----:B0-----:R-:W3:Y:S01]  /*11b80*/  LDL.LU R243, [R1+0x5ac] ;  /* 0x0005ac0001f37983 */ /* 0x001ee20000300800 */
[----:B------:R-:W-:Y:S01]  /*11b90*/  IADD3.X R0, R0, UR42, RZ, P5, !PT ;  /* 0x0000002a00007c10 */ /* 0x000fe2000affe4ff */
[----:B------:R-:W-:Y:S01]  /*11ba0*/  UMOV UR30, UR6 ;  /* 0x00000006001e7c82 */ /* 0x000fe20008000000 */
[----:B------:R-:W-:-:S02]  /*11bb0*/  UMOV UR31, UR7 ;  /* 0x00000007001f7c82 */ /* 0x000fc40008000000 */
[----:B------:R-:W-:Y:S01]  /*11bc0*/  QGMMA.64x64x32.F32.E4M3.E4M3 R24, gdesc[UR28], R24 ;  /* 0x00e000001c1879f3 */ /* 0x000fe20008700818 */
[----:B--2---:R-:W-:-:S05]  /*11bd0*/  IADD3.X R198, R198, UR42, RZ, P3, !PT ;  /* 0x0000002ac6c67c10 */ /* 0x004fca0009ffe4ff */
[----:B------:R0:W-:Y:S04]  /*11be0*/  STL [R1+0x10], R198 ;  /* 0x000010c601007387 */ /* 0x0001e80000100800 */
[----:B------:R-:W-:Y:S04]  /*11bf0*/  STL [R1+0x18], R111 ;  /* 0x0000186f01007387 */ /* 0x000fe80000100800 */
[----:B0-----:R-:W2:Y:S04]  /*11c00*/  LDL.LU R198, [R1+0x5a8] ;  /* 0x0005a80001c67983 */ /* 0x001ea80000300800 */
[----:B------:R0:W-:Y:S04]  /*11c10*/  STL [R1+0x8], R197 ;  /* 0x000008c501007387 */ /* 0x0001e80000100800 */
[----:B0-----:R-:W2:Y:S04]  /*11c20*/  LDL.LU R197, [R1+0x5a4] ;  /* 0x0005a40001c57983 */ /* 0x001ea80000300800 */
[----:B------:R0:W-:Y:S04]  /*11c30*/  STL [R1], R0 ;  /* 0x0000000001007387 */ /* 0x0001e80000100800 */
[----:B0-----:R0:W5:Y:S01]  /*11c40*/  LDL.LU R0, [R1+0x5a0] ;  /* 0x0005a00001007983 */ /* 0x0011620000300800 */
[----:B------:R-:W-:Y:S01]  /*11c50*/  UMOV UR34, UR18 ;  /* 0x0000001200227c82 */ /* 0x000fe20008000000 */
[----:B------:R-:W-:-:S02]  /*11c60*/  UMOV UR35, UR19 ;  /* 0x0000001300237c82 */ /* 0x000fc40008000000 */
[----:B------:R-:W-:Y:S01]  /*11c70*/  QGMMA.64x64x32.F32.E4M3.E4M3 R24, gdesc[UR32], R24 ;  /* 0x00e00000201879f3 */ /* 0x000fe20008700818 */
[----:B------:R-:W-:Y:S01]  /*11c80*/  UMOV UR38, UR22 ;  /* 0x0000001600267c82 */ /* 0x000fe20008000000 */
[----:B------:R-:W-:Y:S01]  /*11c90*/  UMOV UR39, UR23 ;  /* 0x0000001700277c82 */ /* 0x000fe20008000000 */
[----:B------:R-:W-:Y:S02]  /*11ca0*/  IADD3 R252, P6, R252, UR9, RZ ;  /* 0x00000009fcfc7c10 */ /* 0x000fe4000ffde0ff */
[----:B------:R-:W-:Y:S02]  /*11cb0*/  IADD3 R250, P1, R250, UR9, RZ ;  /* 0x00000009fafa7c10 */ /* 0x000fe4000ff3e0ff */
[----:B------:R-:W-:Y:S02]  /*11cc0*/  IADD3 R248, P2, R248, UR9, RZ ;  /* 0x00000009f8f87c10 */ /* 0x000fe4000ff5e0ff */
[----:B------:R-:W-:Y:S02]  /*11cd0*/  IADD3 R246, P3, R246, UR9, RZ ;  /* 0x00000009f6f67c10 */ /* 0x000fe4000ff7e0ff */
[----:B------:R-:W-:-:S02]  /*11ce0*/  IADD3.X R251, R251, UR42, RZ, P6, !PT ;  /* 0x0000002afbfb7c10 */ /* 0x000fc4000b7fe4ff */
[----:B------:R-:W-:Y:S02]  /*11cf0*/  IADD3.X R249, R249, UR42, RZ, P1, !PT ;  /* 0x0000002af9f97c10 */ /* 0x000fe40008ffe4ff */
[----:B------:R-:W-:Y:S02]  /*11d00*/  IADD3.X R247, R247, UR42, RZ, P2, !PT ;  /* 0x0000002af7f77c10 */ /* 0x000fe400097fe4ff */
[----:B------:R-:W-:Y:S02]  /*11d10*/  IADD3.X R245, R245, UR42, RZ, P3, !PT ;  /* 0x0000002af5f57c10 */ /* 0x000fe40009ffe4ff */
[----:B------:R-:W-:Y:S01]  /*11d20*/  IADD3 R242, P5, R242, UR9, RZ ;  /* 0x00000009f2f27c10 */ /* 0x000fe2000ffbe0ff */
[----:B------:R-:W-:Y:S01]  /*11d30*/  QGMMA.64x64x32.F32.E4M3.E4M3 R24, gdesc[UR36], R24, gsb0 ;  /* 0x00e00000241879f3 */ /* 0x000fe20008000818 */
[----:B----4-:R-:W-:Y:S02]  /*11d40*/  IADD3 R244, P4, R244, UR9, RZ ;  /* 0x00000009f4f47c10 */ /* 0x010fe4000ff9e0ff */
[----:B------:R-:W-:-:S02]  /*11d50*/  IADD3 R240, P6, R240, UR9, RZ ;  /* 0x00000009f0f07c10 */ /* 0x000fc4000ffde0ff */
[----:B------:R-:W-:Y:S02]  /*11d60*/  IADD3 R238, P1, R238, UR9, RZ ;  /* 0x00000009eeee7c10 */ /* 0x000fe4000ff3e0ff */
[----:B------:R-:W-:Y:S02]  /*11d70*/  IADD3 R236, P2, R236, UR9, RZ ;  /* 0x00000009ecec7c10 */ /* 0x000fe4000ff5e0ff */
[----:B------:R-:W-:Y:S01]  /*11d80*/  IADD3 R234, P3, R234, UR9, RZ ;  /* 0x00000009eaea7c10 */ /* 0x000fe2000ff7e0ff */
[----:B------:R-:W-:Y:S01]  /*11d90*/  VIADD R4, R4, 0x1 ;  /* 0x0000000104047836 */ /* 0x000fe20000000000 */
[----:B---3--:R-:W-:Y:S02]  /*11da0*/  IADD3.X R243, R243, UR42, RZ, P4, !PT ;  /* 0x0000002af3f37c10 */ /* 0x008fe4000a7fe4ff */
[----:B------:R-:W-:Y:S02]  /*11db0*/  IADD3.X R241, R241, UR42, RZ, P5, !PT ;  /* 0x0000002af1f17c10 */ /* 0x000fe4000affe4ff */
[----:B------:R-:W-:-:S02]  /*11dc0*/  IADD3.X R239, R239, UR42, RZ, P6, !PT ;  /* 0x0000002aefef7c10 */ /* 0x000fc4000b7fe4ff */
[----:B------:R-:W-:Y:S02]  /*11dd0*/  IADD3.X R237, R237, UR42, RZ, P1, !PT ;  /* 0x0000002aeded7c10 */ /* 0x000fe40008ffe4ff */
[----:B------:R-:W-:Y:S02]  /*11de0*/  IADD3.X R235, R235, UR42, RZ, P2, !PT ;  /* 0x0000002aebeb7c10 */ /* 0x000fe400097fe4ff */
[----:B------:R-:W-:Y:S02]  /*11df0*/  IADD3.X R233, R233, UR42, RZ, P3, !PT ;  /* 0x0000002ae9e97c10 */ /* 0x000fe40009ffe4ff */
[----:B------:R-:W-:Y:S02]  /*11e00*/  IADD3 R232, P4, R232, UR9, RZ ;  /* 0x00000009e8e87c10 */ /* 0x000fe4000ff9e0ff */
[----:B------:R-:W-:Y:S02]  /*11e10*/  IADD3 R230, P5, R230, UR9, RZ ;  /* 0x00000009e6e67c10 */ /* 0x000fe4000ffbe0ff */
[----:B------:R-:W-:-:S02]  /*11e20*/  IADD3 R228, P6, R228, UR9, RZ ;  /* 0x00000009e4e47c10 */ /* 0x000fc4000ffde0ff */
[----:B------:R-:W-:Y:S02]  /*11e30*/  IADD3 R226, P1, R226, UR9, RZ ;  /* 0x00000009e2e27c10 */ /* 0x000fe4000ff3e0ff */
[----:B------:R-:W-:Y:S02]  /*11e40*/  IADD3 R224, P2, R224, UR9, RZ ;  /* 0x00000009e0e07c10 */ /* 0x000fe4000ff5e0ff */
[----:B------:R-:W-:Y:S02]  /*11e50*/  IADD3 R222, P3, R222, UR9, RZ ;  /* 0x00000009dede7c10 */ /* 0x000fe4000ff7e0ff */
[----:B------:R-:W-:Y:S02]  /*11e60*/  ISETP.NE.U32.AND P0, PT, R4, R7, PT ;  /* 0x000000070400720c */ /* 0x000fe40003f05070 */
[----:B------:R-:W-:Y:S02]  /*11e70*/  IADD3.X R231, R231, UR42, RZ, P4, !PT ;  /* 0x0000002ae7e77c10 */ /* 0x000fe4000a7fe4ff */
[----:B------:R-:W-:-:S02]  /*11e80*/  IADD3.X R229, R229, UR42, RZ, P5, !PT ;  /* 0x0000002ae5e57c10 */ /* 0x000fc4000affe4ff */
[----:B------:R-:W-:Y:S02]  /*11e90*/  IADD3.X R227, R227, UR42, RZ, P6, !PT ;  /* 0x0000002ae3e37c10 */ /* 0x000fe4000b7fe4ff */
[----:B------:R-:W-:Y:S02]  /*11ea0*/  IADD3.X R225, R225, UR42, RZ, P1, !PT ;  /* 0x0000002ae1e17c10 */ /* 0x000fe40008ffe4ff */
[----:B------:R-:W-:Y:S02]  /*11eb0*/  IADD3.X R223, R223, UR42, RZ, P2, !PT ;  /* 0x0000002adfdf7c10 */ /* 0x000fe400097fe4ff */
[----:B------:R-:W-:Y:S02]  /*11ec0*/  IADD3.X R221, R221, UR42, RZ, P3, !PT ;  /* 0x0000002adddd7c10 */ /* 0x000fe40009ffe4ff */
[----:B------:R-:W-:Y:S02]  /*11ed0*/  IADD3 R220, P4, R220, UR9, RZ ;  /* 0x00000009dcdc7c10 */ /* 0x000fe4000ff9e0ff */
[----:B------:R-:W-:-:S02]  /*11ee0*/  IADD3 R218, P5, R218, UR9, RZ ;  /* 0x00000009dada7c10 */ /* 0x000fc4000ffbe0ff */
[----:B------:R-:W-:Y:S02]  /*11ef0*/  IADD3 R216, P6, R216, UR9, RZ ;  /* 0x00000009d8d87c10 */ /* 0x000fe4000ffde0ff */
[----:B------:R-:W-:Y:S02]  /*11f00*/  IADD3 R214, P1, R214, UR9, RZ ;  /* 0x00000009d6d67c10 */ /* 0x000fe4000ff3e0ff */
[----:B------:R-:W-:Y:S02]  /*11f10*/  IADD3 R212, P2, R212, UR9, RZ ;  /* 0x00000009d4d47c10 */ /* 0x000fe4000ff5e0ff */
[----:B------:R-:W-:Y:S02]  /*11f20*/  IADD3 R210, P3, R210, UR9, RZ ;  /* 0x00000009d2d27c10 */ /* 0x000fe4000ff7e0ff */
        /* <DEDUP_REMOVED lines=10> */
[----:B------:R-:W-:Y:S01]  /*11fd0*/  IADD3 R200, P2, R200, UR9, RZ ;  /* 0x00000009c8c87c10 */ /* 0x000fe2000ff5e0ff */
[----:B------:R-:W-:Y:S02]  /*11fe0*/  WARPGROUP.DEPBAR.LE gsb0, 0x0 ;  /* 0x00008000000079c5 */ /* 0x000fe40000010000 */
[----:B------:R-:W-:Y:S02]  /*11ff0*/  IADD3.X R207, R207, UR42, RZ, P4, !PT ;  /* 0x0000002acfcf7c10 */ /* 0x000fe4000a7fe4ff */
[----:B------:R-:W-:Y:S02]  /*12000*/  IADD3.X R205, R205, UR42, RZ, P5, !PT ;  /* 0x0000002acdcd7c10 */ /* 0x000fe4000affe4ff */
[----:B------:R-:W-:-:S02]  /*12010*/  IADD3.X R203, R203, UR42, RZ, P6, !PT ;  /* 0x0000002acbcb7c10 */ /* 0x000fc4000b7fe4ff */
[----:B------:R-:W-:Y:S02]  /*12020*/  IADD3.X R201, R201, UR42, RZ, P1, !PT ;  /* 0x0000002ac9c97c10 */ /* 0x000fe40008ffe4ff */
[----:B------:R-:W-:Y:S02]  /*12030*/  IADD3.X R199, R199, UR42, RZ, P2, !PT ;  /* 0x0000002ac7c77c10 */ /* 0x000fe400097fe4ff */
[----:B--2---:R-:W-:-:S04]  /*12040*/  IADD3 R198, P3, R198, UR9, RZ ;  /* 0x00000009c6c67c10 */ /* 0x004fc8000ff7e0ff */
[----:B------:R-:W-:Y:S01]  /*12050*/  IADD3.X R197, R197, UR42, RZ, P3, !PT ;  /* 0x0000002ac5c57c10 */ /* 0x000fe20009ffe4ff */
[----:B0-----:R-:W-:Y:S08]  /*12060*/  @P0 BRA `(.L_x_2) ;  /* 0xffffff5800140947 */ /* 0x001ff0000383ffff */
.L_x_1:
[----:B------:R-:W2:Y:S01]  /*12070*/  LDL.LU R8, [R1+0x59c] ;  /* 0x00059c0001087983 */ /* 0x000ea20000300800 */
[----:B------:R-:W0:Y:S01]  /*12080*/  S2R R4, SR_TID.X ;  /* 0x0000000000047919 */ /* 0x000e220000002100 */
[----:B------:R-:W-:Y:S01]  /*12090*/  F2FP.SATFINITE.E4M3.F32.PACK_AB_MERGE_C R58, R59, R58, RZ ;  /* 0x0000003a3b3a723e */ /* 0x000fe200048070ff */
[----:B------:R-:W-:Y:S01]  /*120a0*/  ULDC.64 UR6, c[0x0][0x228] ;  /* 0x00008a0000067ab9 */ /* 0x000fe20000000a00 */
[----:B------:R-:W-:Y:S01]  /*120b0*/  F2FP.SATFINITE.E4M3.F32.PACK_AB_MERGE_C R63, R63, R62, RZ ;  /* 0x0000003e3f3f723e */ /* 0x000fe200048070ff */
[----:B------:R-:W3:Y:S01]  /*120c0*/  LDL.LU R7, [R1+0x598] ;  /* 0x0005980001077983 */ /* 0x000ee20000300800 */
[----:B------:R-:W-:Y:S01]  /*120d0*/  F2FP.SATFINITE.E4M3.F32.PACK_AB_MERGE_C R56, R57, R56, RZ ;  /* 0x000000383938723e */ /* 0x000fe200048070ff */
[----:B------:R-:W-:Y:S01]  /*120e0*/  ULDC UR4, c[0x0][0x244] ;  /* 0x0000910000047ab9 */ /* 0x000fe20000000800 */
[----:B------:R-:W-:Y:S01]  /*120f0*/  F2FP.SATFINITE.E4M3.F32.PACK_AB_MERGE_C R61, R61, R60, RZ ;  /* 0x0000003c3d3d723e */ /* 0x000fe200048070ff */
[----:B-----5:R-:W-:Y:S01]  /*12100*/  VIADD R22, R0, 0x5 ;  /* 0x0000000500167836 */ /* 0x020fe20000000000 */
[----:B------:R-:W-:-:S02]  /*12110*/  F2FP.SATFINITE.E4M3.F32.PACK_AB_MERGE_C R24, R25, R24, RZ ;  /* 0x000000181918723e */ /* 0x000fc400048070ff */
[----:B------:R-:W-:Y:S02]  /*12120*/  F2FP.SATFINITE.E4M3.F32.PACK_AB_MERGE_C R26, R27, R26, RZ ;  /* 0x0000001a1b1a723e */ /* 0x000fe400048070ff */
[----:B------:R-:W-:Y:S02]  /*12130*/  F2FP.SATFINITE.E4M3.F32.PACK_AB_MERGE_C R29, R29, R28, RZ ;  /* 0x0000001c1d1d723e */ /* 0x000fe400048070ff */
[----:B------:R-:W-:Y:S02]  /*12140*/  F2FP.SATFINITE.E4M3.F32.PACK_AB_MERGE_C R31, R31, R30, RZ ;  /* 0x0000001e1f1f723e */ /* 0x000fe400048070ff */
[----:B------:R-:W-:Y:S02]  /*12150*/  PRMT R57, R58, 0x5410, R63 ;  /* 0x000054103a397816 */ /* 0x000fe4000000003f */
[----:B------:R-:W-:Y:S02]  /*12160*/  PRMT R56, R56, 0x5410, R61 ;  /* 0x0000541038387816 */ /* 0x000fe4000000003d */
[----:B------:R-:W-:Y:S01]  /*12170*/  PRMT R58, R24, 0x5410, R29 ;  /* 0x00005410183a7816 */ /* 0x000fe2000000001d */
[----:B------:R-:W-:Y:S01]  /*12180*/  VIADD R24, R0, 0x6 ;  /* 0x0000000600187836 */ /* 0x000fe20000000000 */
[----:B------:R-:W-:Y:S01]  /*12190*/  PRMT R59, R26, 0x5410, R31 ;  /* 0x000054101a3b7816 */ /* 0x000fe2000000001f */
[----:B------:R-:W-:Y:S01]  /*121a0*/  VIADD R26, R0, 0x9 ;  /* 0x00000009001a7836 */ /* 0x000fe20000000000 */
[----:B------:R-:W-:-:S02]  /*121b0*/  F2FP.SATFINITE.E4M3.F32.PACK_AB_MERGE_C R66, R67, R66, RZ ;  /* 0x000000424342723e */ /* 0x000fc400048070ff */
[----:B------:R-:W-:Y:S02]  /*121c0*/  F2FP.SATFINITE.E4M3.F32.PACK_AB_MERGE_C R71, R71, R70, RZ ;  /* 0x000000464747723e */ /* 0x000fe400048070ff */
[----:B------:R-:W-:Y:S02]  /*121d0*/  F2FP.SATFINITE.E4M3.F32.PACK_AB_MERGE_C R64, R65, R64, RZ ;  /* 0x000000404140723e */ /* 0x000fe400048070ff */
[----:B------:R-:W-:Y:S01]  /*121e0*/  F2FP.SATFINITE.E4M3.F32.PACK_AB_MERGE_C R69, R69, R68, RZ ;  /* 0x000000444545723e */ /* 0x000fe200048070ff */
[C---:B0-----:R-:W-:Y:S01]  /*121f0*/  IMAD.SHL.U32 R3, R4.reuse, 0x40, RZ ;  /* 0x0000004004037824 */ /* 0x041fe200078e00ff */
[----:B------:R-:W-:Y:S02]  /*12200*/  F2FP.SATFINITE.E4M3.F32.PACK_AB_MERGE_C R32, R33, R32, RZ ;  /* 0x000000202120723e */ /* 0x000fe400048070ff */
[----:B------:R-:W-:Y:S02]  /*12210*/  F2FP.SATFINITE.E4M3.F32.PACK_AB_MERGE_C R34, R35, R34, RZ ;  /* 0x000000222322723e */ /* 0x000fe400048070ff */
[----:B------:R-:W-:Y:S01]  /*12220*/  LOP3.LUT R5, R3, 0x400, RZ, 0xc0, !PT ;  /* 0x0000040003057812 */ /* 0x000fe200078ec0ff */
[----:B------:R-:W-:Y:S01]  /*12230*/  IMAD.SHL.U32 R3, R4, 0x8, RZ ;  /* 0x0000000804037824 */ /* 0x000fe200078e00ff */
[----:B------:R-:W-:Y:S01]  /*12240*/  F2FP.SATFINITE.E4M3.F32.PACK_AB_MERGE_C R37, R37, R36, RZ ;  /* 0x000000242525723e */ /* 0x000fe200048070ff */
[----:B------:R-:W-:Y:S01]  /*12250*/  VIADD R4, R0, 0x3 ;  /* 0x0000000300047836 */ /* 0x000fe20000000000 */
[----:B------:R-:W-:-:S02]  /*12260*/  F2FP.SATFINITE.E4M3.F32.PACK_AB_MERGE_C R39, R39, R38, RZ ;  /* 0x000000262727723e */ /* 0x000fc400048070ff */
[----:B------:R-:W-:Y:S02]  /*12270*/  LOP3.LUT R3, R3, 0x300, RZ, 0xc0, !PT ;  /* 0x0000030003037812 */ /* 0x000fe400078ec0ff */
[----:B------:R-:W-:Y:S02]  /*12280*/  PRMT R65, R66, 0x5410, R71 ;  /* 0x0000541042417816 */ /* 0x000fe40000000047 */
[----:B------:R-:W-:Y:S02]  /*12290*/  PRMT R64, R64, 0x5410, R69 ;  /* 0x0000541040407816 */ /* 0x000fe40000000045 */
[----:B------:R-:W-:Y:S02]  /*122a0*/  PRMT R66, R32, 0x5410, R37 ;  /* 0x0000541020427816 */ /* 0x000fe40000000025 */
[----:B------:R-:W-:Y:S02]  /*122b0*/  PRMT R67, R34, 0x5410, R39 ;  /* 0x0000541022437816 */ /* 0x000fe40000000027 */
[----:B------:R-:W-:-:S02]  /*122c0*/  F2FP.SATFINITE.E4M3.F32.PACK_AB_MERGE_C R74, R75, R74, RZ ;  /* 0x0000004a4b4a723e */ /* 0x000fc400048070ff */
[----:B------:R-:W-:Y:S02]  /*122d0*/  F2FP.SATFINITE.E4M3.F32.PACK_AB_MERGE_C R79, R79, R78, RZ ;  /* 0x0000004e4f4f723e */ /* 0x000fe400048070ff */
[----:B------:R-:W-:Y:S02]  /*122e0*/  F2FP.SATFINITE.E4M3.F32.PACK_AB_MERGE_C R72, R73, R72, RZ ;  /* 0x000000484948723e */ /* 0x000fe400048070ff */
[----:B------:R-:W-:Y:S02]  /*122f0*/  F2FP.SATFINITE.E4M3.F32.PACK_AB_MERGE_C R77, R77, R76, RZ ;  /* 0x0000004c4d4d723e */ /* 0x000fe400048070ff */
[----:B------:R-:W-:Y:S02]  /*12300*/  F2FP.SATFINITE.E4M3.F32.PACK_AB_MERGE_C R40, R41, R40, RZ ;  /* 0x000000282928723e */ /* 0x000fe400048070ff */
[----:B------:R-:W-:Y:S02]  /*12310*/  F2FP.SATFINITE.E4M3.F32.PACK_AB_MERGE_C R42, R43, R42, RZ ;  /* 0x0000002a2b2a723e */ /* 0x000fe400048070ff */
[----:B------:R-:W-:-:S02]  /*12320*/  F2FP.SATFINITE.E4M3.F32.PACK_AB_MERGE_C R45, R45, R44, RZ ;  /* 0x0000002c2d2d723e */ /* 0x000fc400048070ff */
[----:B------:R-:W-:Y:S02]  /*12330*/  F2FP.SATFINITE.E4M3.F32.PACK_AB_MERGE_C R47, R47, R46, RZ ;  /* 0x0000002e2f2f723e */ /* 0x000fe400048070ff */
        /* <DEDUP_REMOVED lines=16> */
[----:B--2---:R-:W-:-:S02]  /*12440*/  LOP3.LUT R2, R8, 0xf0, RZ, 0xc0, !PT ;  /* 0x000000f008027812 */ /* 0x004fc400078ec0ff */
[----:B------:R-:W0:Y:S02]  /*12450*/  S2R R8, SR_TID.X ;  /* 0x0000000000087919 */ /* 0x000e240000002100 */
[----:B------:R-:W-:Y:S01]  /*12460*/  IADD3 R2, R5, UR8, R2 ;  /* 0x0000000805027c10 */ /* 0x000fe2000fffe002 */
[C---:B------:R-:W-:Y:S01]  /*12470*/  VIADD R5, R0.reuse, 0x4 ;  /* 0x0000000400057836 */ /* 0x040fe20000000000 */
[----:B------:R-:W-:Y:S01]  /*12480*/  BAR.SYNC.DEFER_BLOCKING 0x0 ;  /* 0x0000000000007b1d */ /* 0x000fe20000010000 */
[----:B---3--:R-:W-:Y:S02]  /*12490*/  ISETP.GE.AND P0, PT, R7, UR6, PT ;  /* 0x0000000607007c0c */ /* 0x008fe4000bf06270 */
[----:B------:R-:W-:Y:S02]  /*124a0*/  IMAD.IADD R25, R3, 0x1, R2 ;  /* 0x0000000103197824 */ /* 0x000fe400078e0202 */
[C---:B------:R-:W-:Y:S01]  /*124b0*/  VIADD R2, R0.reuse, 0x1 ;  /* 0x0000000100027836 */ /* 0x040fe20000000000 */
[----:B------:R-:W-:Y:S01]  /*124c0*/  ULDC UR6, c[0x0][0x248] ;  /* 0x0000920000067ab9 */ /* 0x000fe20000000800 */
[----:B------:R-:W-:Y:S01]  /*124d0*/  VIADD R3, R0, 0x2 ;  /* 0x0000000200037836 */ /* 0x000fe20000000000 */
[----:B------:R-:W-:Y:S01]  /*124e0*/  ISETP.LT.AND P5, PT, R4, UR7, !P0 ;  /* 0x0000000704007c0c */ /* 0x000fe2000c7a1270 */
[----:B------:R-:W-:Y:S01]  /*124f0*/  IMAD R4, R0, UR6, RZ ;  /* 0x0000000600047c24 */ /* 0x000fe2000f8e02ff */
[----:B------:R-:W-:Y:S01]  /*12500*/  ISETP.LT.AND P2, PT, R2, UR7, !P0 ;  /* 0x0000000702007c0c */ /* 0x000fe2000c741270 */
[----:B------:R-:W-:Y:S01]  /*12510*/  IMAD R2, R7, UR4, RZ ;  /* 0x0000000407027c24 */ /* 0x000fe2000f8e02ff */
[----:B------:R-:W-:Y:S01]  /*12520*/  ULDC.64 UR4, c[0x0][0x220] ;  /* 0x0000880000047ab9 */ /* 0x000fe20000000a00 */
[----:B------:R-:W-:Y:S01]  /*12530*/  ISETP.LT.AND P1, PT, R3, UR7, !P0 ;  /* 0x0000000703007c0c */ /* 0x000fe2000c721270 */
[----:B------:R-:W-:Y:S01]  /*12540*/  VIADD R17, R4, UR6 ;  /* 0x0000000604117c36 */ /* 0x000fe20008000000 */
[----:B------:R-:W-:-:S02]  /*12550*/  ISETP.LT.AND P4, PT, R5, UR7, !P0 ;  /* 0x0000000705007c0c */ /* 0x000fc4000c781270 */
[----:B------:R-:W-:Y:S01]  /*12560*/  IADD3 R3, P3, R2, UR4, RZ ;  /* 0x0000000402037c10 */ /* 0x000fe2000ff7e0ff */
[----:B------:R-:W-:-:S03]  /*12570*/  VIADD R23, R17, UR6 ;  /* 0x0000000611177c36 */ /* 0x000fc60008000000 */
[----:B------:R-:W-:Y:S02]  /*12580*/  LEA.HI.X.SX32 R2, R2, UR5, 0x1, P3 ;  /* 0x0000000502027c11 */ /* 0x000fe400098f0eff */
[----:B------:R-:W-:Y:S01]  /*12590*/  IADD3 R18, P6, R4, R3, RZ ;  /* 0x0000000304127210 */ /* 0x000fe20007fde0ff */
[----:B------:R-:W-:Y:S01]  /*125a0*/  STSM.16.M88.4 [R25], R56 ;  /* 0x0000003819007844 */ /* 0x000fe20000000200 */
[----:B------:R-:W-:Y:S01]  /*125b0*/  BAR.SYNC.DEFER_BLOCKING 0x0 ;  /* 0x0000000000007b1d */ /* 0x000fe20000010000 */
[----:B0-----:R-:W-:Y:S02]  /*125c0*/  LOP3.LUT R8, R8, 0x7f, RZ, 0xc0, !PT ;  /* 0x0000007f08087812 */ /* 0x001fe400078ec0ff */
[----:B------:R-:W-:Y:S02]  /*125d0*/  LEA.HI.X.SX32 R19, R4, R2, 0x1, P6 ;  /* 0x0000000204137211 */ /* 0x000fe400030f0eff */
[----:B------:R-:W-:Y:S02]  /*125e0*/  LEA R16, R8, UR8, 0x4 ;  /* 0x0000000808107c11 */ /* 0x000fe4000f8e20ff */
[----:B------:R-:W-:-:S02]  /*125f0*/  ISETP.LT.AND P3, PT, R0, UR7, !P0 ;  /* 0x0000000700007c0c */ /* 0x000fc4000c761270 */
[----:B------:R-:W-:-:S04]  /*12600*/  IADD3 R20, P6, R17, R3, RZ ;  /* 0x0000000311147210 */ /* 0x000fc80007fde0ff */
[----:B------:R-:W-:Y:S01]  /*12610*/  LEA.HI.X.SX32 R21, R17, R2, 0x1, P6 ;  /* 0x0000000211157211 */ /* 0x000fe200030f0eff */
[----:B------:R-:W-:Y:S01]  /*12620*/  VIADD R17, R23, UR6 ;  /* 0x0000000617117c36 */ /* 0x000fe20008000000 */
[----:B------:R-:W0:Y:S01]  /*12630*/  LDS.128 R8, [R16] ;  /* 0x0000000010087984 */ /* 0x000e220000000c00 */
[----:B------:R-:W-:Y:S06]  /*12640*/  BAR.SYNC.DEFER_BLOCKING 0x0 ;  /* 0x0000000000007b1d */ /* 0x000fec0000010000 */
[----:B------:R-:W-:Y:S02]  /*12650*/  STSM.16.M88.4 [R25], R64 ;  /* 0x0000004019007844 */ /* 0x000fe40000000200 */
[----:B------:R-:W-:Y:S01]  /*12660*/  BAR.SYNC.DEFER_BLOCKING 0x0 ;  /* 0x0000000000007b1d */ /* 0x000fe20000010000 */
[----:B0-----:R-:W-:-:S02]  /*12670*/  PRMT R29, R8, 0x7770, RZ ;  /* 0x00007770081d7816 */ /* 0x001fc400000000ff */
[----:B------:R-:W-:Y:S02]  /*12680*/  PRMT R27, R8, 0x7771, RZ ;  /* 0x00007771081b7816 */ /* 0x000fe400000000ff */
[----:B------:R-:W-:Y:S01]  /*12690*/  PRMT R31, R9, 0x7770, RZ ;  /* 0x00007770091f7816 */ /* 0x000fe200000000ff */
[----:B------:R-:W0:Y:S02]  /*126a0*/  LDS.128 R12, [R16] ;  /* 0x00000000100c7984 */ /* 0x000e240000000c00 */
[----:B------:R-:W-:Y:S06]  /*126b0*/  BAR.SYNC.DEFER_BLOCKING 0x0 ;  /* 0x0000000000007b1d */ /* 0x000fec0000010000 */
[----:B------:R-:W-:Y:S02]  /*126c0*/  STSM.16.M88.4 [R25], R72 ;  /* 0x0000004819007844 */ /* 0x000fe40000000200 */
[----:B------:R-:W-:Y:S06]  /*126d0*/  BAR.SYNC.DEFER_BLOCKING 0x0 ;  /* 0x0000000000007b1d */ /* 0x000fec0000010000 */
[----:B------:R-:W1:Y:S02]  /*126e0*/  LDS.128 R4, [R16] ;  /* 0x0000000010047984 */ /* 0x000e640000000c00 */
[----:B------:R-:W-:Y:S06]  /*126f0*/  BAR.SYNC.DEFER_BLOCKING 0x0 ;  /* 0x0000000000007b1d */ /* 0x000fec0000010000 */
[----:B------:R2:W-:Y:S02]  /*12700*/  STSM.16.M88.4 [R25], R80 ;  /* 0x0000005019007844 */ /* 0x0005e40000000200 */
[----:B------:R-:W-:Y:S01]  /*12710*/  BAR.SYNC.DEFER_BLOCKING 0x0 ;  /* 0x0000000000007b1d */ /* 0x000fe20000010000 */
[----:B--2---:R-:W-:-:S05]  /*12720*/  VIADD R25, R0, 0x7 ;  /* 0x0000000700197836 */ /* 0x004fca0000000000 */
[----:B------:R2:W-:Y:S01]  /*12730*/  @P3 STG.E.U8 desc[UR40][R18.64], R29 ;  /* 0x0000001d12003986 */ /* 0x0005e2000c101128 */
[----:B------:R-:W-:Y:S02]  /*12740*/  ISETP.LT.AND P3, PT, R22, UR7, !P0 ;  /* 0x0000000716007c0c */ /* 0x000fe4000c761270 */
[-C--:B------:R-:W-:Y:S01]  /*12750*/  IADD3 R22, P6, R23, R3.reuse, RZ ;  /* 0x0000000317167210 */ /* 0x080fe20007fde0ff */
[----:B------:R3:W-:Y:S01]  /*12760*/  @P2 STG.E.U8 desc[UR40][R20.64], R27 ;  /* 0x0000001b14002986 */ /* 0x0007e2000c101128 */
[----:B------:R-:W-:Y:S01]  /*12770*/  ISETP.LT.AND P2, PT, R24, UR7, !P0 ;  /* 0x0000000718007c0c */ /* 0x000fe2000c741270 */
[----:B------:R-:W-:Y:S01]  /*12780*/  VIADD R24, R17, UR6 ;  /* 0x0000000611187c36 */ /* 0x000fe20008000000 */
[----:B------:R-:W-:Y:S02]  /*12790*/  LEA.HI.X.SX32 R23, R23, R2, 0x1, P6 ;  /* 0x0000000217177211 */ /* 0x000fe400030f0eff */
[----:B--2---:R-:W-:-:S03]  /*127a0*/  IADD3 R18, P6, R17, R3, RZ ;  /* 0x0000000311127210 */ /* 0x004fc60007fde0ff */
[----:B------:R2:W-:Y:S01]  /*127b0*/  @P1 STG.E.U8 desc[UR40][R22.64], R31 ;  /* 0x0000001f16001986 */ /* 0x0005e2000c101128 */
[----:B------:R-:W-:Y:S02]  /*127c0*/  PRMT R29, R9, 0x7771, RZ ;  /* 0x00007771091d7816 */ /* 0x000fe400000000ff */
[-C--:B------:R-:W-:Y:S01]  /*127d0*/  LEA.HI.X.SX32 R19, R17, R2.reuse, 0x1, P6 ;  /* 0x0000000211137211 */ /* 0x080fe200030f0eff */
[C---:B------:R-:W-:Y:S01]  /*127e0*/  VIADD R17, R24.reuse, UR6 ;  /* 0x0000000618117c36 */ /* 0x040fe20008000000 */
[-C--:B---3--:R-:W-:Y:S02]  /*127f0*/  IADD3 R20, P6, R24, R3.reuse, RZ ;  /* 0x0000000318147210 */ /* 0x088fe40007fde0ff */
[----:B------:R-:W-:Y:S01]  /*12800*/  ISETP.LT.AND P1, PT, R25, UR7, !P0 ;  /* 0x0000000719007c0c */ /* 0x000fe2000c721270 */
[----:B------:R-:W-:Y:S01]  /*12810*/  VIADD R25, R0, 0x8 ;  /* 0x0000000800197836 */ /* 0x000fe20000000000 */
[----:B------:R-:W-:Y:S01]  /*12820*/  LEA.HI.X.SX32 R21, R24, R2, 0x1, P6 ;  /* 0x0000000218157211 */ /* 0x000fe200030f0eff */
[----:B------:R3:W-:Y:S01]  /*12830*/  @P5 STG.E.U8 desc[UR40][R18.64], R29 ;  /* 0x0000001d12005986 */ /* 0x0007e2000c101128 */
[----:B------:R-:W-:-:S02]  /*12840*/  IADD3 R24, P6, R17, R3, RZ ;  /* 0x0000000311187210 */ /* 0x000fc40007fde0ff */
[----:B------:R-:W-:Y:S02]  /*12850*/  ISETP.LT.AND P5, PT, R25, UR7, !P0 ;  /* 0x0000000719007c0c */ /* 0x000fe4000c7a1270 */
[C---:B------:R-:W-:Y:S01]  /*12860*/  LEA.HI.X.SX32 R25, R17.reuse, R2, 0x1, P6 ;  /* 0x0000000211197211 */ /* 0x040fe200030f0eff */
[----:B------:R-:W-:Y:S01]  /*12870*/  VIADD R17, R17, UR6 ;  /* 0x0000000611117c36 */ /* 0x000fe20008000000 */
[C---:B------:R-:W-:Y:S02]  /*12880*/  PRMT R27, R10.reuse, 0x7770, RZ ;  /* 0x000077700a1b7816 */ /* 0x040fe400000000ff */
[----:B--2---:R-:W-:Y:S01]  /*12890*/  PRMT R23, R10, 0x7771, RZ ;  /* 0x000077710a177816 */ /* 0x004fe200000000ff */
[----:B------:R-:W-:Y:S01]  /*128a0*/  VIADD R22, R17, UR6 ;  /* 0x0000000611167c36 */ /* 0x000fe20008000000 */
[----:B------:R-:W-:Y:S01]  /*128b0*/  PRMT R31, R11, 0x7771, RZ ;  /* 0x000077710b1f7816 */ /* 0x000fe200000000ff */
[----:B---3--:R-:W-:Y:S01]  /*128c0*/  VIADD R19, R0, 0xa ;  /* 0x0000000a00137836 */ /* 0x008fe20000000000 */
[----:B------:R-:W-:Y:S01]  /*128d0*/  IADD3 R18, P6, R17, R3, RZ ;  /* 0x0000000311127210 */ /* 0x000fe20007fde0ff */
[----:B------:R2:W-:Y:S01]  /*128e0*/  @P4 STG.E.U8 desc[UR40][R20.64], R27 ;  /* 0x0000001b14004986 */ /* 0x0005e2000c101128 */
[----:B------:R-:W-:Y:S01]  /*128f0*/  ISETP.LT.AND P4, PT, R26, UR7, !P0 ;  /* 0x000000071a007c0c */ /* 0x000fe2000c781270 */
[----:B------:R-:W-:Y:S01]  /*12900*/  VIADD R26, R0, 0xb ;  /* 0x0000000b001a7836 */ /* 0x000fe20000000000 */
[----:B------:R-:W-:Y:S01]  /*12910*/  PRMT R29, R8, 0x7772, RZ ;  /* 0x00007772081d7816 */ /* 0x000fe200000000ff */
[----:B------:R3:W-:Y:S01]  /*12920*/  @P3 STG.E.U8 desc[UR40][R24.64], R23 ;  /* 0x0000001718003986 */ /* 0x0007e2000c101128 */
[----:B------:R-:W-:-:S02]  /*12930*/  ISETP.LT.AND P3, PT, R19, UR7, !P0 ;  /* 0x0000000713007c0c */ /* 0x000fc4000c761270 */
[-C--:B------:R-:W-:Y:S01]  /*12940*/  LEA.HI.X.SX32 R19, R17, R2.reuse, 0x1, P6 ;  /* 0x0000000211137211 */ /* 0x080fe200030f0eff */
[C---:B------:R-:W-:Y:S01]  /*12950*/  VIADD R17, R22.reuse, UR6 ;  /* 0x0000000616117c36 */ /* 0x040fe20008000000 */
[----:B--2---:R-:W-:Y:S02]  /*12960*/  PRMT R27, R11, 0x7770, RZ ;  /* 0x000077700b1b7816 */ /* 0x004fe400000000ff */
[-C--:B------:R-:W-:Y:S01]  /*12970*/  IADD3 R20, P6, R22, R3.reuse, RZ ;  /* 0x0000000316147210 */ /* 0x080fe20007fde0ff */
[----:B---3--:R-:W-:Y:S02]  /*12980*/  VIADD R24, R0, 0xc ;  /* 0x0000000c00187836 */ /* 0x008fe40000000000 */
[----:B------:R2:W-:Y:S01]  /*12990*/  @P2 STG.E.U8 desc[UR40][R18.64], R27 ;  /* 0x0000001b12002986 */ /* 0x0005e2000c101128 */
[----:B------:R-:W-:Y:S02]  /*129a0*/  LEA.HI.X.SX32 R21, R22, R2, 0x1, P6 ;  /* 0x0000000216157211 */ /* 0x000fe400030f0eff */
[----:B------:R-:W-:Y:S01]  /*129b0*/  ISETP.LT.AND P2, PT, R26, UR7, !P0 ;  /* 0x000000071a007c0c */ /* 0x000fe2000c741270 */
[C---:B------:R-:W-:Y:S01]  /*129c0*/  VIADD R26, R17.reuse, UR6 ;  /* 0x00000006111a7c36 */ /* 0x040fe20008000000 */
[----:B------:R-:W-:Y:S01]  /*129d0*/  IADD3 R22, P6, R17, R3, RZ ;  /* 0x0000000311167210 */ /* 0x000fe20007fde0ff */
[----:B------:R3:W-:Y:S01]  /*129e0*/  @P1 STG.E.U8 desc[UR40][R20.64], R31 ;  /* 0x0000001f14001986 */ /* 0x0007e2000c101128 */
[----:B------:R-:W-:-:S02]  /*129f0*/  ISETP.LT.AND P1, PT, R24, UR7, !P0 ;  /* 0x0000000718007c0c */ /* 0x000fc4000c721270 */
[-C--:B------:R-:W-:Y:S01]  /*12a00*/  LEA.HI.X.SX32 R23, R17, R2.reuse, 0x1, P6 ;  /* 0x0000000211177211 */ /* 0x080fe200030f0eff */
[----:B------:R-:W-:Y:S01]  /*12a10*/  VIADD R17, R0, 0xd ;  /* 0x0000000d00117836 */ /* 0x000fe20000000000 */
[-C--:B------:R-:W-:Y:S02]  /*12a20*/  IADD3 R24, P6, R26, R3.reuse, RZ ;  /* 0x000000031a187210 */ /* 0x080fe40007fde0ff */
[----:B--2---:R-:W-:Y:S01]  /*12a30*/  PRMT R27, R8, 0x7773, RZ ;  /* 0x00007773081b7816 */ /* 0x004fe200000000ff */
[----:B------:R2:W-:Y:S01]  /*12a40*/  @P5 STG.E.U8 desc[UR40][R22.64], R29 ;  /* 0x0000001d16005986 */ /* 0x0005e2000c101128 */
[CC--:B------:R-:W-:Y:S01]  /*12a50*/  LEA.HI.X.SX32 R25, R26.reuse, R2.reuse, 0x1, P6 ;  /* 0x000000021a197211 */ /* 0x0c0fe200030f0eff */
[----:B------:R-:W-:Y:S01]  /*12a60*/  VIADD R26, R26, UR6 ;  /* 0x000000061a1a7c36 */ /* 0x000fe20008000000 */
[----:B------:R-:W-:Y:S01]  /*12a70*/  ISETP.LT.AND P5, PT, R17, UR7, !P0 ;  /* 0x0000000711007c0c */ /* 0x000fe2000c7a1270 */
[----:B------:R-:W-:Y:S01]  /*12a80*/  VIADD R8, R0, 0xe ;  /* 0x0000000e00087836 */ /* 0x000fe20000000000 */
[----:B---3--:R-:W-:Y:S01]  /*12a90*/  PRMT R31, R9, 0x7772, RZ ;  /* 0x00007772091f7816 */ /* 0x008fe200000000ff */
[C---:B------:R-:W-:Y:S01]  /*12aa0*/  VIADD R17, R26.reuse, UR6 ;  /* 0x000000061a117c36 */ /* 0x040fe20008000000 */
[-C--:B------:R-:W-:Y:S01]  /*12ab0*/  IADD3 R18, P6, R26, R3.reuse, RZ ;  /* 0x000000031a127210 */ /* 0x080fe20007fde0ff */
[----:B------:R3:W-:Y:S01]  /*12ac0*/  @P4 STG.E.U8 desc[UR40][R24.64], R27 ;  /* 0x0000001b18004986 */ /* 0x0007e2000c101128 */
[----:B------:R-:W-:Y:S01]  /*12ad0*/  ISETP.LT.AND P4, PT, R8, UR7, !P0 ;  /* 0x0000000708007c0c */ /* 0x000fe2000c781270 */
[----:B------:R-:W-:Y:S01]  /*12ae0*/  VIADD R20, R0, 0xf ;  /* 0x0000000f00147836 */ /* 0x000fe20000000000 */
[-C--:B------:R-:W-:Y:S01]  /*12af0*/  LEA.HI.X.SX32 R19, R26, R2.reuse, 0x1, P6 ;  /* 0x000000021a137211 */ /* 0x080fe200030f0eff */
[C---:B------:R-:W-:Y:S01]  /*12b00*/  VIADD R21, R17.reuse, UR6 ;  /* 0x0000000611157c36 */ /* 0x040fe20008000000 */
[-C--:B------:R-:W-:Y:S01]  /*12b10*/  IADD3 R8, P6, R17, R3.reuse, RZ ;  /* 0x0000000311087210 */ /* 0x080fe20007fde0ff */
[----:B--2---:R-:W-:Y:S01]  /*12b20*/  VIADD R22, R0, 0x10 ;  /* 0x0000001000167836 */ /* 0x004fe20000000000 */
[----:B------:R-:W-:Y:S01]  /*12b30*/  PRMT R29, R9, 0x7773, RZ ;  /* 0x00007773091d7816 */ /* 0x000fe200000000ff */
[----:B------:R2:W-:Y:S01]  /*12b40*/  @P3 STG.E.U8 desc[UR40][R18.64], R31 ;  /* 0x0000001f12003986 */ /* 0x0005e2000c101128 */
[----:B------:R-:W-:Y:S01]  /*12b50*/  LEA.HI.X.SX32 R9, R17, R2, 0x1, P6 ;  /* 0x0000000211097211 */ /* 0x000fe200030f0eff */
[C---:B------:R-:W-:Y:S01]  /*12b60*/  VIADD R17, R21.reuse, UR6 ;  /* 0x0000000615117c36 */ /* 0x040fe20008000000 */
[----:B------:R-:W-:Y:S01]  /*12b70*/  ISETP.LT.AND P3, PT, R20, UR7, !P0 ;  /* 0x0000000714007c0c */ /* 0x000fe2000c761270 */
[----:B---3--:R-:W-:Y:S01]  /*12b80*/  VIADD R24, R0, 0x11 ;  /* 0x0000001100187836 */ /* 0x008fe20000000000 */
[----:B------:R-:W-:Y:S01]  /*12b90*/  IADD3 R20, P6, R21, R3, RZ ;  /* 0x0000000315147210 */ /* 0x000fe20007fde0ff */
[----:B------:R3:W-:Y:S01]  /*12ba0*/  @P2 STG.E.U8 desc[UR40][R8.64], R29 ;  /* 0x0000001d08002986 */ /* 0x0007e2000c101128 */
[----:B------:R-:W-:-:S02]  /*12bb0*/  ISETP.LT.AND P2, PT, R22, UR7, !P0 ;  /* 0x0000000716007c0c */ /* 0x000fc4000c741270 */
[-C--:B------:R-:W-:Y:S02]  /*12bc0*/  LEA.HI.X.SX32 R21, R21, R2.reuse, 0x1, P6 ;  /* 0x0000000215157211 */ /* 0x080fe400030f0eff */
[CC--:B------:R-:W-:Y:S02]  /*12bd0*/  IADD3 R22, P6, R17.reuse, R3.reuse, RZ ;  /* 0x0000000311167210 */ /* 0x0c0fe40007fde0ff */
[C---:B------:R-:W-:Y:S02]  /*12be0*/  PRMT R27, R10.reuse, 0x7772, RZ ;  /* 0x000077720a1b7816 */ /* 0x040fe400000000ff */
[C---:B------:R-:W-:Y:S01]  /*12bf0*/  LEA.HI.X.SX32 R23, R17.reuse, R2, 0x1, P6 ;  /* 0x0000000211177211 */ /* 0x040fe200030f0eff */
[----:B------:R-:W-:Y:S01]  /*12c00*/  VIADD R17, R17, UR6 ;  /* 0x0000000611117c36 */ /* 0x000fe20008000000 */
[----:B--2---:R-:W-:Y:S01]  /*12c10*/  PRMT R19, R10, 0x7773, RZ ;  /* 0x000077730a137816 */ /* 0x004fe200000000ff */
[----:B---3--:R-:W-:Y:S01]  /*12c20*/  VIADD R9, R0, 0x12 ;  /* 0x0000001200097836 */ /* 0x008fe20000000000 */
[----:B------:R2:W-:Y:S01]  /*12c30*/  @P1 STG.E.U8 desc[UR40][R20.64], R27 ;  /* 0x0000001b14001986 */ /* 0x0005e2000c101128 */
[C---:B------:R-:W-:Y:S01]  /*12c40*/  VIADD R18, R17.reuse, UR6 ;  /* 0x0000000611127c36 */ /* 0x040fe20008000000 */
[----:B------:R-:W-:-:S02]  /*12c50*/  IADD3 R8, P6, R17, R3, RZ ;  /* 0x0000000311087210 */ /* 0x000fc40007fde0ff */
[----:B------:R3:W-:Y:S01]  /*12c60*/  @P5 STG.E.U8 desc[UR40][R22.64], R19 ;  /* 0x0000001316005986 */ /* 0x0007e2000c101128 */
[----:B------:R-:W-:Y:S02]  /*12c70*/  ISETP.LT.AND P5, PT, R9, UR7, !P0 ;  /* 0x0000000709007c0c */ /* 0x000fe4000c7a1270 */
[-C--:B------:R-:W-:Y:S01]  /*12c80*/  LEA.HI.X.SX32 R9, R17, R2.reuse, 0x1, P6 ;  /* 0x0000000211097211 */ /* 0x080fe200030f0eff */
[C---:B------:R-:W-:Y:S01]  /*12c90*/  VIADD R17, R18.reuse, UR6 ;  /* 0x0000000612117c36 */ /* 0x040fe20008000000 */
[-C--:B------:R-:W-:Y:S02]  /*12ca0*/  IADD3 R10, P6, R18, R3.reuse, RZ ;  /* 0x00000003120a7210 */ /* 0x080fe40007fde0ff */
[C---:B------:R-:W-:Y:S01]  /*12cb0*/  PRMT R25, R11.reuse, 0x7773, RZ ;  /* 0x000077730b197816 */ /* 0x040fe200000000ff */
[----:B--2---:R-:W-:Y:S01]  /*12cc0*/  VIADD R20, R0, 0x13 ;  /* 0x0000001300147836 */ /* 0x004fe20000000000 */
[----:B------:R-:W-:Y:S02]  /*12cd0*/  PRMT R27, R11, 0x7772, RZ ;  /* 0x000077720b1b7816 */ /* 0x000fe400000000ff */
[-C--:B------:R-:W-:Y:S01]  /*12ce0*/  LEA.HI.X.SX32 R11, R18, R2.reuse, 0x1, P6 ;  /* 0x00000002120b7211 */ /* 0x080fe200030f0eff */
[C---:B---3--:R-:W-:Y:S01]  /*12cf0*/  VIADD R22, R17.reuse, UR6 ;  /* 0x0000000611167c36 */ /* 0x048fe20008000000 */
[CC--:B------:R-:W-:Y:S01]  /*12d00*/  IADD3 R18, P6, R17.reuse, R3.reuse, RZ ;  /* 0x0000000311127210 */ /* 0x0c0fe20007fde0ff */
[----:B------:R2:W-:Y:S01]  /*12d10*/  @P4 STG.E.U8 desc[UR40][R8.64], R27 ;  /* 0x0000001b08004986 */ /* 0x0005e2000c101128 */
[----:B------:R-:W-:Y:S01]  /*12d20*/  ISETP.LT.AND P4, PT, R20, UR7, !P0 ;  /* 0x0000000714007c0c */ /* 0x000fe2000c781270 */
[----:B------:R-:W-:Y:S01]  /*12d30*/  VIADD R20, R0, 0x14 ;  /* 0x0000001400147836 */ /* 0x000fe20000000000 */
[----:B------:R-:W-:Y:S01]  /*12d40*/  ISETP.LT.AND P1, PT, R24, UR7, !P0 ;  /* 0x0000000718007c0c */ /* 0x000fe2000c721270 */
[----:B------:R3:W-:Y:S01]  /*12d50*/  @P3 STG.E.U8 desc[UR40][R10.64], R25 ;  /* 0x000000190a003986 */ /* 0x0007e2000c101128 */
[----:B------:R-:W-:Y:S01]  /*12d60*/  LEA.HI.X.SX32 R19, R17, R2, 0x1, P6 ;  /* 0x0000000211137211 */ /* 0x000fe200030f0eff */
[----:B------:R-:W-:Y:S01]  /*12d70*/  VIADD R23, R0, 0x15 ;  /* 0x0000001500177836 */ /* 0x000fe20000000000 */
[----:B------:R-:W-:Y:S01]  /*12d80*/  ISETP.LT.AND P3, PT, R20, UR7, !P0 ;  /* 0x0000000714007c0c */ /* 0x000fe2000c761270 */
[----:B------:R-:W-:Y:S01]  /*12d90*/  VIADD R24, R0, 0x17 ;  /* 0x0000001700187836 */ /* 0x000fe20000000000 */
[----:B------:R-:W-:-:S02]  /*12da0*/  IADD3 R20, P6, R22, R3, RZ ;  /* 0x0000000316147210 */ /* 0x000fc40007fde0ff */
[----:B0-----:R-:W-:Y:S01]  /*12db0*/  PRMT R17, R12, 0x7770, RZ ;  /* 0x000077700c117816 */ /* 0x001fe200000000ff */
[----:B--2---:R-:W-:Y:S01]  /*12dc0*/  VIADD R9, R0, 0x16 ;  /* 0x0000001600097836 */ /* 0x004fe20000000000 */
[C---:B------:R-:W-:Y:S01]  /*12dd0*/  LEA.HI.X.SX32 R21, R22.reuse, R2, 0x1, P6 ;  /* 0x0000000216157211 */ /* 0x040fe200030f0eff */
[----:B------:R-:W-:Y:S01]  /*12de0*/  VIADD R22, R22, UR6 ;  /* 0x0000000616167c36 */ /* 0x000fe20008000000 */
[----:B------:R-:W-:Y:S01]  /*12df0*/  PRMT R27, R12, 0x7771, RZ ;  /* 0x000077710c1b7816 */ /* 0x000fe200000000ff */
[----:B------:R0:W-:Y:S01]  /*12e00*/  @P2 STG.E.U8 desc[UR40][R18.64], R17 ;  /* 0x0000001112002986 */ /* 0x0001e2000c101128 */
[----:B------:R-:W-:Y:S01]  /*12e10*/  ISETP.LT.AND P2, PT, R23, UR7, !P0 ;  /* 0x0000000717007c0c */ /* 0x000fe2000c741270 */
[C---:B---3--:R-:W-:Y:S01]  /*12e20*/  VIADD R11, R22.reuse, UR6 ;  /* 0x00000006160b7c36 */ /* 0x048fe20008000000 */
[----:B------:R-:W-:Y:S01]  /*12e30*/  IADD3 R8, P6, R22, R3, RZ ;  /* 0x0000000316087210 */ /* 0x000fe20007fde0ff */
[----:B------:R2:W-:Y:S01]  /*12e40*/  @P1 STG.E.U8 desc[UR40][R20.64], R27 ;  /* 0x0000001b14001986 */ /* 0x0005e2000c101128 */
[----:B------:R-:W-:-:S02]  /*12e50*/  ISETP.LT.AND P1, PT, R9, UR7, !P0 ;  /* 0x0000000709007c0c */ /* 0x000fc4000c721270 */
[-C--:B------:R-:W-:Y:S02]  /*12e60*/  LEA.HI.X.SX32 R9, R22, R2.reuse, 0x1, P6 ;  /* 0x0000000216097211 */ /* 0x080fe400030f0eff */
[-C--:B------:R-:W-:Y:S02]  /*12e70*/  IADD3 R10, P6, R11, R3.reuse, RZ ;  /* 0x000000030b0a7210 */ /* 0x080fe40007fde0ff */
[----:B------:R-:W-:Y:S01]  /*12e80*/  PRMT R23, R13, 0x7770, RZ ;  /* 0x000077700d177816 */ /* 0x000fe200000000ff */
[----:B0-----:R-:W-:Y:S01]  /*12e90*/  VIADD R17, R11, UR6 ;  /* 0x000000060b117c36 */ /* 0x001fe20008000000 */
[----:B------:R-:W-:Y:S02]  /*12ea0*/  PRMT R25, R13, 0x7771, RZ ;  /* 0x000077710d197816 */ /* 0x000fe400000000ff */
[-C--:B------:R-:W-:Y:S01]  /*12eb0*/  LEA.HI.X.SX32 R11, R11, R2.reuse, 0x1, P6 ;  /* 0x000000020b0b7211 */ /* 0x080fe200030f0eff */
[----:B--2---:R-:W-:Y:S01]  /*12ec0*/  VIADD R20, R0, 0x18 ;  /* 0x0000001800147836 */ /* 0x004fe20000000000 */
[C---:B------:R-:W-:Y:S01]  /*12ed0*/  IADD3 R18, P6, R17.reuse, R3, RZ ;  /* 0x0000000311127210 */ /* 0x040fe20007fde0ff */
[C---:B------:R-:W-:Y:S01]  /*12ee0*/  VIADD R22, R17.reuse, UR6 ;  /* 0x0000000611167c36 */ /* 0x040fe20008000000 */
[----:B------:R0:W-:Y:S01]  /*12ef0*/  @P5 STG.E.U8 desc[UR40][R8.64], R23 ;  /* 0x0000001708005986 */ /* 0x0001e2000c101128 */
[----:B------:R-:W-:Y:S01]  /*12f00*/  ISETP.LT.AND P5, PT, R24, UR7, !P0 ;  /* 0x0000000718007c0c */ /* 0x000fe2000c7a1270 */
[----:B------:R-:W-:Y:S01]  /*12f10*/  VIADD R24, R0, 0x19 ;  /* 0x0000001900187836 */ /* 0x000fe20000000000 */
[----:B------:R-:W-:Y:S01]  /*12f20*/  LEA.HI.X.SX32 R19, R17, R2, 0x1, P6 ;  /* 0x0000000211137211 */ /* 0x000fe200030f0eff */
[----:B------:R2:W-:Y:S01]  /*12f30*/  @P4 STG.E.U8 desc[UR40][R10.64], R25 ;  /* 0x000000190a004986 */ /* 0x0005e2000c101128 */
[----:B------:R-:W-:-:S02]  /*12f40*/  ISETP.LT.AND P4, PT, R20, UR7, !P0 ;  /* 0x0000000714007c0c */ /* 0x000fc4000c781270 */
[-C--:B------:R-:W-:Y:S02]  /*12f50*/  IADD3 R20, P6, R22, R3.reuse, RZ ;  /* 0x0000000316147210 */ /* 0x080fe40007fde0ff */
[----:B------:R-:W-:Y:S02]  /*12f60*/  PRMT R17, R14, 0x7770, RZ ;  /* 0x000077700e117816 */ /* 0x000fe400000000ff */
[C---:B------:R-:W-:Y:S01]  /*12f70*/  LEA.HI.X.SX32 R21, R22.reuse, R2, 0x1, P6 ;  /* 0x0000000216157211 */ /* 0x040fe200030f0eff */
[----:B------:R-:W-:Y:S01]  /*12f80*/  VIADD R22, R22, UR6 ;  /* 0x0000000616167c36 */ /* 0x000fe20008000000 */
[----:B0-----:R-:W-:Y:S01]  /*12f90*/  PRMT R23, R14, 0x7771, RZ ;  /* 0x000077710e177816 */ /* 0x001fe200000000ff */
[----:B------:R-:W-:Y:S01]  /*12fa0*/  VIADD R9, R0, 0x1a ;  /* 0x0000001a00097836 */ /* 0x000fe20000000000 */
[----:B------:R0:W-:Y:S01]  /*12fb0*/  @P3 STG.E.U8 desc[UR40][R18.64], R17 ;  /* 0x0000001112003986 */ /* 0x0001e2000c101128 */
[C---:B--2---:R-:W-:Y:S01]  /*12fc0*/  VIADD R11, R22.reuse, UR6 ;  /* 0x00000006160b7c36 */ /* 0x044fe20008000000 */
[----:B------:R-:W-:-:S02]  /*12fd0*/  IADD3 R8, P6, R22, R3, RZ ;  /* 0x0000000316087210 */ /* 0x000fc40007fde0ff */
[----:B------:R2:W-:Y:S01]  /*12fe0*/  @P2 STG.E.U8 desc[UR40][R20.64], R23 ;  /* 0x0000001714002986 */ /* 0x0005e2000c101128 */
[----:B------:R-:W-:Y:S02]  /*12ff0*/  ISETP.LT.AND P2, PT, R9, UR7, !P0 ;  /* 0x0000000709007c0c */ /* 0x000fe4000c741270 */
        /* <DEDUP_REMOVED lines=19> */
[----:B------:R-:W-:Y:S01]  /*13130*/  PRMT R17, R12, 0x7773, RZ ;  /* 0x000077730c117816 */ /* 0x000fe200000000ff */
[----:B0-----:R-:W-:Y:S01]  /*13140*/  VIADD R9, R0, 0x1e ;  /* 0x0000001e00097836 */ /* 0x001fe20000000000 */
[----:B------:R-:W-:Y:S01]  /*13150*/  ISETP.LT.AND P1, PT, R24, UR7, !P0 ;  /* 0x0000000718007c0c */ /* 0x000fe2000c721270 */
[C---:B--2---:R-:W-:Y:S01]  /*13160*/  VIADD R11, R22.reuse, UR6 ;  /* 0x00000006160b7c36 */ /* 0x044fe20008000000 */
[----:B------:R-:W-:Y:S01]  /*13170*/  IADD3 R8, P6, R22, R3, RZ ;  /* 0x0000000316087210 */ /* 0x000fe20007fde0ff */
[----:B------:R0:W-:Y:S01]  /*13180*/  @P4 STG.E.U8 desc[UR40][R18.64], R23 ;  /* 0x0000001712004986 */ /* 0x0001e2000c101128 */
[C---:B------:R-:W-:Y:S01]  /*13190*/  VIADD R12, R0.reuse, 0x1f ;  /* 0x0000001f000c7836 */ /* 0x040fe20000000000 */
[----:B------:R-:W-:Y:S01]  /*131a0*/  PRMT R27, R13, 0x7773, RZ ;  /* 0x000077730d1b7816 */ /* 0x000fe200000000ff */
[----:B------:R-:W-:Y:S01]  /*131b0*/  VIADD R24, R0, 0x1d ;  /* 0x0000001d00187836 */ /* 0x000fe20000000000 */
[----:B------:R2:W-:Y:S01]  /*131c0*/  @P3 STG.E.U8 desc[UR40][R20.64], R17 ;  /* 0x0000001114003986 */ /* 0x0005e2000c101128 */
[----:B------:R-:W-:-:S02]  /*131d0*/  ISETP.LT.AND P3, PT, R9, UR7, !P0 ;  /* 0x0000000709007c0c */ /* 0x000fc4000c761270 */
[-C--:B------:R-:W-:Y:S02]  /*131e0*/  LEA.HI.X.SX32 R9, R22, R2.reuse, 0x1, P6 ;  /* 0x0000000216097211 */ /* 0x080fe400030f0eff */
[-C--:B------:R-:W-:Y:S02]  /*131f0*/  IADD3 R10, P6, R11, R3.reuse, RZ ;  /* 0x000000030b0a7210 */ /* 0x080fe40007fde0ff */
[----:B------:R-:W-:Y:S01]  /*13200*/  ISETP.LT.AND P4, PT, R24, UR7, !P0 ;  /* 0x0000000718007c0c */ /* 0x000fe2000c781270 */
[C---:B0-----:R-:W-:Y:S01]  /*13210*/  VIADD R18, R0.reuse, 0x20 ;  /* 0x0000002000127836 */ /* 0x041fe20000000000 */
[----:B------:R-:W-:Y:S01]  /*13220*/  PRMT R23, R13, 0x7772, RZ ;  /* 0x000077720d177816 */ /* 0x000fe200000000ff */
[C---:B------:R-:W-:Y:S01]  /*13230*/  VIADD R13, R11.reuse, UR6 ;  /* 0x000000060b0d7c36 */ /* 0x040fe20008000000 */
[----:B------:R-:W-:Y:S01]  /*13240*/  LEA.HI.X.SX32 R11, R11, R2, 0x1, P6 ;  /* 0x000000020b0b7211 */ /* 0x000fe200030f0eff */
[----:B--2---:R-:W-:Y:S01]  /*13250*/  VIADD R20, R0, 0x21 ;  /* 0x0000002100147836 */ /* 0x004fe20000000000 */
[----:B------:R-:W-:Y:S01]  /*13260*/  PRMT R25, R14, 0x7772, RZ ;  /* 0x000077720e197816 */ /* 0x000fe200000000ff */
[----:B------:R0:W-:Y:S01]  /*13270*/  @P2 STG.E.U8 desc[UR40][R8.64], R23 ;  /* 0x0000001708002986 */ /* 0x0001e2000c101128 */
[----:B------:R-:W-:Y:S01]  /*13280*/  ISETP.LT.AND P2, PT, R12, UR7, !P0 ;  /* 0x000000070c007c0c */ /* 0x000fe2000c741270 */
[C---:B------:R-:W-:Y:S01]  /*13290*/  VIADD R17, R13.reuse, UR6 ;  /* 0x000000060d117c36 */ /* 0x040fe20008000000 */
[----:B------:R-:W-:Y:S01]  /*132a0*/  IADD3 R12, P6, R13, R3, RZ ;  /* 0x000000030d0c7210 */ /* 0x000fe20007fde0ff */
[----:B------:R2:W-:Y:S01]  /*132b0*/  @P1 STG.E.U8 desc[UR40][R10.64], R27 ;  /* 0x0000001b0a001986 */ /* 0x0005e2000c101128 */
[----:B------:R-:W-:-:S02]  /*132c0*/  ISETP.LT.AND P1, PT, R18, UR7, !P0 ;  /* 0x0000000712007c0c */ /* 0x000fc4000c721270 */
[-C--:B------:R-:W-:Y:S02]  /*132d0*/  LEA.HI.X.SX32 R13, R13, R2.reuse, 0x1, P6 ;  /* 0x000000020d0d7211 */ /* 0x080fe400030f0eff */
[-C--:B------:R-:W-:Y:S02]  /*132e0*/  IADD3 R18, P6, R17, R3.reuse, RZ ;  /* 0x0000000311127210 */ /* 0x080fe40007fde0ff */
[----:B------:R-:W-:Y:S01]  /*132f0*/  PRMT R21, R15, 0x7773, RZ ;  /* 0x000077730f157816 */ /* 0x000fe200000000ff */
[----:B0-----:R-:W-:Y:S01]  /*13300*/  VIADD R9, R0, 0x22 ;  /* 0x0000002200097836 */ /* 0x001fe20000000000 */
[CC--:B------:R-:W-:Y:S01]  /*13310*/  LEA.HI.X.SX32 R19, R17.reuse, R2.reuse, 0x1, P6 ;  /* 0x0000000211137211 */ /* 0x0c0fe200030f0eff */
[----:B------:R-:W-:Y:S01]  /*13320*/  VIADD R17, R17, UR6 ;  /* 0x0000000611117c36 */ /* 0x000fe20008000000 */
[----:B------:R-:W-:Y:S01]  /*13330*/  PRMT R23, R14, 0x7773, RZ ;  /* 0x000077730e177816 */ /* 0x000fe200000000ff */
[----:B------:R0:W-:Y:S01]  /*13340*/  @P5 STG.E.U8 desc[UR40][R12.64], R25 ;  /* 0x000000190c005986 */ /* 0x0001e2000c101128 */
[----:B------:R-:W-:Y:S01]  /*13350*/  PRMT R15, R15, 0x7772, RZ ;  /* 0x000077720f0f7816 */ /* 0x000fe200000000ff */
[C---:B--2---:R-:W-:Y:S01]  /*13360*/  VIADD R11, R17.reuse, UR6 ;  /* 0x00000006110b7c36 */ /* 0x044fe20008000000 */
[----:B------:R-:W-:Y:S01]  /*13370*/  IADD3 R8, P6, R17, R3, RZ ;  /* 0x0000000311087210 */ /* 0x000fe20007fde0ff */
[----:B------:R2:W-:Y:S01]  /*13380*/  @P4 STG.E.U8 desc[UR40][R18.64], R23 ;  /* 0x0000001712004986 */ /* 0x0005e2000c101128 */
[----:B------:R-:W-:Y:S01]  /*13390*/  ISETP.LT.AND P4, PT, R9, UR7, !P0 ;  /* 0x0000000709007c0c */ /* 0x000fe2000c781270 */
[----:B------:R-:W-:Y:S01]  /*133a0*/  VIADD R14, R11, UR6 ;  /* 0x000000060b0e7c36 */ /* 0x000fe20008000000 */
[----:B------:R-:W-:-:S02]  /*133b0*/  LEA.HI.X.SX32 R9, R17, R2, 0x1, P6 ;  /* 0x0000000211097211 */ /* 0x000fc400030f0eff */
[CC--:B------:R-:W-:Y:S02]  /*133c0*/  IADD3 R10, P6, R11.reuse, R3.reuse, RZ ;  /* 0x000000030b0a7210 */ /* 0x0c0fe40007fde0ff */
[----:B------:R-:W-:Y:S01]  /*133d0*/  ISETP.LT.AND P5, PT, R20, UR7, !P0 ;  /* 0x0000000714007c0c */ /* 0x000fe2000c7a1270 */
[C---:B0-----:R-:W-:Y:S01]  /*133e0*/  VIADD R12, R0.reuse, 0x23 ;  /* 0x00000023000c7836 */ /* 0x041fe20000000000 */
[----:B------:R0:W-:Y:S01]  /*133f0*/  @P3 STG.E.U8 desc[UR40][R8.64], R15 ;  /* 0x0000000f08003986 */ /* 0x0001e2000c101128 */
[----:B------:R-:W-:Y:S01]  /*13400*/  LEA.HI.X.SX32 R11, R11, R2, 0x1, P6 ;  /* 0x000000020b0b7211 */ /* 0x000fe200030f0eff */
[----:B------:R-:W-:Y:S01]  /*13410*/  VIADD R20, R0, 0x2f ;  /* 0x0000002f00147836 */ /* 0x000fe20000000000 */
[----:B-1----:R-:W-:Y:S01]  /*13420*/  PRMT R17, R4, 0x7770, RZ ;  /* 0x0000777004117816 */ /* 0x002fe200000000ff */
[----:B--2---:R-:W-:Y:S01]  /*13430*/  VIADD R18, R0, 0x24 ;  /* 0x0000002400127836 */ /* 0x004fe20000000000 */
[----:B------:R-:W-:Y:S01]  /*13440*/  ISETP.LT.AND P3, PT, R12, UR7, !P0 ;  /* 0x000000070c007c0c */ /* 0x000fe2000c761270 */
[----:B------:R1:W-:Y:S01]  /*13450*/  @P2 STG.E.U8 desc[UR40][R10.64], R21 ;  /* 0x000000150a002986 */ /* 0x0003e2000c101128 */
[----:B------:R-:W-:-:S02]  /*13460*/  IADD3 R12, P6, R14, R3, RZ ;  /* 0x000000030e0c7210 */ /* 0x000fc40007fde0ff */
[C---:B------:R-:W-:Y:S02]  /*13470*/  PRMT R23, R5.reuse, 0x7770, RZ ;  /* 0x0000777005177816 */ /* 0x040fe400000000ff */
[C---:B------:R-:W-:Y:S01]  /*13480*/  LEA.HI.X.SX32 R13, R14.reuse, R2, 0x1, P6 ;  /* 0x000000020e0d7211 */ /* 0x040fe200030f0eff */
[----:B------:R-:W-:Y:S01]  /*13490*/  VIADD R14, R14, UR6 ;  /* 0x000000060e0e7c36 */ /* 0x000fe20008000000 */
[----:B------:R-:W-:Y:S01]  /*134a0*/  ISETP.LT.AND P2, PT, R18, UR7, !P0 ;  /* 0x0000000712007c0c */ /* 0x000fe2000c741270 */
[----:B------:R-:W-:Y:S01]  /*134b0*/  VIADD R18, R0, 0x25 ;  /* 0x0000002500127836 */ /* 0x000fe20000000000 */
[----:B------:R-:W-:Y:S01]  /*134c0*/  PRMT R19, R5, 0x7771, RZ ;  /* 0x0000777105137816 */ /* 0x000fe200000000ff */
[C---:B0-----:R-:W-:Y:S01]  /*134d0*/  VIADD R15, R14.reuse, UR6 ;  /* 0x000000060e0f7c36 */ /* 0x041fe20008000000 */
[----:B------:R-:W-:Y:S01]  /*134e0*/  IADD3 R8, P6, R14, R3, RZ ;  /* 0x000000030e087210 */ /* 0x000fe20007fde0ff */
[----:B------:R0:W-:Y:S01]  /*134f0*/  @P1 STG.E.U8 desc[UR40][R12.64], R17 ;  /* 0x000000110c001986 */ /* 0x0001e2000c101128 */
[----:B-1----:R-:W-:-:S02]  /*13500*/  PRMT R21, R4, 0x7771, RZ ;  /* 0x0000777104157816 */ /* 0x002fc400000000ff */
[-C--:B------:R-:W-:Y:S01]  /*13510*/  LEA.HI.X.SX32 R9, R14, R2.reuse, 0x1, P6 ;  /* 0x000000020e097211 */ /* 0x080fe200030f0eff */
[C---:B------:R-:W-:Y:S01]  /*13520*/  VIADD R14, R15.reuse, UR6 ;  /* 0x000000060f0e7c36 */ /* 0x040fe20008000000 */
[CC--:B------:R-:W-:Y:S02]  /*13530*/  IADD3 R10, P6, R15.reuse, R3.reuse, RZ ;  /* 0x000000030f0a7210 */ /* 0x0c0fe40007fde0ff */
[----:B------:R-:W-:Y:S01]  /*13540*/  ISETP.LT.AND P1, PT, R18, UR7, !P0 ;  /* 0x0000000712007c0c */ /* 0x000fe2000c721270 */
[----:B------:R1:W-:Y:S01]  /*13550*/  @P5 STG.E.U8 desc[UR40][R8.64], R21 ;  /* 0x0000001508005986 */ /* 0x0003e2000c101128 */
[-C--:B------:R-:W-:Y:S01]  /*13560*/  LEA.HI.X.SX32 R11, R15, R2.reuse, 0x1, P6 ;  /* 0x000000020f0b7211 */ /* 0x080fe200030f0eff */
[----:B------:R-:W-:Y:S01]  /*13570*/  VIADD R15, R0, 0x27 ;  /* 0x00000027000f7836 */ /* 0x000fe20000000000 */
[----:B------:R-:W-:Y:S01]  /*13580*/  PRMT R25, R4, 0x7773, RZ ;  /* 0x0000777304197816 */ /* 0x000fe200000000ff */
[C---:B0-----:R-:W-:Y:S01]  /*13590*/  VIADD R17, R14.reuse, UR6 ;  /* 0x000000060e117c36 */ /* 0x041fe20008000000 */
[----:B------:R-:W-:Y:S01]  /*135a0*/  IADD3 R12, P6, R14, R3, RZ ;  /* 0x000000030e0c7210 */ /* 0x000fe20007fde0ff */
[----:B------:R0:W-:Y:S01]  /*135b0*/  @P4 STG.E.U8 desc[UR40][R10.64], R23 ;  /* 0x000000170a004986 */ /* 0x0001e2000c101128 */
[----:B------:R-:W-:Y:S01]  /*135c0*/  ISETP.LT.AND P4, PT, R15, UR7, !P0 ;  /* 0x000000070f007c0c */ /* 0x000fe2000c781270 */
[----:B------:R-:W-:Y:S01]  /*135d0*/  VIADD R18, R0, 0x26 ;  /* 0x0000002600127836 */ /* 0x000fe20000000000 */
[----:B------:R-:W-:-:S02]  /*135e0*/  LEA.HI.X.SX32 R13, R14, R2, 0x1, P6 ;  /* 0x000000020e0d7211 */ /* 0x000fc400030f0eff */
[CC--:B------:R-:W-:Y:S01]  /*135f0*/  IADD3 R14, P6, R17.reuse, R3.reuse, RZ ;  /* 0x00000003110e7210 */ /* 0x0c0fe20007fde0ff */
[----:B-1----:R-:W-:Y:S01]  /*13600*/  VIADD R9, R0, 0x29 ;  /* 0x0000002900097836 */ /* 0x002fe20000000000 */
[----:B------:R-:W-:Y:S01]  /*13610*/  PRMT R21, R6, 0x7770, RZ ;  /* 0x0000777006157816 */ /* 0x000fe200000000ff */
[----:B------:R1:W-:Y:S01]  /*13620*/  @P3 STG.E.U8 desc[UR40][R12.64], R19 ;  /* 0x000000130c003986 */ /* 0x0003e2000c101128 */
[C---:B------:R-:W-:Y:S01]  /*13630*/  LEA.HI.X.SX32 R15, R17.reuse, R2, 0x1, P6 ;  /* 0x00000002110f7211 */ /* 0x040fe200030f0eff */
[----:B------:R-:W-:Y:S01]  /*13640*/  VIADD R17, R17, UR6 ;  /* 0x0000000611117c36 */ /* 0x000fe20008000000 */
[----:B------:R-:W-:Y:S01]  /*13650*/  ISETP.LT.AND P5, PT, R18, UR7, !P0 ;  /* 0x0000000712007c0c */ /* 0x000fe2000c7a1270 */
[----:B------:R-:W-:Y:S01]  /*13660*/  VIADD R18, R0, 0x28 ;  /* 0x0000002800127836 */ /* 0x000fe20000000000 */
[----:B0-----:R-:W-:Y:S01]  /*13670*/  PRMT R23, R6, 0x7771, RZ ;  /* 0x0000777106177816 */ /* 0x001fe200000000ff */
[C---:B------:R-:W-:Y:S01]  /*13680*/  VIADD R11, R17.reuse, UR6 ;  /* 0x00000006110b7c36 */ /* 0x040fe20008000000 */
[----:B------:R-:W-:Y:S01]  /*13690*/  IADD3 R8, P6, R17, R3, RZ ;  /* 0x0000000311087210 */ /* 0x000fe20007fde0ff */
[----:B------:R0:W-:Y:S01]  /*136a0*/  @P2 STG.E.U8 desc[UR40][R14.64], R21 ;  /* 0x000000150e002986 */ /* 0x0001e2000c101128 */
[----:B------:R-:W-:-:S02]  /*136b0*/  ISETP.LT.AND P2, PT, R9, UR7, !P0 ;  /* 0x0000000709007c0c */ /* 0x000fc4000c741270 */
[-C--:B------:R-:W-:Y:S01]  /*136c0*/  LEA.HI.X.SX32 R9, R17, R2.reuse, 0x1, P6 ;  /* 0x0000000211097211 */ /* 0x080fe200030f0eff */
[C---:B-1----:R-:W-:Y:S01]  /*136d0*/  VIADD R13, R11.reuse, UR6 ;  /* 0x000000060b0d7c36 */ /* 0x042fe20008000000 */
[-C--:B------:R-:W-:Y:S02]  /*136e0*/  IADD3 R10, P6, R11, R3.reuse, RZ ;  /* 0x000000030b0a7210 */ /* 0x080fe40007fde0ff */
[----:B------:R-:W-:Y:S01]  /*136f0*/  PRMT R19, R7, 0x7770, RZ ;  /* 0x0000777007137816 */ /* 0x000fe200000000ff */
[----:B------:R-:W-:Y:S01]  /*13700*/  VIADD R17, R13, UR6 ;  /* 0x000000060d117c36 */ /* 0x000fe20008000000 */
[-C--:B------:R-:W-:Y:S01]  /*13710*/  LEA.HI.X.SX32 R11, R11, R2.reuse, 0x1, P6 ;  /* 0x000000020b0b7211 */ /* 0x080fe200030f0eff */
[----:B------:R1:W-:Y:S01]  /*13720*/  @P1 STG.E.U8 desc[UR40][R8.64], R23 ;  /* 0x0000001708001986 */ /* 0x0003e2000c101128 */
[C---:B------:R-:W-:Y:S01]  /*13730*/  IADD3 R12, P6, R13.reuse, R3, RZ ;  /* 0x000000030d0c7210 */ /* 0x040fe20007fde0ff */
[----:B0-----:R-:W-:Y:S01]  /*13740*/  VIADD R14, R0, 0x2b ;  /* 0x0000002b000e7836 */ /* 0x001fe20000000000 */
[----:B------:R-:W-:Y:S01]  /*13750*/  ISETP.LT.AND P3, PT, R18, UR7, !P0 ;  /* 0x0000000712007c0c */ /* 0x000fe2000c761270 */
[----:B------:R-:W-:Y:S01]  /*13760*/  VIADD R18, R0, 0x2a ;  /* 0x0000002a00127836 */ /* 0x000fe20000000000 */
[----:B------:R0:W-:Y:S01]  /*13770*/  @P5 STG.E.U8 desc[UR40][R10.64], R19 ;  /* 0x000000130a005986 */ /* 0x0001e2000c101128 */
[----:B------:R-:W-:-:S02]  /*13780*/  LEA.HI.X.SX32 R13, R13, R2, 0x1, P6 ;  /* 0x000000020d0d7211 */ /* 0x000fc400030f0eff */
[----:B------:R-:W-:Y:S02]  /*13790*/  ISETP.LT.AND P5, PT, R14, UR7, !P0 ;  /* 0x000000070e007c0c */ /* 0x000fe4000c7a1270 */
[-C--:B------:R-:W-:Y:S02]  /*137a0*/  IADD3 R14, P6, R17, R3.reuse, RZ ;  /* 0x00000003110e7210 */ /* 0x080fe40007fde0ff */
[----:B------:R-:W-:Y:S01]  /*137b0*/  ISETP.LT.AND P1, PT, R18, UR7, !P0 ;  /* 0x0000000712007c0c */ /* 0x000fe2000c721270 */
[----:B------:R-:W-:Y:S01]  /*137c0*/  VIADD R18, R0, 0x2c ;  /* 0x0000002c00127836 */ /* 0x000fe20000000000 */
[----:B------:R-:W-:Y:S02]  /*137d0*/  PRMT R21, R7, 0x7771, RZ ;  /* 0x0000777107157816 */ /* 0x000fe400000000ff */
[C---:B------:R-:W-:Y:S01]  /*137e0*/  LEA.HI.X.SX32 R15, R17.reuse, R2, 0x1, P6 ;  /* 0x00000002110f7211 */ /* 0x040fe200030f0eff */
[----:B------:R-:W-:Y:S01]  /*137f0*/  VIADD R17, R17, UR6 ;  /* 0x0000000611117c36 */ /* 0x000fe20008000000 */
[----:B-1----:R-:W-:Y:S01]  /*13800*/  PRMT R9, R4, 0x7772, RZ ;  /* 0x0000777204097816 */ /* 0x002fe200000000ff */
[----:B------:R1:W-:Y:S01]  /*13810*/  @P4 STG.E.U8 desc[UR40][R12.64], R21 ;  /* 0x000000150c004986 */ /* 0x0003e2000c101128 */
[----:B------:R-:W-:Y:S01]  /*13820*/  ISETP.LT.AND P4, PT, R18, UR7, !P0 ;  /* 0x0000000712007c0c */ /* 0x000fe2000c781270 */
[----:B0-----:R-:W-:Y:S01]  /*13830*/  VIADD R10, R0, 0x2d ;  /* 0x0000002d000a7836 */ /* 0x001fe20000000000 */
[C---:B------:R-:W-:Y:S01]  /*13840*/  IADD3 R18, P6, R17.reuse, R3, RZ ;  /* 0x0000000311127210 */ /* 0x040fe20007fde0ff */
[----:B------:R-:W-:Y:S01]  /*13850*/  VIADD R8, R17, UR6 ;  /* 0x0000000611087c36 */ /* 0x000fe20008000000 */
[----:B------:R0:W-:Y:S01]  /*13860*/  @P3 STG.E.U8 desc[UR40][R14.64], R9 ;  /* 0x000000090e003986 */ /* 0x0001e2000c101128 */
[----:B------:R-:W-:-:S02]  /*13870*/  PRMT R23, R5, 0x7773, RZ ;  /* 0x0000777305177816 */ /* 0x000fc400000000ff */
[-C--:B------:R-:W-:Y:S01]  /*13880*/  LEA.HI.X.SX32 R19, R17, R2.reuse, 0x1, P6 ;  /* 0x0000000211137211 */ /* 0x080fe200030f0eff */
[----:B------:R-:W-:Y:S01]  /*13890*/  VIADD R4, R8, UR6 ;  /* 0x0000000608047c36 */ /* 0x000fe20008000000 */
[----:B------:R-:W-:Y:S01]  /*138a0*/  ISETP.LT.AND P3, PT, R10, UR7, !P0 ;  /* 0x000000070a007c0c */ /* 0x000fe2000c761270 */
[----:B------:R-:W-:Y:S01]  /*138b0*/  VIADD R10, R0, 0x2e ;  /* 0x0000002e000a7836 */ /* 0x000fe20000000000 */
[-C--:B-1----:R-:W-:Y:S01]  /*138c0*/  IADD3 R12, P6, R8, R3.reuse, RZ ;  /* 0x00000003080c7210 */ /* 0x082fe20007fde0ff */
[----:B------:R1:W-:Y:S01]  /*138d0*/  @P2 STG.E.U8 desc[UR40][R18.64], R25 ;  /* 0x0000001912002986 */ /* 0x0003e2000c101128 */
[----:B------:R-:W-:Y:S01]  /*138e0*/  VIADD R17, R4, UR6 ;  /* 0x0000000604117c36 */ /* 0x000fe20008000000 */
[----:B------:R-:W-:Y:S02]  /*138f0*/  PRMT R21, R5, 0x7772, RZ ;  /* 0x0000777205157816 */ /* 0x000fe400000000ff */
[----:B------:R-:W-:Y:S02]  /*13900*/  LEA.HI.X.SX32 R13, R8, R2, 0x1, P6 ;  /* 0x00000002080d7211 */ /* 0x000fe400030f0eff */
[----:B0-----:R-:W-:-:S02]  /*13910*/  IADD3 R14, P6, R4, R3, RZ ;  /* 0x00000003040e7210 */ /* 0x001fc40007fde0ff */
[----:B------:R-:W-:Y:S01]  /*13920*/  ISETP.LT.AND P2, PT, R10, UR7, !P0 ;  /* 0x000000070a007c0c */ /* 0x000fe2000c741270 */
[----:B------:R-:W-:Y:S01]  /*13930*/  @P1 STG.E.U8 desc[UR40][R12.64], R21 ;  /* 0x000000150c001986 */ /* 0x000fe2000c101128 */
[-C--:B------:R-:W-:Y:S02]  /*13940*/  LEA.HI.X.SX32 R15, R4, R2.reuse, 0x1, P6 ;  /* 0x00000002040f7211 */ /* 0x080fe400030f0eff */
[CC--:B------:R-:W-:Y:S01]  /*13950*/  IADD3 R4, P6, R17.reuse, R3.reuse, RZ ;  /* 0x0000000311047210 */ /* 0x0c0fe20007fde0ff */
[----:B------:R0:W2:Y:S01]  /*13960*/  LDS.128 R8, [R16] ;  /* 0x0000000010087984 */ /* 0x0000a20000000c00 */
[C---:B-1----:R-:W-:Y:S01]  /*13970*/  VIADD R18, R17.reuse, UR6 ;  /* 0x0000000611127c36 */ /* 0x042fe20008000000 */
[----:B------:R-:W-:Y:S02]  /*13980*/  PRMT R19, R6, 0x7772, RZ ;  /* 0x0000777206137816 */ /* 0x000fe400000000ff */
[-C--:B------:R-:W-:Y:S01]  /*13990*/  LEA.HI.X.SX32 R5, R17, R2.reuse, 0x1, P6 ;  /* 0x0000000211057211 */ /* 0x080fe200030f0eff */
[----:B------:R1:W-:Y:S01]  /*139a0*/  @P5 STG.E.U8 desc[UR40][R14.64], R23 ;  /* 0x000000170e005986 */ /* 0x0003e2000c101128 */
[----:B------:R-:W-:Y:S01]  /*139b0*/  VIADD R17, R0, 0x31 ;  /* 0x0000003100117836 */ /* 0x000fe20000000000 */
[----:B------:R-:W-:Y:S01]  /*139c0*/  ISETP.LT.AND P1, PT, R20, UR7, !P0 ;  /* 0x0000000714007c0c */ /* 0x000fe2000c721270 */
[----:B0-----:R-:W-:Y:S01]  /*139d0*/  VIADD R16, R0, 0x33 ;  /* 0x0000003300107836 */ /* 0x001fe20000000000 */
[----:B------:R-:W-:Y:S01]  /*139e0*/  IADD3 R12, P6, R18, R3, RZ ;  /* 0x00000003120c7210 */ /* 0x000fe20007fde0ff */
[----:B------:R0:W-:Y:S01]  /*139f0*/  @P4 STG.E.U8 desc[UR40][R4.64], R19 ;  /* 0x0000001304004986 */ /* 0x0001e2000c101128 */
[----:B------:R-:W-:Y:S01]  /*13a00*/  PRMT R21, R6, 0x7773, RZ ;  /* 0x0000777306157816 */ /* 0x000fe200000000ff */
[----:B------:R-:W-:Y:S01]  /*13a10*/  VIADD R20, R0, 0x30 ;  /* 0x0000003000147836 */ /* 0x000fe20000000000 */
[C---:B------:R-:W-:Y:S01]  /*13a20*/  LEA.HI.X.SX32 R13, R18.reuse, R2, 0x1, P6 ;  /* 0x00000002120d7211 */ /* 0x040fe200030f0eff */
[----:B------:R-:W-:Y:S01]  /*13a30*/  VIADD R18, R18, UR6 ;  /* 0x0000000612127c36 */ /* 0x000fe20008000000 */
[----:B------:R-:W-:Y:S01]  /*13a40*/  ISETP.LT.AND P4, PT, R17, UR7, !P0 ;  /* 0x0000000711007c0c */ /* 0x000fe2000c781270 */
[----:B-1----:R-:W-:-:S02]  /*13a50*/  VIADD R15, R0, 0x32 ;  /* 0x00000032000f7836 */ /* 0x002fc40000000000 */
[----:B------:R1:W-:Y:S01]  /*13a60*/  @P3 STG.E.U8 desc[UR40][R12.64], R21 ;  /* 0x000000150c003986 */ /* 0x0003e2000c101128 */
[CC--:B------:R-:W-:Y:S01]  /*13a70*/  IADD3 R14, P6, R18.reuse, R3.reuse, RZ ;  /* 0x00000003120e7210 */ /* 0x0c0fe20007fde0ff */
[C---:B------:R-:W-:Y:S01]  /*13a80*/  VIADD R6, R18.reuse, UR6 ;  /* 0x0000000612067c36 */ /* 0x040fe20008000000 */
[----:B------:R-:W-:Y:S02]  /*13a90*/  PRMT R17, R7, 0x7773, RZ ;  /* 0x0000777307117816 */ /* 0x000fe400000000ff */
[----:B------:R-:W-:Y:S02]  /*13aa0*/  ISETP.LT.AND P3, PT, R15, UR7, !P0 ;  /* 0x000000070f007c0c */ /* 0x000fe4000c761270 */
[-C--:B------:R-:W-:Y:S01]  /*13ab0*/  LEA.HI.X.SX32 R15, R18, R2.reuse, 0x1, P6 ;  /* 0x00000002120f7211 */ /* 0x080fe200030f0eff */
[----:B------:R-:W-:Y:S01]  /*13ac0*/  VIADD R18, R0, 0x35 ;  /* 0x0000003500127836 */ /* 0x000fe20000000000 */
[----:B0-----:R-:W-:Y:S01]  /*13ad0*/  PRMT R19, R7, 0x7772, RZ ;  /* 0x0000777207137816 */ /* 0x001fe200000000ff */
[C---:B------:R-:W-:Y:S01]  /*13ae0*/  VIADD R7, R6.reuse, UR6 ;  /* 0x0000000606077c36 */ /* 0x040fe20008000000 */
[-C--:B------:R-:W-:Y:S01]  /*13af0*/  IADD3 R4, P6, R6, R3.reuse, RZ ;  /* 0x0000000306047210 */ /* 0x080fe20007fde0ff */
[----:B-1----:R-:W-:Y:S01]  /*13b00*/  VIADD R12, R0, 0x34 ;  /* 0x00000034000c7836 */ /* 0x002fe20000000000 */
[----:B------:R-:W-:Y:S01]  /*13b10*/  ISETP.LT.AND P5, PT, R20, UR7, !P0 ;  /* 0x0000000714007c0c */ /* 0x000fe2000c7a1270 */
[----:B------:R-:W-:Y:S01]  /*13b20*/  @P2 STG.E.U8 desc[UR40][R14.64], R19 ;  /* 0x000000130e002986 */ /* 0x000fe2000c101128 */
[----:B------:R-:W-:Y:S01]  /*13b30*/  LEA.HI.X.SX32 R5, R6, R2, 0x1, P6 ;  /* 0x0000000206057211 */ /* 0x000fe200030f0eff */
[----:B------:R-:W-:Y:S01]  /*13b40*/  VIADD R20, R0, 0x3e ;  /* 0x0000003e00147836 */ /* 0x000fe20000000000 */
[----:B------:R-:W-:Y:S01]  /*13b50*/  ISETP.LT.AND P2, PT, R16, UR7, !P0 ;  /* 0x0000000710007c0c */ /* 0x000fe2000c741270 */
[C---:B------:R-:W-:Y:S01]  /*13b60*/  VIADD R16, R7.reuse, UR6 ;  /* 0x0000000607107c36 */ /* 0x040fe20008000000 */
[----:B------:R-:W-:Y:S01]  /*13b70*/  IADD3 R6, P6, R7, R3, RZ ;  /* 0x0000000307067210 */ /* 0x000fe20007fde0ff */
[----:B------:R0:W-:Y:S01]  /*13b80*/  @P1 STG.E.U8 desc[UR40][R4.64], R17 ;  /* 0x0000001104001986 */ /* 0x0001e2000c101128 */
[----:B------:R-:W-:-:S02]  /*13b90*/  ISETP.LT.AND P1, PT, R12, UR7, !P0 ;  /* 0x000000070c007c0c */ /* 0x000fc4000c721270 */
[-C--:B------:R-:W-:Y:S02]  /*13ba0*/  LEA.HI.X.SX32 R7, R7, R2.reuse, 0x1, P6 ;  /* 0x0000000207077211 */ /* 0x080fe400030f0eff */
[-C--:B------:R-:W-:Y:S02]  /*13bb0*/  IADD3 R12, P6, R16, R3.reuse, RZ ;  /* 0x00000003100c7210 */ /* 0x080fe40007fde0ff */
[----:B--2---:R-:W-:Y:S02]  /*13bc0*/  PRMT R21, R8, 0x7770, RZ ;  /* 0x0000777008157816 */ /* 0x004fe400000000ff */
[CC--:B------:R-:W-:Y:S01]  /*13bd0*/  LEA.HI.X.SX32 R13, R16.reuse, R2.reuse, 0x1, P6 ;  /* 0x00000002100d7211 */ /* 0x0c0fe200030f0eff */
[----:B------:R-:W-:Y:S01]  /*13be0*/  VIADD R16, R16, UR6 ;  /* 0x0000000610107c36 */ /* 0x000fe20008000000 */
[----:B------:R-:W-:Y:S01]  /*13bf0*/  PRMT R23, R8, 0x7771, RZ ;  /* 0x0000777108177816 */ /* 0x000fe200000000ff */
[----:B0-----:R-:W-:Y:S01]  /*13c00*/  VIADD R5, R0, 0x36 ;  /* 0x0000003600057836 */ /* 0x001fe20000000000 */
[----:B------:R0:W-:Y:S01]  /*13c10*/  @P5 STG.E.U8 desc[UR40][R6.64], R21 ;  /* 0x0000001506005986 */ /* 0x0001e2000c101128 */
[C---:B------:R-:W-:Y:S01]  /*13c20*/  VIADD R14, R16.reuse, UR6 ;  /* 0x00000006100e7c36 */ /* 0x040fe20008000000 */
[----:B------:R-:W-:Y:S01]  /*13c30*/  IADD3 R4, P6, R16, R3, RZ ;  /* 0x0000000310047210 */ /* 0x000fe20007fde0ff */
[----:B------:R-:W-:Y:S01]  /*13c40*/  VIADD R17, R0, 0x37 ;  /* 0x0000003700117836 */ /* 0x000fe20000000000 */
[----:B------:R1:W-:Y:S01]  /*13c50*/  @P4 STG.E.U8 desc[UR40][R12.64], R23 ;  /* 0x000000170c004986 */ /* 0x0003e2000c101128 */
[----:B------:R-:W-:Y:S01]  /*13c60*/  ISETP.LT.AND P4, PT, R5, UR7, !P0 ;  /* 0x0000000705007c0c */ /* 0x000fe2000c781270 */
[----:B------:R-:W-:Y:S01]  /*13c70*/  VIADD R15, R14, UR6 ;  /* 0x000000060e0f7c36 */ /* 0x000fe20008000000 */
[----:B------:R-:W-:-:S02]  /*13c80*/  LEA.HI.X.SX32 R5, R16, R2, 0x1, P6 ;  /* 0x0000000210057211 */ /* 0x000fc400030f0eff */
[----:B------:R-:W-:Y:S01]  /*13c90*/  PRMT R19, R9, 0x7770, RZ ;  /* 0x0000777009137816 */ /* 0x000fe200000000ff */
[----:B------:R-:W-:Y:S01]  /*13ca0*/  VIADD R16, R15, UR6 ;  /* 0x000000060f107c36 */ /* 0x000fe20008000000 */
[----:B------:R-:W-:Y:S01]  /*13cb0*/  ISETP.LT.AND P5, PT, R18, UR7, !P0 ;  /* 0x0000000712007c0c */ /* 0x000fe2000c7a1270 */
[----:B------:R-:W-:Y:S01]  /*13cc0*/  VIADD R18, R0, 0x39 ;  /* 0x0000003900127836 */ /* 0x000fe20000000000 */
[CC--:B0-----:R-:W-:Y:S01]  /*13cd0*/  IADD3 R6, P6, R14.reuse, R3.reuse, RZ ;  /* 0x000000030e067210 */ /* 0x0c1fe20007fde0ff */
[----:B------:R0:W-:Y:S01]  /*13ce0*/  @P3 STG.E.U8 desc[UR40][R4.64], R19 ;  /* 0x0000001304003986 */ /* 0x0001e2000c101128 */
[----:B------:R-:W-:Y:S02]  /*13cf0*/  PRMT R21, R9, 0x7771, RZ ;  /* 0x0000777109157816 */ /* 0x000fe400000000ff */
[----:B------:R-:W-:Y:S01]  /*13d00*/  LEA.HI.X.SX32 R7, R14, R2, 0x1, P6 ;  /* 0x000000020e077211 */ /* 0x000fe200030f0eff */
[----:B------:R-:W-:Y:S01]  /*13d10*/  VIADD R14, R0, 0x38 ;  /* 0x00000038000e7836 */ /* 0x000fe20000000000 */
[----:B-1----:R-:W-:-:S02]  /*13d20*/  IADD3 R12, P6, R15, R3, RZ ;  /* 0x000000030f0c7210 */ /* 0x002fc40007fde0ff */
[----:B------:R-:W-:Y:S01]  /*13d30*/  ISETP.LT.AND P3, PT, R17, UR7, !P0 ;  /* 0x0000000711007c0c */ /* 0x000fe2000c761270 */
[----:B------:R1:W-:Y:S01]  /*13d40*/  @P2 STG.E.U8 desc[UR40][R6.64], R21 ;  /* 0x0000001506002986 */ /* 0x0003e2000c101128 */
[-C--:B------:R-:W-:Y:S02]  /*13d50*/  LEA.HI.X.SX32 R13, R15, R2.reuse, 0x1, P6 ;  /* 0x000000020f0d7211 */ /* 0x080fe400030f0eff */
[----:B------:R-:W-:Y:S01]  /*13d60*/  ISETP.LT.AND P2, PT, R14, UR7, !P0 ;  /* 0x000000070e007c0c */ /* 0x000fe2000c741270 */
[----:B0-----:R-:W-:Y:S01]  /*13d70*/  VIADD R5, R0, 0x3a ;  /* 0x0000003a00057836 */ /* 0x001fe20000000000 */
[-C--:B------:R-:W-:Y:S02]  /*13d80*/  IADD3 R14, P6, R16, R3.reuse, RZ ;  /* 0x00000003100e7210 */ /* 0x080fe40007fde0ff */
[----:B------:R-:W-:Y:S02]  /*13d90*/  PRMT R17, R10, 0x7770, RZ ;  /* 0x000077700a117816 */ /* 0x000fe400000000ff */
[C---:B------:R-:W-:Y:S01]  /*13da0*/  LEA.HI.X.SX32 R15, R16.reuse, R2, 0x1, P6 ;  /* 0x00000002100f7211 */ /* 0x040fe200030f0eff */
[----:B------:R-:W-:Y:S01]  /*13db0*/  VIADD R16, R16, UR6 ;  /* 0x0000000610107c36 */ /* 0x000fe20008000000 */
[----:B------:R-:W-:Y:S01]  /*13dc0*/  PRMT R19, R10, 0x7771, RZ ;  /* 0x000077710a137816 */ /* 0x000fe200000000ff */
[----:B------:R0:W-:Y:S01]  /*13dd0*/  @P1 STG.E.U8 desc[UR40][R12.64], R17 ;  /* 0x000000110c001986 */ /* 0x0001e2000c101128 */
[----:B-1----:R-:W-:Y:S01]  /*13de0*/  PRMT R21, R11, 0x7770, RZ ;  /* 0x000077700b157816 */ /* 0x002fe200000000ff */
[C---:B------:R-:W-:Y:S01]  /*13df0*/  VIADD R7, R16.reuse, UR6 ;  /* 0x0000000610077c36 */ /* 0x040fe20008000000 */
[----:B------:R-:W-:Y:S01]  /*13e00*/  IADD3 R4, P6, R16, R3, RZ ;  /* 0x0000000310047210 */ /* 0x000fe20007fde0ff */
[----:B------:R1:W-:Y:S01]  /*13e10*/  @P5 STG.E.U8 desc[UR40][R14.64], R19 ;  /* 0x000000130e005986 */ /* 0x0003e2000c101128 */
[----:B------:R-:W-:-:S02]  /*13e20*/  ISETP.LT.AND P5, PT, R5, UR7, !P0 ;  /* 0x0000000705007c0c */ /* 0x000fc4000c7a1270 */
[-C--:B------:R-:W-:Y:S02]  /*13e30*/  LEA.HI.X.SX32 R5, R16, R2.reuse, 0x1, P6 ;  /* 0x0000000210057211 */ /* 0x080fe400030f0eff */
[CC--:B------:R-:W-:Y:S02]  /*13e40*/  IADD3 R6, P6, R7.reuse, R3.reuse, RZ ;  /* 0x0000000307067210 */ /* 0x0c0fe40007fde0ff */
[----:B------:R-:W-:Y:S01]  /*13e50*/  ISETP.LT.AND P1, PT, R18, UR7, !P0 ;  /* 0x0000000712007c0c */ /* 0x000fe2000c721270 */
[----:B0-----:R-:W-:Y:S01]  /*13e60*/  VIADD R13, R7, UR6 ;  /* 0x00000006070d7c36 */ /* 0x001fe20008000000 */
[----:B------:R-:W-:Y:S01]  /*13e70*/  PRMT R17, R11, 0x7771, RZ ;  /* 0x000077710b117816 */ /* 0x000fe200000000ff */
[----:B------:R0:W-:Y:S01]  /*13e80*/  @P4 STG.E.U8 desc[UR40][R4.64], R21 ;  /* 0x0000001504004986 */ /* 0x0001e2000c101128 */
[-C--:B------:R-:W-:Y:S01]  /*13e90*/  LEA.HI.X.SX32 R7, R7, R2.reuse, 0x1, P6 ;  /* 0x0000000207077211 */ /* 0x080fe200030f0eff */
[C---:B-1----:R-:W-:Y:S01]  /*13ea0*/  VIADD R15, R13.reuse, UR6 ;  /* 0x000000060d0f7c36 */ /* 0x042fe20008000000 */
[----:B------:R-:W-:Y:S01]  /*13eb0*/  IADD3 R12, P6, R13, R3, RZ ;  /* 0x000000030d0c7210 */ /* 0x000fe20007fde0ff */
[----:B------:R-:W-:Y:S01]  /*13ec0*/  VIADD R14, R0, 0x3c ;  /* 0x0000003c000e7836 */ /* 0x000fe20000000000 */
[----:B------:R-:W-:Y:S01]  /*13ed0*/  PRMT R19, R8, 0x7772, RZ ;  /* 0x0000777208137816 */ /* 0x000fe200000000ff */
[----:B------:R-:W-:Y:S01]  /*13ee0*/  VIADD R16, R15, UR6 ;  /* 0x000000060f107c36 */ /* 0x000fe20008000000 */
[----:B------:R1:W-:Y:S01]  /*13ef0*/  @P3 STG.E.U8 desc[UR40][R6.64], R17 ;  /* 0x0000001106003986 */ /* 0x0003e2000c101128 */
[----:B------:R-:W-:Y:S01]  /*13f00*/  LEA.HI.X.SX32 R13, R13, R2, 0x1, P6 ;  /* 0x000000020d0d7211 */ /* 0x000fe200030f0eff */
[----:B------:R-:W-:Y:S01]  /*13f10*/  VIADD R18, R0, 0x3b ;  /* 0x0000003b00127836 */ /* 0x000fe20000000000 */
[----:B------:R-:W-:-:S02]  /*13f20*/  ISETP.LT.AND P3, PT, R14, UR7, !P0 ;  /* 0x000000070e007c0c */ /* 0x000fc4000c761270 */
[CC--:B------:R-:W-:Y:S01]  /*13f30*/  IADD3 R14, P6, R15.reuse, R3.reuse, RZ ;  /* 0x000000030f0e7210 */ /* 0x0c0fe20007fde0ff */
[----:B0-----:R-:W-:Y:S01]  /*13f40*/  VIADD R4, R0, 0x3d ;  /* 0x0000003d00047836 */ /* 0x001fe20000000000 */
[----:B------:R-:W-:Y:S01]  /*13f50*/  PRMT R21, R8, 0x7773, RZ ;  /* 0x0000777308157816 */ /* 0x000fe200000000ff */
[----:B------:R0:W-:Y:S01]  /*13f60*/  @P2 STG.E.U8 desc[UR40][R12.64], R19 ;  /* 0x000000130c002986 */ /* 0x0001e2000c101128 */
[----:B------:R-:W-:Y:S01]  /*13f70*/  LEA.HI.X.SX32 R15, R15, R2, 0x1, P6 ;  /* 0x000000020f0f7211 */ /* 0x000fe200030f0eff */
[----:B------:R-:W-:Y:S01]  /*13f80*/  VIADD R0, R0, 0x3f ;  /* 0x0000003f00007836 */ /* 0x000fe20000000000 */
[----:B------:R-:W-:Y:S01]  /*13f90*/  ISETP.LT.AND P2, PT, R4, UR7, !P0 ;  /* 0x0000000704007c0c */ /* 0x000fe2000c741270 */
[C---:B-1----:R-:W-:Y:S01]  /*13fa0*/  VIADD R7, R16.reuse, UR6 ;  /* 0x0000000610077c36 */ /* 0x042fe20008000000 */
[-C--:B------:R-:W-:Y:S01]  /*13fb0*/  IADD3 R4, P6, R16, R3.reuse, RZ ;  /* 0x0000000310047210 */ /* 0x080fe20007fde0ff */
[----:B------:R1:W-:Y:S01]  /*13fc0*/  @P1 STG.E.U8 desc[UR40][R14.64], R21 ;  /* 0x000000150e001986 */ /* 0x0003e2000c101128 */
[----:B------:R-:W-:Y:S01]  /*13fd0*/  ISETP.LT.AND P4, PT, R18, UR7, !P0 ;  /* 0x0000000712007c0c */ /* 0x000fe2000c781270 */
[C---:B------:R-:W-:Y:S01]  /*13fe0*/  VIADD R8, R7.reuse, UR6 ;  /* 0x0000000607087c36 */ /* 0x040fe20008000000 */
[----:B------:R-:W-:-:S02]  /*13ff0*/  IADD3 R6, P1, R7, R3, RZ ;  /* 0x0000000307067210 */ /* 0x000fc40007f3e0ff */
[-C--:B------:R-:W-:Y:S01]  /*14000*/  LEA.HI.X.SX32 R5, R16, R2.reuse, 0x1, P6 ;  /* 0x0000000210057211 */ /* 0x080fe200030f0eff */
[C---:B------:R-:W-:Y:S01]  /*14010*/  VIADD R17, R8.reuse, UR6 ;  /* 0x0000000608117c36 */ /* 0x040fe20008000000 */
[-C--:B------:R-:W-:Y:S02]  /*14020*/  LEA.HI.X.SX32 R7, R7, R2.reuse, 0x1, P1 ;  /* 0x0000000207077211 */ /* 0x080fe400008f0eff */
[CC--:B0-----:R-:W-:Y:S01]  /*14030*/  IADD3 R12, P6, R8.reuse, R3.reuse, RZ ;  /* 0x00000003080c7210 */ /* 0x0c1fe20007fde0ff */
[----:B------:R-:W-:Y:S01]  /*14040*/  VIADD R19, R17, UR6 ;  /* 0x0000000611137c36 */ /* 0x000fe20008000000 */
[----:B------:R-:W-:Y:S02]  /*14050*/  PRMT R25, R9, 0x7772, RZ ;  /* 0x0000777209197816 */ /* 0x000fe400000000ff */
[----:B------:R-:W-:Y:S01]  /*14060*/  LEA.HI.X.SX32 R13, R8, R2, 0x1, P6 ;  /* 0x00000002080d7211 */ /* 0x000fe200030f0eff */
[C---:B------:R-:W-:Y:S01]  /*14070*/  VIADD R8, R19.reuse, UR6 ;  /* 0x0000000613087c36 */ /* 0x040fe20008000000 */
[-C--:B-1----:R-:W-:Y:S01]  /*14080*/  IADD3 R14, P1, R19, R3.reuse, RZ ;  /* 0x00000003130e7210 */ /* 0x082fe20007f3e0ff */
[----:B------:R0:W-:Y:S01]  /*14090*/  @P5 STG.E.U8 desc[UR40][R4.64], R25 ;  /* 0x0000001904005986 */ /* 0x0001e2000c101128 */
[----:B------:R-:W-:-:S02]  /*140a0*/  IADD3 R16, P6, R17, R3, RZ ;  /* 0x0000000311107210 */ /* 0x000fc40007fde0ff */
[-C--:B------:R-:W-:Y:S02]  /*140b0*/  LEA.HI.X.SX32 R15, R19, R2.reuse, 0x1, P1 ;  /* 0x00000002130f7211 */ /* 0x080fe400008f0eff */
[----:B------:R-:W-:Y:S02]  /*140c0*/  ISETP.LT.AND P1, PT, R20, UR7, !P0 ;  /* 0x0000000714007c0c */ /* 0x000fe4000c721270 */
[----:B------:R-:W-:Y:S02]  /*140d0*/  ISETP.LT.AND P0, PT, R0, UR7, !P0 ;  /* 0x0000000700007c0c */ /* 0x000fe4000c701270 */
[----:B------:R-:W-:Y:S02]  /*140e0*/  LEA.HI.X.SX32 R17, R17, R2, 0x1, P6 ;  /* 0x0000000211117211 */ /* 0x000fe400030f0eff */
[----:B------:R-:W-:Y:S02]  /*140f0*/  PRMT R23, R9, 0x7773, RZ ;  /* 0x0000777309177816 */ /* 0x000fe400000000ff */
[----:B------:R-:W-:-:S02]  /*14100*/  IADD3 R18, P6, R8, R3, RZ ;  /* 0x0000000308127210 */ /* 0x000fc40007fde0ff */
[C---:B------:R-:W-:Y:S01]  /*14110*/  PRMT R21, R10.reuse, 0x7772, RZ ;  /* 0x000077720a157816 */ /* 0x040fe200000000ff */
[----:B------:R0:W-:Y:S01]  /*14120*/  @P4 STG.E.U8 desc[UR40][R6.64], R23 ;  /* 0x0000001706004986 */ /* 0x0001e2000c101128 */
[----:B------:R-:W-:Y:S02]  /*14130*/  PRMT R9, R10, 0x7773, RZ ;  /* 0x000077730a097816 */ /* 0x000fe400000000ff */
[C---:B------:R-:W-:Y:S01]  /*14140*/  PRMT R3, R11.reuse, 0x7773, RZ ;  /* 0x000077730b037816 */ /* 0x040fe200000000ff */
[----:B------:R0:W-:Y:S01]  /*14150*/  @P3 STG.E.U8 desc[UR40][R12.64], R21 ;  /* 0x000000150c003986 */ /* 0x0001e2000c101128 */
[----:B------:R-:W-:Y:S02]  /*14160*/  PRMT R11, R11, 0x7772, RZ ;  /* 0x000077720b0b7816 */ /* 0x000fe400000000ff */
[----:B------:R-:W-:Y:S01]  /*14170*/  LEA.HI.X.SX32 R19, R8, R2, 0x1, P6 ;  /* 0x0000000208137211 */ /* 0x000fe200030f0eff */
[----:B------:R0:W-:Y:S04]  /*14180*/  @P2 STG.E.U8 desc[UR40][R16.64], R9 ;  /* 0x0000000910002986 */ /* 0x0001e8000c101128 */
[----:B------:R0:W-:Y:S01]  /*14190*/  @P1 STG.E.U8 desc[UR40][R14.64], R11 ;  /* 0x0000000b0e001986 */ /* 0x0001e2000c101128 */
[----:B------:R-:W-:Y:S05]  /*141a0*/  @!P0 EXIT ;  /* 0x000000000000894d */ /* 0x000fea0003800000 */
[----:B------:R-:W-:Y:S01]  /*141b0*/  STG.E.U8 desc[UR40][R18.64], R3 ;  /* 0x0000000312007986 */ /* 0x000fe2000c101128 */
[----:B------:R-:W-:Y:S05]  /*141c0*/  EXIT ;  /* 0x000000000000794d */ /* 0x000fea0003800000 */
.L_x_3:
[----:B------:R-:W-:-:S00]  /*141d0*/  BRA `(.L_x_3) ;  /* 0xfffffffc00fc7947 */ /* 0x000fc0000383ffff */
[----:B------:R-:W-:-:S00]  /*141e0*/  NOP ;  /* 0x0000000000007918 */ /* 0x000fc00000000000 */
        /* <DEDUP_REMOVED lines=9> */
.L_x_4:


//--------------------- .nv.shared.matmul_kernel  --------------------------
	.section	.nv.shared.matmul_kernel,"aw",@nobits
	.sectionflags	@""
	.align	16
	.zero		1024


//--------------------- .nv.shared.reserved.0     --------------------------
	.section	.nv.shared.reserved.0,"aw",@nobits
	.weak		__nv_reservedSMEM_offset_0_alias
	.size		__nv_reservedSMEM_offset_0_alias, 0, 0
	.other		__nv_reservedSMEM_offset_0_alias,@"STO_CUDA_RESERVED_SHARED STV_DEFAULT"
__nv_reservedSMEM_offset_0_alias:
	.zero		0


//--------------------- .nv.constant0.matmul_kernel --------------------------
	.section	.nv.constant0.matmul_kernel,"a",@progbits
	.sectionflags	@""
	.align	4
.nv.constant0.matmul_kernel:
	.zero		608


//--------------------- SYMBOLS --------------------------

	.type		.nv.reservedSmem.offset0,@object
	.size		.nv.reservedSmem.offset0,0x4
